//
// Generated by NVIDIA NVVM Compiler
//
// Compiler Build ID: CL-36424714
// Cuda compilation tools, release 13.0, V13.0.88
// Based on NVVM 20.0.0
//

.version 9.0
.target sm_100
.address_size 64

	// .globl	fused_divide_add_round_cast_clip_cast_23_kernel0
// _ZZ113fused_nn_conv2d_cast_subtract_cast_multiply_add_nn_relu_divide_add_round_cast_cl_16286804049590463984__23_kernel0E15pad_data_shared has been demoted
// _ZZ113fused_nn_conv2d_cast_subtract_cast_multiply_add_nn_relu_divide_add_round_cast_cl_16286804049590463984__23_kernel0E18placeholder_shared has been demoted
// _ZZ113fused_nn_conv2d_cast_subtract_cast_multiply_add_nn_relu_divide_add_round_cast_cl_16286804049590463984__16_kernel0E18placeholder_shared has been demoted
// _ZZ113fused_nn_conv2d_cast_subtract_cast_multiply_add_nn_relu_divide_add_round_cast_cl_16286804049590463984__16_kernel0E15pad_data_shared has been demoted
// _ZZ70fused_nn_conv2d_cast_subtract_cast_multiply_add_add_nn_relu_21_kernel0E15pad_data_shared has been demoted
// _ZZ70fused_nn_conv2d_cast_subtract_cast_multiply_add_add_nn_relu_21_kernel0E18placeholder_shared has been demoted
// _ZZ28fused_nn_dense_add_2_kernel0E8red_buf0 has been demoted
// _ZZ28fused_nn_dense_add_2_kernel0E7T_dense_$_0 has been demoted
// _ZZ113fused_nn_conv2d_cast_subtract_cast_multiply_add_nn_relu_divide_add_round_cast_cl_16286804049590463984__21_kernel0E15pad_data_shared has been demoted
// _ZZ113fused_nn_conv2d_cast_subtract_cast_multiply_add_nn_relu_divide_add_round_cast_cl_16286804049590463984__21_kernel0E18placeholder_shared has been demoted
// _ZZ65fused_nn_conv2d_cast_subtract_cast_multiply_add_nn_relu_2_kernel0E18placeholder_shared has been demoted
// _ZZ65fused_nn_conv2d_cast_subtract_cast_multiply_add_nn_relu_2_kernel0E15pad_data_shared has been demoted
// _ZZ70fused_nn_conv2d_cast_subtract_cast_multiply_add_add_nn_relu_22_kernel0E18placeholder_shared has been demoted
// _ZZ70fused_nn_conv2d_cast_subtract_cast_multiply_add_add_nn_relu_22_kernel0E15pad_data_shared has been demoted
// _ZZ113fused_nn_conv2d_cast_subtract_cast_multiply_add_nn_relu_divide_add_round_cast_cl_16286804049590463984__17_kernel0E18placeholder_shared has been demoted
// _ZZ113fused_nn_conv2d_cast_subtract_cast_multiply_add_nn_relu_divide_add_round_cast_cl_16286804049590463984__17_kernel0E15pad_data_shared has been demoted
// _ZZ70fused_nn_conv2d_cast_subtract_cast_multiply_add_add_nn_relu_17_kernel0E15pad_data_shared has been demoted
// _ZZ70fused_nn_conv2d_cast_subtract_cast_multiply_add_add_nn_relu_17_kernel0E18placeholder_shared has been demoted
// _ZZ57fused_nn_conv2d_cast_subtract_cast_multiply_add_8_kernel0E15pad_data_shared has been demoted
// _ZZ57fused_nn_conv2d_cast_subtract_cast_multiply_add_8_kernel0E18placeholder_shared has been demoted
// _ZZ113fused_nn_conv2d_cast_subtract_cast_multiply_add_nn_relu_divide_add_round_cast_cl_16286804049590463984__22_kernel0E15pad_data_shared has been demoted
// _ZZ113fused_nn_conv2d_cast_subtract_cast_multiply_add_nn_relu_divide_add_round_cast_cl_16286804049590463984__22_kernel0E18placeholder_shared has been demoted
// _ZZ113fused_nn_conv2d_cast_subtract_cast_multiply_add_nn_relu_divide_add_round_cast_cl_16286804049590463984__18_kernel0E15pad_data_shared has been demoted
// _ZZ113fused_nn_conv2d_cast_subtract_cast_multiply_add_nn_relu_divide_add_round_cast_cl_16286804049590463984__18_kernel0E18placeholder_shared has been demoted
// _ZZ57fused_nn_conv2d_cast_subtract_cast_multiply_add_7_kernel0E15pad_data_shared has been demoted
// _ZZ57fused_nn_conv2d_cast_subtract_cast_multiply_add_7_kernel0E18placeholder_shared has been demoted
// _ZZ70fused_nn_conv2d_cast_subtract_cast_multiply_add_add_nn_relu_19_kernel0E15pad_data_shared has been demoted
// _ZZ70fused_nn_conv2d_cast_subtract_cast_multiply_add_add_nn_relu_19_kernel0E18placeholder_shared has been demoted
// _ZZ84fused_nn_conv2d_cast_subtract_cast_multiply_add_add_nn_relu_divide_add_round_kernel0E18placeholder_shared has been demoted
// _ZZ84fused_nn_conv2d_cast_subtract_cast_multiply_add_add_nn_relu_divide_add_round_kernel0E15pad_data_shared has been demoted
// _ZZ70fused_nn_conv2d_cast_subtract_cast_multiply_add_add_nn_relu_20_kernel0E15pad_data_shared has been demoted
// _ZZ70fused_nn_conv2d_cast_subtract_cast_multiply_add_add_nn_relu_20_kernel0E18placeholder_shared has been demoted
// _ZZ70fused_nn_conv2d_cast_subtract_cast_multiply_add_add_nn_relu_18_kernel0E15pad_data_shared has been demoted
// _ZZ70fused_nn_conv2d_cast_subtract_cast_multiply_add_add_nn_relu_18_kernel0E18placeholder_shared has been demoted
// _ZZ113fused_nn_conv2d_cast_subtract_cast_multiply_add_nn_relu_divide_add_round_cast_cl_16286804049590463984__19_kernel0E15pad_data_shared has been demoted
// _ZZ113fused_nn_conv2d_cast_subtract_cast_multiply_add_nn_relu_divide_add_round_cast_cl_16286804049590463984__19_kernel0E18placeholder_shared has been demoted
// _ZZ113fused_nn_conv2d_cast_subtract_cast_multiply_add_nn_relu_divide_add_round_cast_cl_16286804049590463984__20_kernel0E15pad_data_shared has been demoted
// _ZZ113fused_nn_conv2d_cast_subtract_cast_multiply_add_nn_relu_divide_add_round_cast_cl_16286804049590463984__20_kernel0E18placeholder_shared has been demoted
// _ZZ70fused_nn_conv2d_cast_subtract_cast_multiply_add_add_nn_relu_16_kernel0E15pad_data_shared has been demoted
// _ZZ70fused_nn_conv2d_cast_subtract_cast_multiply_add_add_nn_relu_16_kernel0E18placeholder_shared has been demoted
// _ZZ57fused_nn_conv2d_cast_subtract_cast_multiply_add_6_kernel0E15pad_data_shared has been demoted
// _ZZ57fused_nn_conv2d_cast_subtract_cast_multiply_add_6_kernel0E18placeholder_shared has been demoted

.visible .entry fused_divide_add_round_cast_clip_cast_23_kernel0(
	.param .u64 .ptr .align 1 fused_divide_add_round_cast_clip_cast_23_kernel0_param_0,
	.param .u64 .ptr .align 1 fused_divide_add_round_cast_clip_cast_23_kernel0_param_1,
	.param .u64 .ptr .align 1 fused_divide_add_round_cast_clip_cast_23_kernel0_param_2
)
{
	.reg .b32 	%r<8>;
	.reg .b32 	%f<8>;
	.reg .b64 	%rd<11>;

	ld.param.u64 	%rd1, [fused_divide_add_round_cast_clip_cast_23_kernel0_param_0];
	ld.param.u64 	%rd2, [fused_divide_add_round_cast_clip_cast_23_kernel0_param_1];
	ld.param.u64 	%rd3, [fused_divide_add_round_cast_clip_cast_23_kernel0_param_2];
	cvta.to.global.u64 	%rd4, %rd1;
	cvta.to.global.u64 	%rd5, %rd3;
	cvta.to.global.u64 	%rd6, %rd2;
	mov.u32 	%r1, %ctaid.x;
	shl.b32 	%r2, %r1, 10;
	mov.u32 	%r3, %tid.x;
	or.b32  	%r4, %r2, %r3;
	cvt.u64.u32 	%rd7, %r4;
	mul.wide.u32 	%rd8, %r4, 4;
	add.s64 	%rd9, %rd6, %rd8;
	ld.global.nc.f32 	%f1, [%rd9];
	ld.global.nc.f32 	%f2, [%rd5];
	fma.rn.f32 	%f3, %f1, 0f41F42EE1, %f2;
	mov.f32 	%f4, 0f3F000000;
	copysign.f32 	%f5, %f3, %f4;
	add.rz.f32 	%f6, %f3, %f5;
	cvt.rzi.f32.f32 	%f7, %f6;
	cvt.rzi.s32.f32 	%r5, %f7;
	min.s32 	%r6, %r5, 127;
	max.s32 	%r7, %r6, -128;
	add.s64 	%rd10, %rd4, %rd7;
	st.global.u8 	[%rd10], %r7;
	ret;

}
	// .globl	fused_divide_add_round_cast_clip_cast_22_kernel0
.visible .entry fused_divide_add_round_cast_clip_cast_22_kernel0(
	.param .u64 .ptr .align 1 fused_divide_add_round_cast_clip_cast_22_kernel0_param_0,
	.param .u64 .ptr .align 1 fused_divide_add_round_cast_clip_cast_22_kernel0_param_1,
	.param .u64 .ptr .align 1 fused_divide_add_round_cast_clip_cast_22_kernel0_param_2
)
{
	.reg .b32 	%r<8>;
	.reg .b32 	%f<8>;
	.reg .b64 	%rd<11>;

	ld.param.u64 	%rd1, [fused_divide_add_round_cast_clip_cast_22_kernel0_param_0];
	ld.param.u64 	%rd2, [fused_divide_add_round_cast_clip_cast_22_kernel0_param_1];
	ld.param.u64 	%rd3, [fused_divide_add_round_cast_clip_cast_22_kernel0_param_2];
	cvta.to.global.u64 	%rd4, %rd1;
	cvta.to.global.u64 	%rd5, %rd3;
	cvta.to.global.u64 	%rd6, %rd2;
	mov.u32 	%r1, %ctaid.x;
	shl.b32 	%r2, %r1, 10;
	mov.u32 	%r3, %tid.x;
	or.b32  	%r4, %r2, %r3;
	cvt.u64.u32 	%rd7, %r4;
	mul.wide.u32 	%rd8, %r4, 4;
	add.s64 	%rd9, %rd6, %rd8;
	ld.global.nc.f32 	%f1, [%rd9];
	ld.global.nc.f32 	%f2, [%rd5];
	fma.rn.f32 	%f3, %f1, 0f422CD016, %f2;
	mov.f32 	%f4, 0f3F000000;
	copysign.f32 	%f5, %f3, %f4;
	add.rz.f32 	%f6, %f3, %f5;
	cvt.rzi.f32.f32 	%f7, %f6;
	cvt.rzi.s32.f32 	%r5, %f7;
	min.s32 	%r6, %r5, 127;
	max.s32 	%r7, %r6, -128;
	add.s64 	%rd10, %rd4, %rd7;
	st.global.u8 	[%rd10], %r7;
	ret;

}
	// .globl	fused_nn_conv2d_cast_subtract_cast_multiply_add_nn_relu_divide_add_round_cast_cl_16286804049590463984__23_kernel0
.visible .entry fused_nn_conv2d_cast_subtract_cast_multiply_add_nn_relu_divide_add_round_cast_cl_16286804049590463984__23_kernel0(
	.param .u64 .ptr .align 1 fused_nn_conv2d_cast_subtract_cast_multiply_add_nn_relu_divide_add_round_cast_cl_16286804049590463984__23_kernel0_param_0,
	.param .u64 .ptr .align 1 fused_nn_conv2d_cast_subtract_cast_multiply_add_nn_relu_divide_add_round_cast_cl_16286804049590463984__23_kernel0_param_1,
	.param .u64 .ptr .align 1 fused_nn_conv2d_cast_subtract_cast_multiply_add_nn_relu_divide_add_round_cast_cl_16286804049590463984__23_kernel0_param_2,
	.param .u64 .ptr .align 1 fused_nn_conv2d_cast_subtract_cast_multiply_add_nn_relu_divide_add_round_cast_cl_16286804049590463984__23_kernel0_param_3,
	.param .u64 .ptr .align 1 fused_nn_conv2d_cast_subtract_cast_multiply_add_nn_relu_divide_add_round_cast_cl_16286804049590463984__23_kernel0_param_4
)
{
	.reg .pred 	%p<31>;
	.reg .b16 	%rs<88>;
	.reg .b32 	%r<729>;
	.reg .b32 	%f<35>;
	.reg .b64 	%rd<49>;
	// demoted variable
	.shared .align 4 .b8 _ZZ113fused_nn_conv2d_cast_subtract_cast_multiply_add_nn_relu_divide_add_round_cast_cl_16286804049590463984__23_kernel0E15pad_data_shared[1296];
	// demoted variable
	.shared .align 4 .b8 _ZZ113fused_nn_conv2d_cast_subtract_cast_multiply_add_nn_relu_divide_add_round_cast_cl_16286804049590463984__23_kernel0E18placeholder_shared[2304];
	ld.param.u64 	%rd11, [fused_nn_conv2d_cast_subtract_cast_multiply_add_nn_relu_divide_add_round_cast_cl_16286804049590463984__23_kernel0_param_0];
	ld.param.u64 	%rd12, [fused_nn_conv2d_cast_subtract_cast_multiply_add_nn_relu_divide_add_round_cast_cl_16286804049590463984__23_kernel0_param_1];
	ld.param.u64 	%rd9, [fused_nn_conv2d_cast_subtract_cast_multiply_add_nn_relu_divide_add_round_cast_cl_16286804049590463984__23_kernel0_param_3];
	ld.param.u64 	%rd10, [fused_nn_conv2d_cast_subtract_cast_multiply_add_nn_relu_divide_add_round_cast_cl_16286804049590463984__23_kernel0_param_4];
	cvta.to.global.u64 	%rd1, %rd12;
	cvta.to.global.u64 	%rd2, %rd11;
	mov.u32 	%r1, %tid.z;
	mul.lo.s32 	%r2, %r1, 49;
	mov.u32 	%r3, %tid.y;
	mul.lo.s32 	%r4, %r3, 7;
	mov.u32 	%r5, %tid.x;
	add.s32 	%r37, %r4, %r5;
	add.s32 	%r6, %r37, %r2;
	setp.gt.u32 	%p5, %r6, 161;
	@%p5 bra 	$L__BB2_6;
	mad.lo.s32 	%r38, %r1, 7, %r3;
	setp.gt.u32 	%p6, %r38, 23;
	@%p6 bra 	$L__BB2_6;
	add.s32 	%r40, %r6, -81;
	setp.lt.u32 	%p7, %r6, 81;
	selp.b32 	%r7, %r6, %r40, %p7;
	add.s32 	%r41, %r7, -9;
	setp.gt.u32 	%p8, %r41, 62;
	mov.b32 	%r721, 0;
	@%p8 bra 	$L__BB2_5;
	cvt.u16.u32 	%rs2, %r6;
	mul.lo.s16 	%rs3, %rs2, 57;
	shr.u16 	%rs4, %rs3, 9;
	mul.lo.s16 	%rs5, %rs4, 9;
	sub.s16 	%rs1, %rs2, %rs5;
	add.s16 	%rs6, %rs1, -1;
	and.b16  	%rs7, %rs6, 255;
	setp.gt.u16 	%p9, %rs7, 6;
	@%p9 bra 	$L__BB2_5;
	setp.gt.u32 	%p10, %r6, 80;
	cvt.u16.u32 	%rs8, %r7;
	mul.lo.s16 	%rs9, %rs8, 57;
	shr.u16 	%rs10, %rs9, 9;
	cvt.u32.u16 	%r43, %rs10;
	mul.wide.u32 	%rd13, %r43, 28;
	shl.b16 	%rs11, %rs1, 2;
	cvt.u64.u16 	%rd14, %rs11;
	and.b64  	%rd15, %rd14, 252;
	selp.b64 	%rd16, 164, 4294967264, %p10;
	add.s64 	%rd17, %rd16, %rd15;
	add.s64 	%rd18, %rd17, %rd13;
	and.b64  	%rd19, %rd18, 4294967292;
	add.s64 	%rd20, %rd2, %rd19;
	ld.global.nc.u32 	%r721, [%rd20];
$L__BB2_5:
	mul.lo.s32 	%r44, %r3, 28;
	mad.lo.s32 	%r45, %r1, 196, %r44;
	shl.b32 	%r46, %r5, 2;
	add.s32 	%r47, %r45, %r46;
	mov.u32 	%r48, _ZZ113fused_nn_conv2d_cast_subtract_cast_multiply_add_nn_relu_divide_add_round_cast_cl_16286804049590463984__23_kernel0E15pad_data_shared;
	add.s32 	%r49, %r48, %r47;
	st.shared.u32 	[%r49], %r721;
$L__BB2_6:
	add.s32 	%r50, %r2, %r5;
	add.s32 	%r10, %r50, %r4;
	mad.lo.s32 	%r52, %r1, 7, %r3;
	mov.u32 	%r12, %ctaid.y;
	mul.lo.s32 	%r53, %r12, 73728;
	shr.u32 	%r13, %r6, 2;
	sub.s32 	%r54, %r50, %r3;
	shl.b32 	%r55, %r54, 2;
	and.b32  	%r14, %r55, 12;
	or.b32  	%r722, %r14, %r53;
	setp.lt.u32 	%p11, %r10, 288;
	setp.lt.u32 	%p12, %r52, 42;
	and.pred  	%p13, %p11, %p12;
	setp.lt.u32 	%p14, %r1, 6;
	and.pred  	%p1, %p13, %p14;
	not.pred 	%p15, %p1;
	@%p15 bra 	$L__BB2_8;
	cvt.u16.u32 	%rs12, %r10;
	mul.hi.u16 	%rs13, %rs12, 3641;
	shr.u16 	%rs14, %rs13, 2;
	mul.wide.u16 	%r56, %rs14, 18432;
	mul.lo.s16 	%rs15, %rs14, 72;
	sub.s16 	%rs16, %rs12, %rs15;
	mul.lo.s16 	%rs17, %rs16, 43;
	shr.u16 	%rs18, %rs17, 9;
	mul.wide.u16 	%r57, %rs18, 48;
	cvt.u16.u32 	%rs19, %r13;
	mul.hi.u16 	%rs20, %rs19, 21846;
	mul.lo.s16 	%rs21, %rs20, 3;
	sub.s16 	%rs22, %rs19, %rs21;
	shl.b16 	%rs23, %rs22, 4;
	cvt.u32.u16 	%r58, %rs23;
	add.s32 	%r59, %r722, %r58;
	add.s32 	%r60, %r59, %r56;
	add.s32 	%r61, %r60, %r57;
	cvt.u64.u32 	%rd21, %r61;
	add.s64 	%rd22, %rd1, %rd21;
	ld.global.nc.u32 	%r62, [%rd22];
	mul.hi.u16 	%rs24, %rs12, 10923;
	shr.u16 	%rs25, %rs24, 1;
	mul.lo.s16 	%rs26, %rs25, 48;
	cvt.u32.u16 	%r63, %rs26;
	or.b32  	%r64, %r14, %r58;
	add.s32 	%r65, %r64, %r63;
	mov.u32 	%r66, _ZZ113fused_nn_conv2d_cast_subtract_cast_multiply_add_nn_relu_divide_add_round_cast_cl_16286804049590463984__23_kernel0E18placeholder_shared;
	add.s32 	%r67, %r66, %r65;
	st.shared.u32 	[%r67], %r62;
$L__BB2_8:
	setp.lt.u32 	%p16, %r10, 92;
	setp.lt.u32 	%p17, %r52, 14;
	and.pred  	%p18, %p16, %p17;
	setp.lt.u32 	%p19, %r1, 2;
	and.pred  	%p2, %p18, %p19;
	not.pred 	%p20, %p2;
	@%p20 bra 	$L__BB2_10;
	cvt.u16.u32 	%rs27, %r10;
	add.s16 	%rs28, %rs27, 196;
	mul.hi.u16 	%rs29, %rs28, 3641;
	shr.u16 	%rs30, %rs29, 2;
	mul.wide.u16 	%r69, %rs30, 18432;
	mul.lo.s16 	%rs31, %rs30, 72;
	sub.s16 	%rs32, %rs28, %rs31;
	mul.lo.s16 	%rs33, %rs32, 43;
	shr.u16 	%rs34, %rs33, 9;
	mul.wide.u16 	%r70, %rs34, 48;
	cvt.u16.u32 	%rs35, %r13;
	add.s16 	%rs36, %rs35, 49;
	mul.hi.u16 	%rs37, %rs36, 21846;
	mul.lo.s16 	%rs38, %rs37, 3;
	sub.s16 	%rs39, %rs36, %rs38;
	shl.b16 	%rs40, %rs39, 4;
	cvt.u32.u16 	%r71, %rs40;
	add.s32 	%r72, %r722, %r71;
	add.s32 	%r73, %r72, %r69;
	add.s32 	%r74, %r73, %r70;
	cvt.u64.u32 	%rd23, %r74;
	add.s64 	%rd24, %rd1, %rd23;
	ld.global.nc.u32 	%r75, [%rd24];
	mul.hi.u16 	%rs41, %rs28, 10923;
	shr.u16 	%rs42, %rs41, 1;
	mul.lo.s16 	%rs43, %rs42, 48;
	cvt.u32.u16 	%r76, %rs43;
	or.b32  	%r77, %r14, %r71;
	add.s32 	%r78, %r77, %r76;
	mov.u32 	%r79, _ZZ113fused_nn_conv2d_cast_subtract_cast_multiply_add_nn_relu_divide_add_round_cast_cl_16286804049590463984__23_kernel0E18placeholder_shared;
	add.s32 	%r80, %r79, %r78;
	st.shared.u32 	[%r80], %r75;
$L__BB2_10:
	setp.gt.u32 	%p21, %r6, 161;
	setp.gt.u32 	%p22, %r52, 23;
	add.s32 	%r82, %r6, -81;
	setp.lt.u32 	%p23, %r6, 81;
	selp.b32 	%r83, %r6, %r82, %p23;
	add.s32 	%r84, %r83, -72;
	setp.lt.u32 	%p24, %r84, -63;
	cvt.u16.u32 	%rs44, %r6;
	and.b16  	%rs45, %rs44, 255;
	mul.lo.s16 	%rs46, %rs45, 57;
	shr.u16 	%rs47, %rs46, 9;
	mul.lo.s16 	%rs48, %rs47, 9;
	sub.s16 	%rs49, %rs44, %rs48;
	add.s16 	%rs51, %rs49, -8;
	and.b16  	%rs52, %rs51, 255;
	setp.lt.u16 	%p25, %rs52, 249;
	setp.gt.u32 	%p26, %r6, 80;
	cvt.u16.u32 	%rs53, %r83;
	and.b16  	%rs54, %rs53, 255;
	mul.lo.s16 	%rs55, %rs54, 57;
	shr.u16 	%rs56, %rs55, 9;
	mul.wide.u16 	%r85, %rs56, 28;
	shl.b16 	%rs57, %rs49, 2;
	cvt.u32.u16 	%r86, %rs57;
	and.b32  	%r87, %r86, 252;
	selp.b32 	%r88, 556, 360, %p26;
	add.s32 	%r89, %r88, %r87;
	add.s32 	%r90, %r89, %r85;
	mul.lo.s32 	%r91, %r1, 196;
	shl.b32 	%r16, %r5, 2;
	mad.lo.s32 	%r92, %r3, 28, %r91;
	add.s32 	%r17, %r92, %r16;
	mul.lo.s32 	%r18, %r3, 36;
	or.pred  	%p3, %p21, %p22;
	or.pred  	%p4, %p24, %p25;
	cvt.u16.u32 	%rs58, %r10;
	mul.hi.u16 	%rs59, %rs58, 3641;
	shr.u16 	%rs60, %rs59, 2;
	cvt.u32.u16 	%r93, %rs60;
	mul.wide.u32 	%rd25, %r93, 18432;
	mul.lo.s16 	%rs61, %rs60, 72;
	sub.s16 	%rs62, %rs58, %rs61;
	mul.lo.s16 	%rs63, %rs62, 43;
	shr.u16 	%rs64, %rs63, 9;
	cvt.u32.u16 	%r94, %rs64;
	mul.wide.u32 	%rd26, %r94, 48;
	cvt.u16.u32 	%rs65, %r13;
	mul.hi.u16 	%rs66, %rs65, 21846;
	mul.lo.s16 	%rs67, %rs66, 3;
	sub.s16 	%rs68, %rs65, %rs67;
	shl.b16 	%rs69, %rs68, 4;
	cvt.u64.u16 	%rd27, %rs69;
	or.b64  	%rd28, %rd25, %rd27;
	add.s64 	%rd3, %rd28, %rd26;
	mul.hi.u16 	%rs70, %rs58, 10923;
	shr.u16 	%rs71, %rs70, 1;
	mad.lo.s16 	%rs72, %rs71, 48, %rs69;
	cvt.u32.u16 	%r19, %rs72;
	add.s16 	%rs73, %rs58, 196;
	mul.hi.u16 	%rs74, %rs73, 3641;
	shr.u16 	%rs75, %rs74, 2;
	cvt.u32.u16 	%r95, %rs75;
	mul.wide.u32 	%rd29, %r95, 18432;
	mul.lo.s16 	%rs76, %rs75, 72;
	sub.s16 	%rs77, %rs73, %rs76;
	mul.lo.s16 	%rs78, %rs77, 43;
	shr.u16 	%rs79, %rs78, 9;
	cvt.u32.u16 	%r96, %rs79;
	mul.wide.u32 	%rd30, %r96, 48;
	add.s16 	%rs80, %rs65, 49;
	mul.hi.u16 	%rs81, %rs80, 21846;
	mul.lo.s16 	%rs82, %rs81, 3;
	sub.s16 	%rs83, %rs80, %rs82;
	shl.b16 	%rs84, %rs83, 4;
	cvt.u64.u16 	%rd31, %rs84;
	or.b64  	%rd32, %rd29, %rd31;
	add.s64 	%rd4, %rd32, %rd30;
	mul.hi.u16 	%rs85, %rs73, 10923;
	shr.u16 	%rs86, %rs85, 1;
	mad.lo.s16 	%rs87, %rs86, 48, %rs84;
	cvt.u32.u16 	%r20, %rs87;
	cvt.u64.u32 	%rd33, %r90;
	add.s64 	%rd48, %rd2, %rd33;
	mov.b32 	%r723, 0;
	mov.u32 	%r724, %r723;
	mov.u32 	%r725, %r723;
	mov.u32 	%r726, %r723;
	mov.u32 	%r727, %r723;
$L__BB2_11:
	bar.sync 	0;
	@%p3 bra 	$L__BB2_15;
	mov.b32 	%r728, 0;
	@%p4 bra 	$L__BB2_14;
	ld.global.nc.u32 	%r728, [%rd48];
$L__BB2_14:
	not.b32 	%r98, %r727;
	and.b32  	%r99, %r98, 1;
	mad.lo.s32 	%r100, %r99, 648, %r17;
	mov.u32 	%r101, _ZZ113fused_nn_conv2d_cast_subtract_cast_multiply_add_nn_relu_divide_add_round_cast_cl_16286804049590463984__23_kernel0E15pad_data_shared;
	add.s32 	%r102, %r101, %r100;
	st.shared.u32 	[%r102], %r728;
$L__BB2_15:
	not.b32 	%r103, %r727;
	and.b32  	%r104, %r103, 1;
	mul.lo.s32 	%r105, %r104, 1152;
	or.b32  	%r29, %r105, %r14;
	@%p15 bra 	$L__BB2_17;
	cvt.u64.u32 	%rd34, %r722;
	add.s64 	%rd35, %rd3, %rd34;
	add.s64 	%rd36, %rd1, %rd35;
	ld.global.nc.u32 	%r106, [%rd36+288];
	add.s32 	%r107, %r29, %r19;
	mov.u32 	%r108, _ZZ113fused_nn_conv2d_cast_subtract_cast_multiply_add_nn_relu_divide_add_round_cast_cl_16286804049590463984__23_kernel0E18placeholder_shared;
	add.s32 	%r109, %r108, %r107;
	st.shared.u32 	[%r109], %r106;
$L__BB2_17:
	@%p20 bra 	$L__BB2_19;
	cvt.u64.u32 	%rd37, %r722;
	add.s64 	%rd38, %rd4, %rd37;
	add.s64 	%rd39, %rd1, %rd38;
	ld.global.nc.u32 	%r110, [%rd39+288];
	add.s32 	%r111, %r29, %r20;
	mov.u32 	%r112, _ZZ113fused_nn_conv2d_cast_subtract_cast_multiply_add_nn_relu_divide_add_round_cast_cl_16286804049590463984__23_kernel0E18placeholder_shared;
	add.s32 	%r113, %r112, %r111;
	st.shared.u32 	[%r113], %r110;
$L__BB2_19:
	and.b32  	%r402, %r727, 1;
	setp.eq.b32 	%p29, %r402, 1;
	selp.b32 	%r403, 648, 0, %p29;
	add.s32 	%r404, %r403, %r18;
	selp.b32 	%r405, 1152, 0, %p29;
	mul.lo.s32 	%r30, %r1, 288;
	add.s32 	%r406, %r405, %r30;
	add.s32 	%r407, %r16, %r404;
	mov.u32 	%r408, _ZZ113fused_nn_conv2d_cast_subtract_cast_multiply_add_nn_relu_divide_add_round_cast_cl_16286804049590463984__23_kernel0E15pad_data_shared;
	add.s32 	%r409, %r408, %r407;
	ld.shared.u32 	%r115, [%r409];
	mov.u32 	%r410, _ZZ113fused_nn_conv2d_cast_subtract_cast_multiply_add_nn_relu_divide_add_round_cast_cl_16286804049590463984__23_kernel0E18placeholder_shared;
	add.s32 	%r411, %r410, %r406;
	ld.shared.u32 	%r116, [%r411];
	// begin inline asm
	dp4a.s32.s32 %r114, %r115, %r116, %r726;
	// end inline asm
	ld.shared.u32 	%r119, [%r409];
	ld.shared.u32 	%r120, [%r411+4];
	// begin inline asm
	dp4a.s32.s32 %r118, %r119, %r120, %r725;
	// end inline asm
	ld.shared.u32 	%r123, [%r409];
	ld.shared.u32 	%r124, [%r411+8];
	// begin inline asm
	dp4a.s32.s32 %r122, %r123, %r124, %r724;
	// end inline asm
	ld.shared.u32 	%r127, [%r409];
	ld.shared.u32 	%r128, [%r411+12];
	// begin inline asm
	dp4a.s32.s32 %r126, %r127, %r128, %r723;
	// end inline asm
	ld.shared.u32 	%r131, [%r409+4];
	ld.shared.u32 	%r132, [%r411+16];
	// begin inline asm
	dp4a.s32.s32 %r130, %r131, %r132, %r114;
	// end inline asm
	ld.shared.u32 	%r135, [%r409+4];
	ld.shared.u32 	%r136, [%r411+20];
	// begin inline asm
	dp4a.s32.s32 %r134, %r135, %r136, %r118;
	// end inline asm
	ld.shared.u32 	%r139, [%r409+4];
	ld.shared.u32 	%r140, [%r411+24];
	// begin inline asm
	dp4a.s32.s32 %r138, %r139, %r140, %r122;
	// end inline asm
	ld.shared.u32 	%r143, [%r409+4];
	ld.shared.u32 	%r144, [%r411+28];
	// begin inline asm
	dp4a.s32.s32 %r142, %r143, %r144, %r126;
	// end inline asm
	ld.shared.u32 	%r147, [%r409+8];
	ld.shared.u32 	%r148, [%r411+32];
	// begin inline asm
	dp4a.s32.s32 %r146, %r147, %r148, %r130;
	// end inline asm
	ld.shared.u32 	%r151, [%r409+8];
	ld.shared.u32 	%r152, [%r411+36];
	// begin inline asm
	dp4a.s32.s32 %r150, %r151, %r152, %r134;
	// end inline asm
	ld.shared.u32 	%r155, [%r409+8];
	ld.shared.u32 	%r156, [%r411+40];
	// begin inline asm
	dp4a.s32.s32 %r154, %r155, %r156, %r138;
	// end inline asm
	ld.shared.u32 	%r159, [%r409+8];
	ld.shared.u32 	%r160, [%r411+44];
	// begin inline asm
	dp4a.s32.s32 %r158, %r159, %r160, %r142;
	// end inline asm
	ld.shared.u32 	%r163, [%r409+324];
	ld.shared.u32 	%r164, [%r411+144];
	// begin inline asm
	dp4a.s32.s32 %r162, %r163, %r164, %r146;
	// end inline asm
	ld.shared.u32 	%r167, [%r409+324];
	ld.shared.u32 	%r168, [%r411+148];
	// begin inline asm
	dp4a.s32.s32 %r166, %r167, %r168, %r150;
	// end inline asm
	ld.shared.u32 	%r171, [%r409+324];
	ld.shared.u32 	%r172, [%r411+152];
	// begin inline asm
	dp4a.s32.s32 %r170, %r171, %r172, %r154;
	// end inline asm
	ld.shared.u32 	%r175, [%r409+324];
	ld.shared.u32 	%r176, [%r411+156];
	// begin inline asm
	dp4a.s32.s32 %r174, %r175, %r176, %r158;
	// end inline asm
	ld.shared.u32 	%r179, [%r409+328];
	ld.shared.u32 	%r180, [%r411+160];
	// begin inline asm
	dp4a.s32.s32 %r178, %r179, %r180, %r162;
	// end inline asm
	ld.shared.u32 	%r183, [%r409+328];
	ld.shared.u32 	%r184, [%r411+164];
	// begin inline asm
	dp4a.s32.s32 %r182, %r183, %r184, %r166;
	// end inline asm
	ld.shared.u32 	%r187, [%r409+328];
	ld.shared.u32 	%r188, [%r411+168];
	// begin inline asm
	dp4a.s32.s32 %r186, %r187, %r188, %r170;
	// end inline asm
	ld.shared.u32 	%r191, [%r409+328];
	ld.shared.u32 	%r192, [%r411+172];
	// begin inline asm
	dp4a.s32.s32 %r190, %r191, %r192, %r174;
	// end inline asm
	ld.shared.u32 	%r195, [%r409+332];
	ld.shared.u32 	%r196, [%r411+176];
	// begin inline asm
	dp4a.s32.s32 %r194, %r195, %r196, %r178;
	// end inline asm
	ld.shared.u32 	%r199, [%r409+332];
	ld.shared.u32 	%r200, [%r411+180];
	// begin inline asm
	dp4a.s32.s32 %r198, %r199, %r200, %r182;
	// end inline asm
	ld.shared.u32 	%r203, [%r409+332];
	ld.shared.u32 	%r204, [%r411+184];
	// begin inline asm
	dp4a.s32.s32 %r202, %r203, %r204, %r186;
	// end inline asm
	ld.shared.u32 	%r207, [%r409+332];
	ld.shared.u32 	%r208, [%r411+188];
	// begin inline asm
	dp4a.s32.s32 %r206, %r207, %r208, %r190;
	// end inline asm
	ld.shared.u32 	%r211, [%r409+36];
	ld.shared.u32 	%r212, [%r411+48];
	// begin inline asm
	dp4a.s32.s32 %r210, %r211, %r212, %r194;
	// end inline asm
	ld.shared.u32 	%r215, [%r409+36];
	ld.shared.u32 	%r216, [%r411+52];
	// begin inline asm
	dp4a.s32.s32 %r214, %r215, %r216, %r198;
	// end inline asm
	ld.shared.u32 	%r219, [%r409+36];
	ld.shared.u32 	%r220, [%r411+56];
	// begin inline asm
	dp4a.s32.s32 %r218, %r219, %r220, %r202;
	// end inline asm
	ld.shared.u32 	%r223, [%r409+36];
	ld.shared.u32 	%r224, [%r411+60];
	// begin inline asm
	dp4a.s32.s32 %r222, %r223, %r224, %r206;
	// end inline asm
	ld.shared.u32 	%r227, [%r409+40];
	ld.shared.u32 	%r228, [%r411+64];
	// begin inline asm
	dp4a.s32.s32 %r226, %r227, %r228, %r210;
	// end inline asm
	ld.shared.u32 	%r231, [%r409+40];
	ld.shared.u32 	%r232, [%r411+68];
	// begin inline asm
	dp4a.s32.s32 %r230, %r231, %r232, %r214;
	// end inline asm
	ld.shared.u32 	%r235, [%r409+40];
	ld.shared.u32 	%r236, [%r411+72];
	// begin inline asm
	dp4a.s32.s32 %r234, %r235, %r236, %r218;
	// end inline asm
	ld.shared.u32 	%r239, [%r409+40];
	ld.shared.u32 	%r240, [%r411+76];
	// begin inline asm
	dp4a.s32.s32 %r238, %r239, %r240, %r222;
	// end inline asm
	ld.shared.u32 	%r243, [%r409+44];
	ld.shared.u32 	%r244, [%r411+80];
	// begin inline asm
	dp4a.s32.s32 %r242, %r243, %r244, %r226;
	// end inline asm
	ld.shared.u32 	%r247, [%r409+44];
	ld.shared.u32 	%r248, [%r411+84];
	// begin inline asm
	dp4a.s32.s32 %r246, %r247, %r248, %r230;
	// end inline asm
	ld.shared.u32 	%r251, [%r409+44];
	ld.shared.u32 	%r252, [%r411+88];
	// begin inline asm
	dp4a.s32.s32 %r250, %r251, %r252, %r234;
	// end inline asm
	ld.shared.u32 	%r255, [%r409+44];
	ld.shared.u32 	%r256, [%r411+92];
	// begin inline asm
	dp4a.s32.s32 %r254, %r255, %r256, %r238;
	// end inline asm
	ld.shared.u32 	%r259, [%r409+360];
	ld.shared.u32 	%r260, [%r411+192];
	// begin inline asm
	dp4a.s32.s32 %r258, %r259, %r260, %r242;
	// end inline asm
	ld.shared.u32 	%r263, [%r409+360];
	ld.shared.u32 	%r264, [%r411+196];
	// begin inline asm
	dp4a.s32.s32 %r262, %r263, %r264, %r246;
	// end inline asm
	ld.shared.u32 	%r267, [%r409+360];
	ld.shared.u32 	%r268, [%r411+200];
	// begin inline asm
	dp4a.s32.s32 %r266, %r267, %r268, %r250;
	// end inline asm
	ld.shared.u32 	%r271, [%r409+360];
	ld.shared.u32 	%r272, [%r411+204];
	// begin inline asm
	dp4a.s32.s32 %r270, %r271, %r272, %r254;
	// end inline asm
	ld.shared.u32 	%r275, [%r409+364];
	ld.shared.u32 	%r276, [%r411+208];
	// begin inline asm
	dp4a.s32.s32 %r274, %r275, %r276, %r258;
	// end inline asm
	ld.shared.u32 	%r279, [%r409+364];
	ld.shared.u32 	%r280, [%r411+212];
	// begin inline asm
	dp4a.s32.s32 %r278, %r279, %r280, %r262;
	// end inline asm
	ld.shared.u32 	%r283, [%r409+364];
	ld.shared.u32 	%r284, [%r411+216];
	// begin inline asm
	dp4a.s32.s32 %r282, %r283, %r284, %r266;
	// end inline asm
	ld.shared.u32 	%r287, [%r409+364];
	ld.shared.u32 	%r288, [%r411+220];
	// begin inline asm
	dp4a.s32.s32 %r286, %r287, %r288, %r270;
	// end inline asm
	ld.shared.u32 	%r291, [%r409+368];
	ld.shared.u32 	%r292, [%r411+224];
	// begin inline asm
	dp4a.s32.s32 %r290, %r291, %r292, %r274;
	// end inline asm
	ld.shared.u32 	%r295, [%r409+368];
	ld.shared.u32 	%r296, [%r411+228];
	// begin inline asm
	dp4a.s32.s32 %r294, %r295, %r296, %r278;
	// end inline asm
	ld.shared.u32 	%r299, [%r409+368];
	ld.shared.u32 	%r300, [%r411+232];
	// begin inline asm
	dp4a.s32.s32 %r298, %r299, %r300, %r282;
	// end inline asm
	ld.shared.u32 	%r303, [%r409+368];
	ld.shared.u32 	%r304, [%r411+236];
	// begin inline asm
	dp4a.s32.s32 %r302, %r303, %r304, %r286;
	// end inline asm
	ld.shared.u32 	%r307, [%r409+72];
	ld.shared.u32 	%r308, [%r411+96];
	// begin inline asm
	dp4a.s32.s32 %r306, %r307, %r308, %r290;
	// end inline asm
	ld.shared.u32 	%r311, [%r409+72];
	ld.shared.u32 	%r312, [%r411+100];
	// begin inline asm
	dp4a.s32.s32 %r310, %r311, %r312, %r294;
	// end inline asm
	ld.shared.u32 	%r315, [%r409+72];
	ld.shared.u32 	%r316, [%r411+104];
	// begin inline asm
	dp4a.s32.s32 %r314, %r315, %r316, %r298;
	// end inline asm
	ld.shared.u32 	%r319, [%r409+72];
	ld.shared.u32 	%r320, [%r411+108];
	// begin inline asm
	dp4a.s32.s32 %r318, %r319, %r320, %r302;
	// end inline asm
	ld.shared.u32 	%r323, [%r409+76];
	ld.shared.u32 	%r324, [%r411+112];
	// begin inline asm
	dp4a.s32.s32 %r322, %r323, %r324, %r306;
	// end inline asm
	ld.shared.u32 	%r327, [%r409+76];
	ld.shared.u32 	%r328, [%r411+116];
	// begin inline asm
	dp4a.s32.s32 %r326, %r327, %r328, %r310;
	// end inline asm
	ld.shared.u32 	%r331, [%r409+76];
	ld.shared.u32 	%r332, [%r411+120];
	// begin inline asm
	dp4a.s32.s32 %r330, %r331, %r332, %r314;
	// end inline asm
	ld.shared.u32 	%r335, [%r409+76];
	ld.shared.u32 	%r336, [%r411+124];
	// begin inline asm
	dp4a.s32.s32 %r334, %r335, %r336, %r318;
	// end inline asm
	ld.shared.u32 	%r339, [%r409+80];
	ld.shared.u32 	%r340, [%r411+128];
	// begin inline asm
	dp4a.s32.s32 %r338, %r339, %r340, %r322;
	// end inline asm
	ld.shared.u32 	%r343, [%r409+80];
	ld.shared.u32 	%r344, [%r411+132];
	// begin inline asm
	dp4a.s32.s32 %r342, %r343, %r344, %r326;
	// end inline asm
	ld.shared.u32 	%r347, [%r409+80];
	ld.shared.u32 	%r348, [%r411+136];
	// begin inline asm
	dp4a.s32.s32 %r346, %r347, %r348, %r330;
	// end inline asm
	ld.shared.u32 	%r351, [%r409+80];
	ld.shared.u32 	%r352, [%r411+140];
	// begin inline asm
	dp4a.s32.s32 %r350, %r351, %r352, %r334;
	// end inline asm
	ld.shared.u32 	%r355, [%r409+396];
	ld.shared.u32 	%r356, [%r411+240];
	// begin inline asm
	dp4a.s32.s32 %r354, %r355, %r356, %r338;
	// end inline asm
	ld.shared.u32 	%r359, [%r409+396];
	ld.shared.u32 	%r360, [%r411+244];
	// begin inline asm
	dp4a.s32.s32 %r358, %r359, %r360, %r342;
	// end inline asm
	ld.shared.u32 	%r363, [%r409+396];
	ld.shared.u32 	%r364, [%r411+248];
	// begin inline asm
	dp4a.s32.s32 %r362, %r363, %r364, %r346;
	// end inline asm
	ld.shared.u32 	%r367, [%r409+396];
	ld.shared.u32 	%r368, [%r411+252];
	// begin inline asm
	dp4a.s32.s32 %r366, %r367, %r368, %r350;
	// end inline asm
	ld.shared.u32 	%r371, [%r409+400];
	ld.shared.u32 	%r372, [%r411+256];
	// begin inline asm
	dp4a.s32.s32 %r370, %r371, %r372, %r354;
	// end inline asm
	ld.shared.u32 	%r375, [%r409+400];
	ld.shared.u32 	%r376, [%r411+260];
	// begin inline asm
	dp4a.s32.s32 %r374, %r375, %r376, %r358;
	// end inline asm
	ld.shared.u32 	%r379, [%r409+400];
	ld.shared.u32 	%r380, [%r411+264];
	// begin inline asm
	dp4a.s32.s32 %r378, %r379, %r380, %r362;
	// end inline asm
	ld.shared.u32 	%r383, [%r409+400];
	ld.shared.u32 	%r384, [%r411+268];
	// begin inline asm
	dp4a.s32.s32 %r382, %r383, %r384, %r366;
	// end inline asm
	ld.shared.u32 	%r387, [%r409+404];
	ld.shared.u32 	%r388, [%r411+272];
	// begin inline asm
	dp4a.s32.s32 %r726, %r387, %r388, %r370;
	// end inline asm
	ld.shared.u32 	%r391, [%r409+404];
	ld.shared.u32 	%r392, [%r411+276];
	// begin inline asm
	dp4a.s32.s32 %r725, %r391, %r392, %r374;
	// end inline asm
	ld.shared.u32 	%r395, [%r409+404];
	ld.shared.u32 	%r396, [%r411+280];
	// begin inline asm
	dp4a.s32.s32 %r724, %r395, %r396, %r378;
	// end inline asm
	ld.shared.u32 	%r399, [%r409+404];
	ld.shared.u32 	%r400, [%r411+284];
	// begin inline asm
	dp4a.s32.s32 %r723, %r399, %r400, %r382;
	// end inline asm
	add.s32 	%r727, %r727, 1;
	add.s32 	%r722, %r722, 288;
	add.s64 	%rd48, %rd48, 392;
	setp.ne.s32 	%p30, %r727, 63;
	@%p30 bra 	$L__BB2_11;
	ld.param.u64 	%rd47, [fused_nn_conv2d_cast_subtract_cast_multiply_add_nn_relu_divide_add_round_cast_cl_16286804049590463984__23_kernel0_param_2];
	bar.sync 	0;
	add.s32 	%r700, %r18, %r16;
	add.s32 	%r702, %r408, %r700;
	ld.shared.u32 	%r413, [%r702+648];
	add.s32 	%r704, %r410, %r30;
	ld.shared.u32 	%r414, [%r704+1152];
	// begin inline asm
	dp4a.s32.s32 %r412, %r413, %r414, %r726;
	// end inline asm
	ld.shared.u32 	%r417, [%r702+648];
	ld.shared.u32 	%r418, [%r704+1156];
	// begin inline asm
	dp4a.s32.s32 %r416, %r417, %r418, %r725;
	// end inline asm
	ld.shared.u32 	%r421, [%r702+648];
	ld.shared.u32 	%r422, [%r704+1160];
	// begin inline asm
	dp4a.s32.s32 %r420, %r421, %r422, %r724;
	// end inline asm
	ld.shared.u32 	%r425, [%r702+648];
	ld.shared.u32 	%r426, [%r704+1164];
	// begin inline asm
	dp4a.s32.s32 %r424, %r425, %r426, %r723;
	// end inline asm
	ld.shared.u32 	%r429, [%r702+652];
	ld.shared.u32 	%r430, [%r704+1168];
	// begin inline asm
	dp4a.s32.s32 %r428, %r429, %r430, %r412;
	// end inline asm
	ld.shared.u32 	%r433, [%r702+652];
	ld.shared.u32 	%r434, [%r704+1172];
	// begin inline asm
	dp4a.s32.s32 %r432, %r433, %r434, %r416;
	// end inline asm
	ld.shared.u32 	%r437, [%r702+652];
	ld.shared.u32 	%r438, [%r704+1176];
	// begin inline asm
	dp4a.s32.s32 %r436, %r437, %r438, %r420;
	// end inline asm
	ld.shared.u32 	%r441, [%r702+652];
	ld.shared.u32 	%r442, [%r704+1180];
	// begin inline asm
	dp4a.s32.s32 %r440, %r441, %r442, %r424;
	// end inline asm
	ld.shared.u32 	%r445, [%r702+656];
	ld.shared.u32 	%r446, [%r704+1184];
	// begin inline asm
	dp4a.s32.s32 %r444, %r445, %r446, %r428;
	// end inline asm
	ld.shared.u32 	%r449, [%r702+656];
	ld.shared.u32 	%r450, [%r704+1188];
	// begin inline asm
	dp4a.s32.s32 %r448, %r449, %r450, %r432;
	// end inline asm
	ld.shared.u32 	%r453, [%r702+656];
	ld.shared.u32 	%r454, [%r704+1192];
	// begin inline asm
	dp4a.s32.s32 %r452, %r453, %r454, %r436;
	// end inline asm
	ld.shared.u32 	%r457, [%r702+656];
	ld.shared.u32 	%r458, [%r704+1196];
	// begin inline asm
	dp4a.s32.s32 %r456, %r457, %r458, %r440;
	// end inline asm
	ld.shared.u32 	%r461, [%r702+972];
	ld.shared.u32 	%r462, [%r704+1296];
	// begin inline asm
	dp4a.s32.s32 %r460, %r461, %r462, %r444;
	// end inline asm
	ld.shared.u32 	%r465, [%r702+972];
	ld.shared.u32 	%r466, [%r704+1300];
	// begin inline asm
	dp4a.s32.s32 %r464, %r465, %r466, %r448;
	// end inline asm
	ld.shared.u32 	%r469, [%r702+972];
	ld.shared.u32 	%r470, [%r704+1304];
	// begin inline asm
	dp4a.s32.s32 %r468, %r469, %r470, %r452;
	// end inline asm
	ld.shared.u32 	%r473, [%r702+972];
	ld.shared.u32 	%r474, [%r704+1308];
	// begin inline asm
	dp4a.s32.s32 %r472, %r473, %r474, %r456;
	// end inline asm
	ld.shared.u32 	%r477, [%r702+976];
	ld.shared.u32 	%r478, [%r704+1312];
	// begin inline asm
	dp4a.s32.s32 %r476, %r477, %r478, %r460;
	// end inline asm
	ld.shared.u32 	%r481, [%r702+976];
	ld.shared.u32 	%r482, [%r704+1316];
	// begin inline asm
	dp4a.s32.s32 %r480, %r481, %r482, %r464;
	// end inline asm
	ld.shared.u32 	%r485, [%r702+976];
	ld.shared.u32 	%r486, [%r704+1320];
	// begin inline asm
	dp4a.s32.s32 %r484, %r485, %r486, %r468;
	// end inline asm
	ld.shared.u32 	%r489, [%r702+976];
	ld.shared.u32 	%r490, [%r704+1324];
	// begin inline asm
	dp4a.s32.s32 %r488, %r489, %r490, %r472;
	// end inline asm
	ld.shared.u32 	%r493, [%r702+980];
	ld.shared.u32 	%r494, [%r704+1328];
	// begin inline asm
	dp4a.s32.s32 %r492, %r493, %r494, %r476;
	// end inline asm
	ld.shared.u32 	%r497, [%r702+980];
	ld.shared.u32 	%r498, [%r704+1332];
	// begin inline asm
	dp4a.s32.s32 %r496, %r497, %r498, %r480;
	// end inline asm
	ld.shared.u32 	%r501, [%r702+980];
	ld.shared.u32 	%r502, [%r704+1336];
	// begin inline asm
	dp4a.s32.s32 %r500, %r501, %r502, %r484;
	// end inline asm
	ld.shared.u32 	%r505, [%r702+980];
	ld.shared.u32 	%r506, [%r704+1340];
	// begin inline asm
	dp4a.s32.s32 %r504, %r505, %r506, %r488;
	// end inline asm
	ld.shared.u32 	%r509, [%r702+684];
	ld.shared.u32 	%r510, [%r704+1200];
	// begin inline asm
	dp4a.s32.s32 %r508, %r509, %r510, %r492;
	// end inline asm
	ld.shared.u32 	%r513, [%r702+684];
	ld.shared.u32 	%r514, [%r704+1204];
	// begin inline asm
	dp4a.s32.s32 %r512, %r513, %r514, %r496;
	// end inline asm
	ld.shared.u32 	%r517, [%r702+684];
	ld.shared.u32 	%r518, [%r704+1208];
	// begin inline asm
	dp4a.s32.s32 %r516, %r517, %r518, %r500;
	// end inline asm
	ld.shared.u32 	%r521, [%r702+684];
	ld.shared.u32 	%r522, [%r704+1212];
	// begin inline asm
	dp4a.s32.s32 %r520, %r521, %r522, %r504;
	// end inline asm
	ld.shared.u32 	%r525, [%r702+688];
	ld.shared.u32 	%r526, [%r704+1216];
	// begin inline asm
	dp4a.s32.s32 %r524, %r525, %r526, %r508;
	// end inline asm
	ld.shared.u32 	%r529, [%r702+688];
	ld.shared.u32 	%r530, [%r704+1220];
	// begin inline asm
	dp4a.s32.s32 %r528, %r529, %r530, %r512;
	// end inline asm
	ld.shared.u32 	%r533, [%r702+688];
	ld.shared.u32 	%r534, [%r704+1224];
	// begin inline asm
	dp4a.s32.s32 %r532, %r533, %r534, %r516;
	// end inline asm
	ld.shared.u32 	%r537, [%r702+688];
	ld.shared.u32 	%r538, [%r704+1228];
	// begin inline asm
	dp4a.s32.s32 %r536, %r537, %r538, %r520;
	// end inline asm
	ld.shared.u32 	%r541, [%r702+692];
	ld.shared.u32 	%r542, [%r704+1232];
	// begin inline asm
	dp4a.s32.s32 %r540, %r541, %r542, %r524;
	// end inline asm
	ld.shared.u32 	%r545, [%r702+692];
	ld.shared.u32 	%r546, [%r704+1236];
	// begin inline asm
	dp4a.s32.s32 %r544, %r545, %r546, %r528;
	// end inline asm
	ld.shared.u32 	%r549, [%r702+692];
	ld.shared.u32 	%r550, [%r704+1240];
	// begin inline asm
	dp4a.s32.s32 %r548, %r549, %r550, %r532;
	// end inline asm
	ld.shared.u32 	%r553, [%r702+692];
	ld.shared.u32 	%r554, [%r704+1244];
	// begin inline asm
	dp4a.s32.s32 %r552, %r553, %r554, %r536;
	// end inline asm
	ld.shared.u32 	%r557, [%r702+1008];
	ld.shared.u32 	%r558, [%r704+1344];
	// begin inline asm
	dp4a.s32.s32 %r556, %r557, %r558, %r540;
	// end inline asm
	ld.shared.u32 	%r561, [%r702+1008];
	ld.shared.u32 	%r562, [%r704+1348];
	// begin inline asm
	dp4a.s32.s32 %r560, %r561, %r562, %r544;
	// end inline asm
	ld.shared.u32 	%r565, [%r702+1008];
	ld.shared.u32 	%r566, [%r704+1352];
	// begin inline asm
	dp4a.s32.s32 %r564, %r565, %r566, %r548;
	// end inline asm
	ld.shared.u32 	%r569, [%r702+1008];
	ld.shared.u32 	%r570, [%r704+1356];
	// begin inline asm
	dp4a.s32.s32 %r568, %r569, %r570, %r552;
	// end inline asm
	ld.shared.u32 	%r573, [%r702+1012];
	ld.shared.u32 	%r574, [%r704+1360];
	// begin inline asm
	dp4a.s32.s32 %r572, %r573, %r574, %r556;
	// end inline asm
	ld.shared.u32 	%r577, [%r702+1012];
	ld.shared.u32 	%r578, [%r704+1364];
	// begin inline asm
	dp4a.s32.s32 %r576, %r577, %r578, %r560;
	// end inline asm
	ld.shared.u32 	%r581, [%r702+1012];
	ld.shared.u32 	%r582, [%r704+1368];
	// begin inline asm
	dp4a.s32.s32 %r580, %r581, %r582, %r564;
	// end inline asm
	ld.shared.u32 	%r585, [%r702+1012];
	ld.shared.u32 	%r586, [%r704+1372];
	// begin inline asm
	dp4a.s32.s32 %r584, %r585, %r586, %r568;
	// end inline asm
	ld.shared.u32 	%r589, [%r702+1016];
	ld.shared.u32 	%r590, [%r704+1376];
	// begin inline asm
	dp4a.s32.s32 %r588, %r589, %r590, %r572;
	// end inline asm
	ld.shared.u32 	%r593, [%r702+1016];
	ld.shared.u32 	%r594, [%r704+1380];
	// begin inline asm
	dp4a.s32.s32 %r592, %r593, %r594, %r576;
	// end inline asm
	ld.shared.u32 	%r597, [%r702+1016];
	ld.shared.u32 	%r598, [%r704+1384];
	// begin inline asm
	dp4a.s32.s32 %r596, %r597, %r598, %r580;
	// end inline asm
	ld.shared.u32 	%r601, [%r702+1016];
	ld.shared.u32 	%r602, [%r704+1388];
	// begin inline asm
	dp4a.s32.s32 %r600, %r601, %r602, %r584;
	// end inline asm
	ld.shared.u32 	%r605, [%r702+720];
	ld.shared.u32 	%r606, [%r704+1248];
	// begin inline asm
	dp4a.s32.s32 %r604, %r605, %r606, %r588;
	// end inline asm
	ld.shared.u32 	%r609, [%r702+720];
	ld.shared.u32 	%r610, [%r704+1252];
	// begin inline asm
	dp4a.s32.s32 %r608, %r609, %r610, %r592;
	// end inline asm
	ld.shared.u32 	%r613, [%r702+720];
	ld.shared.u32 	%r614, [%r704+1256];
	// begin inline asm
	dp4a.s32.s32 %r612, %r613, %r614, %r596;
	// end inline asm
	ld.shared.u32 	%r617, [%r702+720];
	ld.shared.u32 	%r618, [%r704+1260];
	// begin inline asm
	dp4a.s32.s32 %r616, %r617, %r618, %r600;
	// end inline asm
	ld.shared.u32 	%r621, [%r702+724];
	ld.shared.u32 	%r622, [%r704+1264];
	// begin inline asm
	dp4a.s32.s32 %r620, %r621, %r622, %r604;
	// end inline asm
	ld.shared.u32 	%r625, [%r702+724];
	ld.shared.u32 	%r626, [%r704+1268];
	// begin inline asm
	dp4a.s32.s32 %r624, %r625, %r626, %r608;
	// end inline asm
	ld.shared.u32 	%r629, [%r702+724];
	ld.shared.u32 	%r630, [%r704+1272];
	// begin inline asm
	dp4a.s32.s32 %r628, %r629, %r630, %r612;
	// end inline asm
	ld.shared.u32 	%r633, [%r702+724];
	ld.shared.u32 	%r634, [%r704+1276];
	// begin inline asm
	dp4a.s32.s32 %r632, %r633, %r634, %r616;
	// end inline asm
	ld.shared.u32 	%r637, [%r702+728];
	ld.shared.u32 	%r638, [%r704+1280];
	// begin inline asm
	dp4a.s32.s32 %r636, %r637, %r638, %r620;
	// end inline asm
	ld.shared.u32 	%r641, [%r702+728];
	ld.shared.u32 	%r642, [%r704+1284];
	// begin inline asm
	dp4a.s32.s32 %r640, %r641, %r642, %r624;
	// end inline asm
	ld.shared.u32 	%r645, [%r702+728];
	ld.shared.u32 	%r646, [%r704+1288];
	// begin inline asm
	dp4a.s32.s32 %r644, %r645, %r646, %r628;
	// end inline asm
	ld.shared.u32 	%r649, [%r702+728];
	ld.shared.u32 	%r650, [%r704+1292];
	// begin inline asm
	dp4a.s32.s32 %r648, %r649, %r650, %r632;
	// end inline asm
	ld.shared.u32 	%r653, [%r702+1044];
	ld.shared.u32 	%r654, [%r704+1392];
	// begin inline asm
	dp4a.s32.s32 %r652, %r653, %r654, %r636;
	// end inline asm
	ld.shared.u32 	%r657, [%r702+1044];
	ld.shared.u32 	%r658, [%r704+1396];
	// begin inline asm
	dp4a.s32.s32 %r656, %r657, %r658, %r640;
	// end inline asm
	ld.shared.u32 	%r661, [%r702+1044];
	ld.shared.u32 	%r662, [%r704+1400];
	// begin inline asm
	dp4a.s32.s32 %r660, %r661, %r662, %r644;
	// end inline asm
	ld.shared.u32 	%r665, [%r702+1044];
	ld.shared.u32 	%r666, [%r704+1404];
	// begin inline asm
	dp4a.s32.s32 %r664, %r665, %r666, %r648;
	// end inline asm
	ld.shared.u32 	%r669, [%r702+1048];
	ld.shared.u32 	%r670, [%r704+1408];
	// begin inline asm
	dp4a.s32.s32 %r668, %r669, %r670, %r652;
	// end inline asm
	ld.shared.u32 	%r673, [%r702+1048];
	ld.shared.u32 	%r674, [%r704+1412];
	// begin inline asm
	dp4a.s32.s32 %r672, %r673, %r674, %r656;
	// end inline asm
	ld.shared.u32 	%r677, [%r702+1048];
	ld.shared.u32 	%r678, [%r704+1416];
	// begin inline asm
	dp4a.s32.s32 %r676, %r677, %r678, %r660;
	// end inline asm
	ld.shared.u32 	%r681, [%r702+1048];
	ld.shared.u32 	%r682, [%r704+1420];
	// begin inline asm
	dp4a.s32.s32 %r680, %r681, %r682, %r664;
	// end inline asm
	ld.shared.u32 	%r685, [%r702+1052];
	ld.shared.u32 	%r686, [%r704+1424];
	// begin inline asm
	dp4a.s32.s32 %r684, %r685, %r686, %r668;
	// end inline asm
	ld.shared.u32 	%r689, [%r702+1052];
	ld.shared.u32 	%r690, [%r704+1428];
	// begin inline asm
	dp4a.s32.s32 %r688, %r689, %r690, %r672;
	// end inline asm
	ld.shared.u32 	%r693, [%r702+1052];
	ld.shared.u32 	%r694, [%r704+1432];
	// begin inline asm
	dp4a.s32.s32 %r692, %r693, %r694, %r676;
	// end inline asm
	ld.shared.u32 	%r697, [%r702+1052];
	ld.shared.u32 	%r698, [%r704+1436];
	// begin inline asm
	dp4a.s32.s32 %r696, %r697, %r698, %r680;
	// end inline asm
	shl.b32 	%r705, %r12, 4;
	shl.b32 	%r706, %r1, 2;
	add.s32 	%r707, %r705, %r706;
	mad.lo.s32 	%r708, %r12, 784, %r17;
	cvta.to.global.u64 	%rd40, %rd10;
	ld.global.nc.f32 	%f1, [%rd40];
	cvta.to.global.u64 	%rd41, %rd9;
	cvta.to.global.u64 	%rd42, %rd47;
	cvt.rn.f32.s32 	%f2, %r684;
	mul.wide.u32 	%rd43, %r707, 4;
	add.s64 	%rd44, %rd41, %rd43;
	ld.global.nc.f32 	%f3, [%rd44];
	fma.rn.f32 	%f4, %f2, 0f3C6E4FEA, %f3;
	max.f32 	%f5, %f4, 0f00000000;
	fma.rn.f32 	%f6, %f5, 0f42B428B8, %f1;
	mov.f32 	%f7, 0f3F000000;
	copysign.f32 	%f8, %f6, %f7;
	add.rz.f32 	%f9, %f6, %f8;
	cvt.rzi.f32.f32 	%f10, %f9;
	cvt.rzi.s32.f32 	%r709, %f10;
	min.s32 	%r710, %r709, 127;
	max.s32 	%r711, %r710, -128;
	cvt.u64.u32 	%rd45, %r708;
	add.s64 	%rd46, %rd42, %rd45;
	st.global.u8 	[%rd46], %r711;
	cvt.rn.f32.s32 	%f11, %r688;
	ld.global.nc.f32 	%f12, [%rd44+4];
	fma.rn.f32 	%f13, %f11, 0f3C6E4FEA, %f12;
	max.f32 	%f14, %f13, 0f00000000;
	fma.rn.f32 	%f15, %f14, 0f42B428B8, %f1;
	copysign.f32 	%f16, %f15, %f7;
	add.rz.f32 	%f17, %f15, %f16;
	cvt.rzi.f32.f32 	%f18, %f17;
	cvt.rzi.s32.f32 	%r712, %f18;
	min.s32 	%r713, %r712, 127;
	max.s32 	%r714, %r713, -128;
	st.global.u8 	[%rd46+1], %r714;
	cvt.rn.f32.s32 	%f19, %r692;
	ld.global.nc.f32 	%f20, [%rd44+8];
	fma.rn.f32 	%f21, %f19, 0f3C6E4FEA, %f20;
	max.f32 	%f22, %f21, 0f00000000;
	fma.rn.f32 	%f23, %f22, 0f42B428B8, %f1;
	copysign.f32 	%f24, %f23, %f7;
	add.rz.f32 	%f25, %f23, %f24;
	cvt.rzi.f32.f32 	%f26, %f25;
	cvt.rzi.s32.f32 	%r715, %f26;
	min.s32 	%r716, %r715, 127;
	max.s32 	%r717, %r716, -128;
	st.global.u8 	[%rd46+2], %r717;
	cvt.rn.f32.s32 	%f27, %r696;
	ld.global.nc.f32 	%f28, [%rd44+12];
	fma.rn.f32 	%f29, %f27, 0f3C6E4FEA, %f28;
	max.f32 	%f30, %f29, 0f00000000;
	fma.rn.f32 	%f31, %f30, 0f42B428B8, %f1;
	copysign.f32 	%f32, %f31, %f7;
	add.rz.f32 	%f33, %f31, %f32;
	cvt.rzi.f32.f32 	%f34, %f33;
	cvt.rzi.s32.f32 	%r718, %f34;
	min.s32 	%r719, %r718, 127;
	max.s32 	%r720, %r719, -128;
	st.global.u8 	[%rd46+3], %r720;
	ret;

}
	// .globl	fused_cast_clip_cast_kernel0
.visible .entry fused_cast_clip_cast_kernel0(
	.param .u64 .ptr .align 1 fused_cast_clip_cast_kernel0_param_0,
	.param .u64 .ptr .align 1 fused_cast_clip_cast_kernel0_param_1
)
{
	.reg .b32 	%r<8>;
	.reg .b32 	%f<2>;
	.reg .b64 	%rd<9>;

	ld.param.u64 	%rd1, [fused_cast_clip_cast_kernel0_param_0];
	ld.param.u64 	%rd2, [fused_cast_clip_cast_kernel0_param_1];
	cvta.to.global.u64 	%rd3, %rd1;
	cvta.to.global.u64 	%rd4, %rd2;
	mov.u32 	%r1, %ctaid.x;
	shl.b32 	%r2, %r1, 10;
	mov.u32 	%r3, %tid.x;
	or.b32  	%r4, %r2, %r3;
	cvt.u64.u32 	%rd5, %r4;
	mul.wide.u32 	%rd6, %r4, 4;
	add.s64 	%rd7, %rd4, %rd6;
	ld.global.nc.f32 	%f1, [%rd7];
	cvt.rzi.s32.f32 	%r5, %f1;
	min.s32 	%r6, %r5, 127;
	max.s32 	%r7, %r6, -128;
	add.s64 	%rd8, %rd3, %rd5;
	st.global.u8 	[%rd8], %r7;
	ret;

}
	// .globl	fused_nn_global_avg_pool2d_2_kernel0
.visible .entry fused_nn_global_avg_pool2d_2_kernel0(
	.param .u64 .ptr .align 1 fused_nn_global_avg_pool2d_2_kernel0_param_0,
	.param .u64 .ptr .align 1 fused_nn_global_avg_pool2d_2_kernel0_param_1
)
{
	.reg .pred 	%p<30>;
	.reg .b32 	%r<9>;
	.reg .b32 	%f<457>;
	.reg .b64 	%rd<9>;

	ld.param.u64 	%rd3, [fused_nn_global_avg_pool2d_2_kernel0_param_0];
	ld.param.u64 	%rd2, [fused_nn_global_avg_pool2d_2_kernel0_param_1];
	cvta.to.global.u64 	%rd4, %rd3;
	mov.u32 	%r1, %tid.y;
	setp.ne.s32 	%p1, %r1, 0;
	mov.u32 	%r2, %ctaid.x;
	mov.u32 	%r3, %tid.x;
	mul.lo.s32 	%r5, %r3, 196;
	mad.lo.s32 	%r6, %r2, 1568, %r5;
	mul.wide.u32 	%rd5, %r6, 4;
	add.s64 	%rd1, %rd4, %rd5;
	mov.f32 	%f430, 0f00000000;
	@%p1 bra 	$L__BB4_2;
	ld.global.nc.f32 	%f58, [%rd1];
	add.f32 	%f59, %f58, 0f00000000;
	ld.global.nc.f32 	%f60, [%rd1+16];
	add.f32 	%f61, %f59, %f60;
	ld.global.nc.f32 	%f62, [%rd1+32];
	add.f32 	%f63, %f61, %f62;
	ld.global.nc.f32 	%f64, [%rd1+48];
	add.f32 	%f65, %f63, %f64;
	ld.global.nc.f32 	%f66, [%rd1+64];
	add.f32 	%f67, %f65, %f66;
	ld.global.nc.f32 	%f68, [%rd1+80];
	add.f32 	%f69, %f67, %f68;
	ld.global.nc.f32 	%f70, [%rd1+96];
	add.f32 	%f430, %f69, %f70;
$L__BB4_2:
	setp.ne.s32 	%p2, %r1, 0;
	@%p2 bra 	$L__BB4_4;
	ld.global.nc.f32 	%f71, [%rd1+112];
	add.f32 	%f72, %f430, %f71;
	ld.global.nc.f32 	%f73, [%rd1+128];
	add.f32 	%f74, %f72, %f73;
	ld.global.nc.f32 	%f75, [%rd1+144];
	add.f32 	%f76, %f74, %f75;
	ld.global.nc.f32 	%f77, [%rd1+160];
	add.f32 	%f78, %f76, %f77;
	ld.global.nc.f32 	%f79, [%rd1+176];
	add.f32 	%f80, %f78, %f79;
	ld.global.nc.f32 	%f81, [%rd1+192];
	add.f32 	%f82, %f80, %f81;
	ld.global.nc.f32 	%f83, [%rd1+208];
	add.f32 	%f430, %f82, %f83;
$L__BB4_4:
	setp.ne.s32 	%p3, %r1, 0;
	@%p3 bra 	$L__BB4_6;
	ld.global.nc.f32 	%f84, [%rd1+224];
	add.f32 	%f85, %f430, %f84;
	ld.global.nc.f32 	%f86, [%rd1+240];
	add.f32 	%f87, %f85, %f86;
	ld.global.nc.f32 	%f88, [%rd1+256];
	add.f32 	%f89, %f87, %f88;
	ld.global.nc.f32 	%f90, [%rd1+272];
	add.f32 	%f91, %f89, %f90;
	ld.global.nc.f32 	%f92, [%rd1+288];
	add.f32 	%f93, %f91, %f92;
	ld.global.nc.f32 	%f94, [%rd1+304];
	add.f32 	%f95, %f93, %f94;
	ld.global.nc.f32 	%f96, [%rd1+320];
	add.f32 	%f430, %f95, %f96;
$L__BB4_6:
	setp.ne.s32 	%p4, %r1, 0;
	@%p4 bra 	$L__BB4_8;
	ld.global.nc.f32 	%f97, [%rd1+336];
	add.f32 	%f98, %f430, %f97;
	ld.global.nc.f32 	%f99, [%rd1+352];
	add.f32 	%f100, %f98, %f99;
	ld.global.nc.f32 	%f101, [%rd1+368];
	add.f32 	%f102, %f100, %f101;
	ld.global.nc.f32 	%f103, [%rd1+384];
	add.f32 	%f104, %f102, %f103;
	ld.global.nc.f32 	%f105, [%rd1+400];
	add.f32 	%f106, %f104, %f105;
	ld.global.nc.f32 	%f107, [%rd1+416];
	add.f32 	%f108, %f106, %f107;
	ld.global.nc.f32 	%f109, [%rd1+432];
	add.f32 	%f430, %f108, %f109;
$L__BB4_8:
	setp.ne.s32 	%p5, %r1, 0;
	@%p5 bra 	$L__BB4_10;
	ld.global.nc.f32 	%f110, [%rd1+448];
	add.f32 	%f111, %f430, %f110;
	ld.global.nc.f32 	%f112, [%rd1+464];
	add.f32 	%f113, %f111, %f112;
	ld.global.nc.f32 	%f114, [%rd1+480];
	add.f32 	%f115, %f113, %f114;
	ld.global.nc.f32 	%f116, [%rd1+496];
	add.f32 	%f117, %f115, %f116;
	ld.global.nc.f32 	%f118, [%rd1+512];
	add.f32 	%f119, %f117, %f118;
	ld.global.nc.f32 	%f120, [%rd1+528];
	add.f32 	%f121, %f119, %f120;
	ld.global.nc.f32 	%f122, [%rd1+544];
	add.f32 	%f430, %f121, %f122;
$L__BB4_10:
	setp.ne.s32 	%p6, %r1, 0;
	@%p6 bra 	$L__BB4_12;
	ld.global.nc.f32 	%f123, [%rd1+560];
	add.f32 	%f124, %f430, %f123;
	ld.global.nc.f32 	%f125, [%rd1+576];
	add.f32 	%f126, %f124, %f125;
	ld.global.nc.f32 	%f127, [%rd1+592];
	add.f32 	%f128, %f126, %f127;
	ld.global.nc.f32 	%f129, [%rd1+608];
	add.f32 	%f130, %f128, %f129;
	ld.global.nc.f32 	%f131, [%rd1+624];
	add.f32 	%f132, %f130, %f131;
	ld.global.nc.f32 	%f133, [%rd1+640];
	add.f32 	%f134, %f132, %f133;
	ld.global.nc.f32 	%f135, [%rd1+656];
	add.f32 	%f430, %f134, %f135;
$L__BB4_12:
	setp.ne.s32 	%p7, %r1, 0;
	@%p7 bra 	$L__BB4_14;
	ld.global.nc.f32 	%f136, [%rd1+672];
	add.f32 	%f137, %f430, %f136;
	ld.global.nc.f32 	%f138, [%rd1+688];
	add.f32 	%f139, %f137, %f138;
	ld.global.nc.f32 	%f140, [%rd1+704];
	add.f32 	%f141, %f139, %f140;
	ld.global.nc.f32 	%f142, [%rd1+720];
	add.f32 	%f143, %f141, %f142;
	ld.global.nc.f32 	%f144, [%rd1+736];
	add.f32 	%f145, %f143, %f144;
	ld.global.nc.f32 	%f146, [%rd1+752];
	add.f32 	%f147, %f145, %f146;
	ld.global.nc.f32 	%f148, [%rd1+768];
	add.f32 	%f430, %f147, %f148;
$L__BB4_14:
	setp.ne.s32 	%p8, %r1, 0;
	mov.f32 	%f437, 0f00000000;
	@%p8 bra 	$L__BB4_16;
	ld.global.nc.f32 	%f150, [%rd1+4];
	add.f32 	%f151, %f150, 0f00000000;
	ld.global.nc.f32 	%f152, [%rd1+20];
	add.f32 	%f153, %f151, %f152;
	ld.global.nc.f32 	%f154, [%rd1+36];
	add.f32 	%f155, %f153, %f154;
	ld.global.nc.f32 	%f156, [%rd1+52];
	add.f32 	%f157, %f155, %f156;
	ld.global.nc.f32 	%f158, [%rd1+68];
	add.f32 	%f159, %f157, %f158;
	ld.global.nc.f32 	%f160, [%rd1+84];
	add.f32 	%f161, %f159, %f160;
	ld.global.nc.f32 	%f162, [%rd1+100];
	add.f32 	%f437, %f161, %f162;
$L__BB4_16:
	setp.ne.s32 	%p9, %r1, 0;
	@%p9 bra 	$L__BB4_18;
	ld.global.nc.f32 	%f163, [%rd1+116];
	add.f32 	%f164, %f437, %f163;
	ld.global.nc.f32 	%f165, [%rd1+132];
	add.f32 	%f166, %f164, %f165;
	ld.global.nc.f32 	%f167, [%rd1+148];
	add.f32 	%f168, %f166, %f167;
	ld.global.nc.f32 	%f169, [%rd1+164];
	add.f32 	%f170, %f168, %f169;
	ld.global.nc.f32 	%f171, [%rd1+180];
	add.f32 	%f172, %f170, %f171;
	ld.global.nc.f32 	%f173, [%rd1+196];
	add.f32 	%f174, %f172, %f173;
	ld.global.nc.f32 	%f175, [%rd1+212];
	add.f32 	%f437, %f174, %f175;
$L__BB4_18:
	setp.ne.s32 	%p10, %r1, 0;
	@%p10 bra 	$L__BB4_20;
	ld.global.nc.f32 	%f176, [%rd1+228];
	add.f32 	%f177, %f437, %f176;
	ld.global.nc.f32 	%f178, [%rd1+244];
	add.f32 	%f179, %f177, %f178;
	ld.global.nc.f32 	%f180, [%rd1+260];
	add.f32 	%f181, %f179, %f180;
	ld.global.nc.f32 	%f182, [%rd1+276];
	add.f32 	%f183, %f181, %f182;
	ld.global.nc.f32 	%f184, [%rd1+292];
	add.f32 	%f185, %f183, %f184;
	ld.global.nc.f32 	%f186, [%rd1+308];
	add.f32 	%f187, %f185, %f186;
	ld.global.nc.f32 	%f188, [%rd1+324];
	add.f32 	%f437, %f187, %f188;
$L__BB4_20:
	setp.ne.s32 	%p11, %r1, 0;
	@%p11 bra 	$L__BB4_22;
	ld.global.nc.f32 	%f189, [%rd1+340];
	add.f32 	%f190, %f437, %f189;
	ld.global.nc.f32 	%f191, [%rd1+356];
	add.f32 	%f192, %f190, %f191;
	ld.global.nc.f32 	%f193, [%rd1+372];
	add.f32 	%f194, %f192, %f193;
	ld.global.nc.f32 	%f195, [%rd1+388];
	add.f32 	%f196, %f194, %f195;
	ld.global.nc.f32 	%f197, [%rd1+404];
	add.f32 	%f198, %f196, %f197;
	ld.global.nc.f32 	%f199, [%rd1+420];
	add.f32 	%f200, %f198, %f199;
	ld.global.nc.f32 	%f201, [%rd1+436];
	add.f32 	%f437, %f200, %f201;
$L__BB4_22:
	setp.ne.s32 	%p12, %r1, 0;
	@%p12 bra 	$L__BB4_24;
	ld.global.nc.f32 	%f202, [%rd1+452];
	add.f32 	%f203, %f437, %f202;
	ld.global.nc.f32 	%f204, [%rd1+468];
	add.f32 	%f205, %f203, %f204;
	ld.global.nc.f32 	%f206, [%rd1+484];
	add.f32 	%f207, %f205, %f206;
	ld.global.nc.f32 	%f208, [%rd1+500];
	add.f32 	%f209, %f207, %f208;
	ld.global.nc.f32 	%f210, [%rd1+516];
	add.f32 	%f211, %f209, %f210;
	ld.global.nc.f32 	%f212, [%rd1+532];
	add.f32 	%f213, %f211, %f212;
	ld.global.nc.f32 	%f214, [%rd1+548];
	add.f32 	%f437, %f213, %f214;
$L__BB4_24:
	setp.ne.s32 	%p13, %r1, 0;
	@%p13 bra 	$L__BB4_26;
	ld.global.nc.f32 	%f215, [%rd1+564];
	add.f32 	%f216, %f437, %f215;
	ld.global.nc.f32 	%f217, [%rd1+580];
	add.f32 	%f218, %f216, %f217;
	ld.global.nc.f32 	%f219, [%rd1+596];
	add.f32 	%f220, %f218, %f219;
	ld.global.nc.f32 	%f221, [%rd1+612];
	add.f32 	%f222, %f220, %f221;
	ld.global.nc.f32 	%f223, [%rd1+628];
	add.f32 	%f224, %f222, %f223;
	ld.global.nc.f32 	%f225, [%rd1+644];
	add.f32 	%f226, %f224, %f225;
	ld.global.nc.f32 	%f227, [%rd1+660];
	add.f32 	%f437, %f226, %f227;
$L__BB4_26:
	setp.ne.s32 	%p14, %r1, 0;
	@%p14 bra 	$L__BB4_28;
	ld.global.nc.f32 	%f228, [%rd1+676];
	add.f32 	%f229, %f437, %f228;
	ld.global.nc.f32 	%f230, [%rd1+692];
	add.f32 	%f231, %f229, %f230;
	ld.global.nc.f32 	%f232, [%rd1+708];
	add.f32 	%f233, %f231, %f232;
	ld.global.nc.f32 	%f234, [%rd1+724];
	add.f32 	%f235, %f233, %f234;
	ld.global.nc.f32 	%f236, [%rd1+740];
	add.f32 	%f237, %f235, %f236;
	ld.global.nc.f32 	%f238, [%rd1+756];
	add.f32 	%f239, %f237, %f238;
	ld.global.nc.f32 	%f240, [%rd1+772];
	add.f32 	%f437, %f239, %f240;
$L__BB4_28:
	setp.ne.s32 	%p15, %r1, 0;
	mov.f32 	%f444, 0f00000000;
	@%p15 bra 	$L__BB4_30;
	ld.global.nc.f32 	%f242, [%rd1+8];
	add.f32 	%f243, %f242, 0f00000000;
	ld.global.nc.f32 	%f244, [%rd1+24];
	add.f32 	%f245, %f243, %f244;
	ld.global.nc.f32 	%f246, [%rd1+40];
	add.f32 	%f247, %f245, %f246;
	ld.global.nc.f32 	%f248, [%rd1+56];
	add.f32 	%f249, %f247, %f248;
	ld.global.nc.f32 	%f250, [%rd1+72];
	add.f32 	%f251, %f249, %f250;
	ld.global.nc.f32 	%f252, [%rd1+88];
	add.f32 	%f253, %f251, %f252;
	ld.global.nc.f32 	%f254, [%rd1+104];
	add.f32 	%f444, %f253, %f254;
$L__BB4_30:
	setp.ne.s32 	%p16, %r1, 0;
	@%p16 bra 	$L__BB4_32;
	ld.global.nc.f32 	%f255, [%rd1+120];
	add.f32 	%f256, %f444, %f255;
	ld.global.nc.f32 	%f257, [%rd1+136];
	add.f32 	%f258, %f256, %f257;
	ld.global.nc.f32 	%f259, [%rd1+152];
	add.f32 	%f260, %f258, %f259;
	ld.global.nc.f32 	%f261, [%rd1+168];
	add.f32 	%f262, %f260, %f261;
	ld.global.nc.f32 	%f263, [%rd1+184];
	add.f32 	%f264, %f262, %f263;
	ld.global.nc.f32 	%f265, [%rd1+200];
	add.f32 	%f266, %f264, %f265;
	ld.global.nc.f32 	%f267, [%rd1+216];
	add.f32 	%f444, %f266, %f267;
$L__BB4_32:
	setp.ne.s32 	%p17, %r1, 0;
	@%p17 bra 	$L__BB4_34;
	ld.global.nc.f32 	%f268, [%rd1+232];
	add.f32 	%f269, %f444, %f268;
	ld.global.nc.f32 	%f270, [%rd1+248];
	add.f32 	%f271, %f269, %f270;
	ld.global.nc.f32 	%f272, [%rd1+264];
	add.f32 	%f273, %f271, %f272;
	ld.global.nc.f32 	%f274, [%rd1+280];
	add.f32 	%f275, %f273, %f274;
	ld.global.nc.f32 	%f276, [%rd1+296];
	add.f32 	%f277, %f275, %f276;
	ld.global.nc.f32 	%f278, [%rd1+312];
	add.f32 	%f279, %f277, %f278;
	ld.global.nc.f32 	%f280, [%rd1+328];
	add.f32 	%f444, %f279, %f280;
$L__BB4_34:
	setp.ne.s32 	%p18, %r1, 0;
	@%p18 bra 	$L__BB4_36;
	ld.global.nc.f32 	%f281, [%rd1+344];
	add.f32 	%f282, %f444, %f281;
	ld.global.nc.f32 	%f283, [%rd1+360];
	add.f32 	%f284, %f282, %f283;
	ld.global.nc.f32 	%f285, [%rd1+376];
	add.f32 	%f286, %f284, %f285;
	ld.global.nc.f32 	%f287, [%rd1+392];
	add.f32 	%f288, %f286, %f287;
	ld.global.nc.f32 	%f289, [%rd1+408];
	add.f32 	%f290, %f288, %f289;
	ld.global.nc.f32 	%f291, [%rd1+424];
	add.f32 	%f292, %f290, %f291;
	ld.global.nc.f32 	%f293, [%rd1+440];
	add.f32 	%f444, %f292, %f293;
$L__BB4_36:
	setp.ne.s32 	%p19, %r1, 0;
	@%p19 bra 	$L__BB4_38;
	ld.global.nc.f32 	%f294, [%rd1+456];
	add.f32 	%f295, %f444, %f294;
	ld.global.nc.f32 	%f296, [%rd1+472];
	add.f32 	%f297, %f295, %f296;
	ld.global.nc.f32 	%f298, [%rd1+488];
	add.f32 	%f299, %f297, %f298;
	ld.global.nc.f32 	%f300, [%rd1+504];
	add.f32 	%f301, %f299, %f300;
	ld.global.nc.f32 	%f302, [%rd1+520];
	add.f32 	%f303, %f301, %f302;
	ld.global.nc.f32 	%f304, [%rd1+536];
	add.f32 	%f305, %f303, %f304;
	ld.global.nc.f32 	%f306, [%rd1+552];
	add.f32 	%f444, %f305, %f306;
$L__BB4_38:
	setp.ne.s32 	%p20, %r1, 0;
	@%p20 bra 	$L__BB4_40;
	ld.global.nc.f32 	%f307, [%rd1+568];
	add.f32 	%f308, %f444, %f307;
	ld.global.nc.f32 	%f309, [%rd1+584];
	add.f32 	%f310, %f308, %f309;
	ld.global.nc.f32 	%f311, [%rd1+600];
	add.f32 	%f312, %f310, %f311;
	ld.global.nc.f32 	%f313, [%rd1+616];
	add.f32 	%f314, %f312, %f313;
	ld.global.nc.f32 	%f315, [%rd1+632];
	add.f32 	%f316, %f314, %f315;
	ld.global.nc.f32 	%f317, [%rd1+648];
	add.f32 	%f318, %f316, %f317;
	ld.global.nc.f32 	%f319, [%rd1+664];
	add.f32 	%f444, %f318, %f319;
$L__BB4_40:
	setp.ne.s32 	%p21, %r1, 0;
	@%p21 bra 	$L__BB4_42;
	ld.global.nc.f32 	%f320, [%rd1+680];
	add.f32 	%f321, %f444, %f320;
	ld.global.nc.f32 	%f322, [%rd1+696];
	add.f32 	%f323, %f321, %f322;
	ld.global.nc.f32 	%f324, [%rd1+712];
	add.f32 	%f325, %f323, %f324;
	ld.global.nc.f32 	%f326, [%rd1+728];
	add.f32 	%f327, %f325, %f326;
	ld.global.nc.f32 	%f328, [%rd1+744];
	add.f32 	%f329, %f327, %f328;
	ld.global.nc.f32 	%f330, [%rd1+760];
	add.f32 	%f331, %f329, %f330;
	ld.global.nc.f32 	%f332, [%rd1+776];
	add.f32 	%f444, %f331, %f332;
$L__BB4_42:
	setp.ne.s32 	%p22, %r1, 0;
	mov.f32 	%f451, 0f00000000;
	@%p22 bra 	$L__BB4_44;
	ld.global.nc.f32 	%f334, [%rd1+12];
	add.f32 	%f335, %f334, 0f00000000;
	ld.global.nc.f32 	%f336, [%rd1+28];
	add.f32 	%f337, %f335, %f336;
	ld.global.nc.f32 	%f338, [%rd1+44];
	add.f32 	%f339, %f337, %f338;
	ld.global.nc.f32 	%f340, [%rd1+60];
	add.f32 	%f341, %f339, %f340;
	ld.global.nc.f32 	%f342, [%rd1+76];
	add.f32 	%f343, %f341, %f342;
	ld.global.nc.f32 	%f344, [%rd1+92];
	add.f32 	%f345, %f343, %f344;
	ld.global.nc.f32 	%f346, [%rd1+108];
	add.f32 	%f451, %f345, %f346;
$L__BB4_44:
	setp.ne.s32 	%p23, %r1, 0;
	@%p23 bra 	$L__BB4_46;
	ld.global.nc.f32 	%f347, [%rd1+124];
	add.f32 	%f348, %f451, %f347;
	ld.global.nc.f32 	%f349, [%rd1+140];
	add.f32 	%f350, %f348, %f349;
	ld.global.nc.f32 	%f351, [%rd1+156];
	add.f32 	%f352, %f350, %f351;
	ld.global.nc.f32 	%f353, [%rd1+172];
	add.f32 	%f354, %f352, %f353;
	ld.global.nc.f32 	%f355, [%rd1+188];
	add.f32 	%f356, %f354, %f355;
	ld.global.nc.f32 	%f357, [%rd1+204];
	add.f32 	%f358, %f356, %f357;
	ld.global.nc.f32 	%f359, [%rd1+220];
	add.f32 	%f451, %f358, %f359;
$L__BB4_46:
	setp.ne.s32 	%p24, %r1, 0;
	@%p24 bra 	$L__BB4_48;
	ld.global.nc.f32 	%f360, [%rd1+236];
	add.f32 	%f361, %f451, %f360;
	ld.global.nc.f32 	%f362, [%rd1+252];
	add.f32 	%f363, %f361, %f362;
	ld.global.nc.f32 	%f364, [%rd1+268];
	add.f32 	%f365, %f363, %f364;
	ld.global.nc.f32 	%f366, [%rd1+284];
	add.f32 	%f367, %f365, %f366;
	ld.global.nc.f32 	%f368, [%rd1+300];
	add.f32 	%f369, %f367, %f368;
	ld.global.nc.f32 	%f370, [%rd1+316];
	add.f32 	%f371, %f369, %f370;
	ld.global.nc.f32 	%f372, [%rd1+332];
	add.f32 	%f451, %f371, %f372;
$L__BB4_48:
	setp.ne.s32 	%p25, %r1, 0;
	@%p25 bra 	$L__BB4_50;
	ld.global.nc.f32 	%f373, [%rd1+348];
	add.f32 	%f374, %f451, %f373;
	ld.global.nc.f32 	%f375, [%rd1+364];
	add.f32 	%f376, %f374, %f375;
	ld.global.nc.f32 	%f377, [%rd1+380];
	add.f32 	%f378, %f376, %f377;
	ld.global.nc.f32 	%f379, [%rd1+396];
	add.f32 	%f380, %f378, %f379;
	ld.global.nc.f32 	%f381, [%rd1+412];
	add.f32 	%f382, %f380, %f381;
	ld.global.nc.f32 	%f383, [%rd1+428];
	add.f32 	%f384, %f382, %f383;
	ld.global.nc.f32 	%f385, [%rd1+444];
	add.f32 	%f451, %f384, %f385;
$L__BB4_50:
	setp.ne.s32 	%p26, %r1, 0;
	@%p26 bra 	$L__BB4_52;
	ld.global.nc.f32 	%f386, [%rd1+460];
	add.f32 	%f387, %f451, %f386;
	ld.global.nc.f32 	%f388, [%rd1+476];
	add.f32 	%f389, %f387, %f388;
	ld.global.nc.f32 	%f390, [%rd1+492];
	add.f32 	%f391, %f389, %f390;
	ld.global.nc.f32 	%f392, [%rd1+508];
	add.f32 	%f393, %f391, %f392;
	ld.global.nc.f32 	%f394, [%rd1+524];
	add.f32 	%f395, %f393, %f394;
	ld.global.nc.f32 	%f396, [%rd1+540];
	add.f32 	%f397, %f395, %f396;
	ld.global.nc.f32 	%f398, [%rd1+556];
	add.f32 	%f451, %f397, %f398;
$L__BB4_52:
	setp.ne.s32 	%p27, %r1, 0;
	@%p27 bra 	$L__BB4_54;
	ld.global.nc.f32 	%f399, [%rd1+572];
	add.f32 	%f400, %f451, %f399;
	ld.global.nc.f32 	%f401, [%rd1+588];
	add.f32 	%f402, %f400, %f401;
	ld.global.nc.f32 	%f403, [%rd1+604];
	add.f32 	%f404, %f402, %f403;
	ld.global.nc.f32 	%f405, [%rd1+620];
	add.f32 	%f406, %f404, %f405;
	ld.global.nc.f32 	%f407, [%rd1+636];
	add.f32 	%f408, %f406, %f407;
	ld.global.nc.f32 	%f409, [%rd1+652];
	add.f32 	%f410, %f408, %f409;
	ld.global.nc.f32 	%f411, [%rd1+668];
	add.f32 	%f451, %f410, %f411;
$L__BB4_54:
	setp.ne.s32 	%p28, %r1, 0;
	@%p28 bra 	$L__BB4_56;
	ld.global.nc.f32 	%f412, [%rd1+684];
	add.f32 	%f413, %f451, %f412;
	ld.global.nc.f32 	%f414, [%rd1+700];
	add.f32 	%f415, %f413, %f414;
	ld.global.nc.f32 	%f416, [%rd1+716];
	add.f32 	%f417, %f415, %f416;
	ld.global.nc.f32 	%f418, [%rd1+732];
	add.f32 	%f419, %f417, %f418;
	ld.global.nc.f32 	%f420, [%rd1+748];
	add.f32 	%f421, %f419, %f420;
	ld.global.nc.f32 	%f422, [%rd1+764];
	add.f32 	%f423, %f421, %f422;
	ld.global.nc.f32 	%f424, [%rd1+780];
	add.f32 	%f451, %f423, %f424;
$L__BB4_56:
	setp.ne.s32 	%p29, %r1, 0;
	shl.b32 	%r7, %r2, 5;
	shl.b32 	%r8, %r3, 2;
	add.s32 	%r4, %r7, %r8;
	@%p29 bra 	$L__BB4_58;
	mul.f32 	%f425, %f430, 0f3CA72F03;
	cvta.to.global.u64 	%rd6, %rd2;
	mul.wide.u32 	%rd7, %r4, 4;
	add.s64 	%rd8, %rd6, %rd7;
	st.global.f32 	[%rd8], %f425;
	mul.f32 	%f426, %f437, 0f3CA72F03;
	st.global.f32 	[%rd8+4], %f426;
	mul.f32 	%f427, %f444, 0f3CA72F03;
	st.global.f32 	[%rd8+8], %f427;
	mul.f32 	%f428, %f451, 0f3CA72F03;
	st.global.f32 	[%rd8+12], %f428;
$L__BB4_58:
	ret;

}
	// .globl	fused_nn_conv2d_cast_subtract_cast_multiply_add_nn_relu_divide_add_round_cast_cl_16286804049590463984__16_kernel0
.visible .entry fused_nn_conv2d_cast_subtract_cast_multiply_add_nn_relu_divide_add_round_cast_cl_16286804049590463984__16_kernel0(
	.param .u64 .ptr .align 1 fused_nn_conv2d_cast_subtract_cast_multiply_add_nn_relu_divide_add_round_cast_cl_16286804049590463984__16_kernel0_param_0,
	.param .u64 .ptr .align 1 fused_nn_conv2d_cast_subtract_cast_multiply_add_nn_relu_divide_add_round_cast_cl_16286804049590463984__16_kernel0_param_1,
	.param .u64 .ptr .align 1 fused_nn_conv2d_cast_subtract_cast_multiply_add_nn_relu_divide_add_round_cast_cl_16286804049590463984__16_kernel0_param_2,
	.param .u64 .ptr .align 1 fused_nn_conv2d_cast_subtract_cast_multiply_add_nn_relu_divide_add_round_cast_cl_16286804049590463984__16_kernel0_param_3,
	.param .u64 .ptr .align 1 fused_nn_conv2d_cast_subtract_cast_multiply_add_nn_relu_divide_add_round_cast_cl_16286804049590463984__16_kernel0_param_4
)
{
	.reg .pred 	%p<98>;
	.reg .b16 	%rs<85>;
	.reg .b32 	%r<2611>;
	.reg .b32 	%f<119>;
	.reg .b64 	%rd<76>;
	// demoted variable
	.shared .align 4 .b8 _ZZ113fused_nn_conv2d_cast_subtract_cast_multiply_add_nn_relu_divide_add_round_cast_cl_16286804049590463984__16_kernel0E18placeholder_shared[2304];
	// demoted variable
	.shared .align 4 .b8 _ZZ113fused_nn_conv2d_cast_subtract_cast_multiply_add_nn_relu_divide_add_round_cast_cl_16286804049590463984__16_kernel0E15pad_data_shared[1440];
	ld.param.u64 	%rd9, [fused_nn_conv2d_cast_subtract_cast_multiply_add_nn_relu_divide_add_round_cast_cl_16286804049590463984__16_kernel0_param_0];
	ld.param.u64 	%rd10, [fused_nn_conv2d_cast_subtract_cast_multiply_add_nn_relu_divide_add_round_cast_cl_16286804049590463984__16_kernel0_param_1];
	ld.param.u64 	%rd6, [fused_nn_conv2d_cast_subtract_cast_multiply_add_nn_relu_divide_add_round_cast_cl_16286804049590463984__16_kernel0_param_2];
	ld.param.u64 	%rd8, [fused_nn_conv2d_cast_subtract_cast_multiply_add_nn_relu_divide_add_round_cast_cl_16286804049590463984__16_kernel0_param_4];
	cvta.to.global.u64 	%rd1, %rd9;
	cvta.to.global.u64 	%rd2, %rd10;
	mov.u32 	%r80, %tid.z;
	mov.u32 	%r2, %tid.x;
	shr.u32 	%r81, %r2, 2;
	mad.lo.s32 	%r3, %r80, 7, %r81;
	mad.lo.s32 	%r82, %r80, 28, %r2;
	mov.u32 	%r5, %ctaid.y;
	mul.lo.s32 	%r83, %r5, 9216;
	shl.b32 	%r6, %r2, 2;
	and.b32  	%r84, %r6, 12;
	or.b32  	%r7, %r84, %r83;
	mul.lo.s32 	%r8, %r80, 112;
	add.s32 	%r85, %r6, %r8;
	setp.gt.u32 	%p7, %r3, 71;
	setp.gt.u32 	%p8, %r82, 287;
	or.pred  	%p9, %p7, %p8;
	setp.gt.u32 	%p10, %r80, 10;
	mov.u32 	%r86, _ZZ113fused_nn_conv2d_cast_subtract_cast_multiply_add_nn_relu_divide_add_round_cast_cl_16286804049590463984__16_kernel0E18placeholder_shared;
	add.s32 	%r9, %r86, %r85;
	or.pred  	%p11, %p9, %p10;
	@%p11 bra 	$L__BB5_2;
	cvt.u16.u32 	%rs5, %r3;
	mul.lo.s16 	%rs6, %rs5, 57;
	shr.u16 	%rs7, %rs6, 10;
	mul.wide.u16 	%r87, %rs7, 2304;
	mul.lo.s16 	%rs8, %rs7, 18;
	sub.s16 	%rs9, %rs5, %rs8;
	and.b16  	%rs10, %rs9, 255;
	mul.wide.u16 	%r88, %rs10, 16;
	add.s32 	%r89, %r7, %r87;
	add.s32 	%r90, %r89, %r88;
	cvt.u64.u32 	%rd11, %r90;
	add.s64 	%rd12, %rd1, %rd11;
	ld.global.nc.u32 	%r91, [%rd12];
	st.shared.u32 	[%r9], %r91;
$L__BB5_2:
	setp.gt.u32 	%p12, %r3, 43;
	setp.gt.u32 	%p13, %r82, 175;
	or.pred  	%p14, %p12, %p13;
	setp.gt.u32 	%p15, %r80, 6;
	or.pred  	%p16, %p14, %p15;
	@%p16 bra 	$L__BB5_4;
	cvt.u16.u32 	%rs11, %r3;
	add.s16 	%rs12, %rs11, 28;
	and.b16  	%rs13, %rs12, 255;
	mul.lo.s16 	%rs14, %rs13, 57;
	shr.u16 	%rs15, %rs14, 10;
	mul.wide.u16 	%r92, %rs15, 2304;
	mul.lo.s16 	%rs16, %rs15, 18;
	sub.s16 	%rs17, %rs12, %rs16;
	and.b16  	%rs18, %rs17, 255;
	mul.wide.u16 	%r93, %rs18, 16;
	add.s32 	%r94, %r7, %r92;
	add.s32 	%r95, %r94, %r93;
	cvt.u64.u32 	%rd13, %r95;
	add.s64 	%rd14, %rd1, %rd13;
	ld.global.nc.u32 	%r96, [%rd14];
	st.shared.u32 	[%r9+448], %r96;
$L__BB5_4:
	setp.gt.u32 	%p17, %r3, 15;
	setp.gt.u32 	%p18, %r82, 63;
	or.pred  	%p19, %p17, %p18;
	setp.gt.u32 	%p20, %r80, 2;
	or.pred  	%p21, %p19, %p20;
	@%p21 bra 	$L__BB5_6;
	cvt.u16.u32 	%rs19, %r3;
	add.s16 	%rs20, %rs19, 56;
	and.b16  	%rs21, %rs20, 255;
	mul.lo.s16 	%rs22, %rs21, 57;
	shr.u16 	%rs23, %rs22, 10;
	mul.wide.u16 	%r97, %rs23, 2304;
	mul.lo.s16 	%rs24, %rs23, 18;
	sub.s16 	%rs25, %rs20, %rs24;
	and.b16  	%rs26, %rs25, 255;
	mul.wide.u16 	%r98, %rs26, 16;
	add.s32 	%r99, %r7, %r97;
	add.s32 	%r100, %r99, %r98;
	cvt.u64.u32 	%rd15, %r100;
	add.s64 	%rd16, %rd1, %rd15;
	ld.global.nc.u32 	%r101, [%rd16];
	st.shared.u32 	[%r9+896], %r101;
$L__BB5_6:
	mov.u32 	%r103, %ctaid.x;
	shl.b32 	%r104, %r103, 1;
	and.b32  	%r10, %r104, 2147483644;
	and.b32  	%r105, %r103, 1;
	setp.eq.b32 	%p22, %r105, 1;
	shr.u32 	%r106, %r103, 1;
	mul.lo.s32 	%r11, %r106, 896;
	selp.b32 	%r12, 112, 0, %p22;
	mov.u32 	%r107, _ZZ113fused_nn_conv2d_cast_subtract_cast_multiply_add_nn_relu_divide_add_round_cast_cl_16286804049590463984__16_kernel0E15pad_data_shared;
	add.s32 	%r13, %r107, %r6;
	add.s32 	%r108, %r82, 65356;
	setp.lt.u32 	%p23, %r82, 180;
	selp.b32 	%r109, %r82, %r108, %p23;
	cvt.u16.u32 	%rs27, %r109;
	mul.hi.u16 	%rs28, %rs27, -30583;
	shr.u16 	%rs29, %rs28, 4;
	cvt.u32.u16 	%r110, %rs29;
	or.b32  	%r111, %r10, %r110;
	setp.eq.s32 	%p24, %r111, 0;
	add.s32 	%r112, %r10, %r110;
	setp.gt.u32 	%p25, %r112, 56;
	or.pred  	%p1, %p24, %p25;
	cvt.u16.u32 	%rs30, %r82;
	mul.hi.u16 	%rs31, %rs30, -30583;
	shr.u16 	%rs32, %rs31, 4;
	mul.lo.s16 	%rs33, %rs32, 30;
	sub.s16 	%rs34, %rs30, %rs33;
	setp.eq.s16 	%p26, %rs34, 0;
	setp.gt.u16 	%p27, %rs34, 28;
	selp.u32 	%r114, -1, 0, %p26;
	selp.u32 	%r115, -1, 0, %p27;
	selp.b32 	%r116, %r115, %r114, %p22;
	and.b32  	%r117, %r116, 1;
	setp.eq.b32 	%p2, %r117, 1;
	setp.gt.u32 	%p28, %r82, 179;
	selp.b32 	%r118, 12544, 0, %p28;
	mul.wide.u16 	%r119, %rs29, 224;
	shl.b16 	%rs1, %rs34, 2;
	cvt.u32.u16 	%r120, %rs1;
	add.s32 	%r121, %r118, %r119;
	add.s32 	%r14, %r121, %r120;
	add.s32 	%r15, %r13, %r8;
	add.s32 	%r16, %r82, 112;
	add.s32 	%r122, %r82, 65468;
	setp.lt.u32 	%p29, %r82, 68;
	selp.b32 	%r123, %r16, %r122, %p29;
	cvt.u16.u32 	%rs35, %r123;
	mul.hi.u16 	%rs36, %rs35, -30583;
	shr.u16 	%rs37, %rs36, 4;
	cvt.u32.u16 	%r124, %rs37;
	or.b32  	%r125, %r10, %r124;
	setp.eq.s32 	%p30, %r125, 0;
	add.s32 	%r126, %r10, %r124;
	setp.gt.u32 	%p31, %r126, 56;
	or.pred  	%p3, %p30, %p31;
	cvt.u16.u32 	%rs38, %r16;
	mul.hi.u16 	%rs39, %rs38, -30583;
	shr.u16 	%rs40, %rs39, 4;
	mul.lo.s16 	%rs41, %rs40, 30;
	sub.s16 	%rs42, %rs38, %rs41;
	setp.eq.s16 	%p32, %rs42, 0;
	setp.gt.u16 	%p33, %rs42, 28;
	selp.u32 	%r128, -1, 0, %p32;
	selp.u32 	%r129, -1, 0, %p33;
	selp.b32 	%r130, %r129, %r128, %p22;
	and.b32  	%r131, %r130, 1;
	setp.eq.b32 	%p4, %r131, 1;
	setp.gt.u32 	%p34, %r82, 67;
	selp.b32 	%r132, 12544, 0, %p34;
	mul.wide.u16 	%r133, %rs37, 224;
	shl.b16 	%rs2, %rs42, 2;
	cvt.u32.u16 	%r134, %rs2;
	add.s32 	%r135, %r132, %r133;
	add.s32 	%r17, %r135, %r134;
	add.s16 	%rs43, %rs30, 224;
	add.s16 	%rs44, %rs30, 44;
	mul.hi.u16 	%rs45, %rs44, -30583;
	shr.u16 	%rs46, %rs45, 4;
	cvt.u32.u16 	%r136, %rs46;
	add.s32 	%r18, %r10, %r136;
	mul.hi.u16 	%rs47, %rs43, -30583;
	shr.u16 	%rs48, %rs47, 4;
	mul.lo.s16 	%rs49, %rs48, 30;
	sub.s16 	%rs50, %rs43, %rs49;
	setp.eq.s16 	%p35, %rs50, 0;
	setp.gt.u16 	%p36, %rs50, 28;
	selp.u32 	%r137, -1, 0, %p35;
	selp.u32 	%r138, -1, 0, %p36;
	selp.b32 	%r139, %r138, %r137, %p22;
	and.b32  	%r140, %r139, 1;
	setp.eq.b32 	%p5, %r140, 1;
	mul.wide.u16 	%r141, %rs46, 224;
	shl.b16 	%rs3, %rs50, 2;
	cvt.u32.u16 	%r142, %rs3;
	add.s32 	%r143, %r141, %r142;
	add.s32 	%r19, %r143, 12544;
	add.s16 	%rs51, %rs30, 156;
	mul.hi.u16 	%rs52, %rs51, -30583;
	shr.u16 	%rs53, %rs52, 4;
	cvt.u32.u16 	%r144, %rs53;
	add.s32 	%r20, %r10, %r144;
	add.s16 	%rs54, %rs30, 336;
	mul.hi.u16 	%rs55, %rs54, -30583;
	shr.u16 	%rs56, %rs55, 4;
	mul.lo.s16 	%rs57, %rs56, 30;
	sub.s16 	%rs58, %rs54, %rs57;
	setp.eq.s16 	%p37, %rs58, 0;
	setp.gt.u16 	%p38, %rs58, 28;
	selp.u32 	%r145, -1, 0, %p37;
	selp.u32 	%r146, -1, 0, %p38;
	selp.b32 	%r147, %r146, %r145, %p22;
	and.b32  	%r148, %r147, 1;
	setp.eq.b32 	%p6, %r148, 1;
	mul.wide.u16 	%r149, %rs53, 224;
	shl.b16 	%rs4, %rs58, 2;
	cvt.u32.u16 	%r150, %rs4;
	add.s32 	%r151, %r149, %r150;
	add.s32 	%r21, %r151, 12544;
	cvt.u16.u32 	%rs59, %r3;
	and.b16  	%rs60, %rs59, 255;
	mul.lo.s16 	%rs61, %rs60, 57;
	shr.u16 	%rs62, %rs61, 10;
	cvt.u32.u16 	%r152, %rs62;
	mul.wide.u32 	%rd17, %r152, 2304;
	mul.lo.s16 	%rs63, %rs62, 18;
	sub.s16 	%rs64, %rs59, %rs63;
	cvt.u32.u16 	%r153, %rs64;
	and.b32  	%r154, %r153, 255;
	mul.wide.u32 	%rd18, %r154, 16;
	add.s64 	%rd3, %rd17, %rd18;
	add.s16 	%rs65, %rs59, 28;
	and.b16  	%rs66, %rs65, 255;
	mul.lo.s16 	%rs67, %rs66, 57;
	shr.u16 	%rs68, %rs67, 10;
	cvt.u32.u16 	%r155, %rs68;
	mul.wide.u32 	%rd19, %r155, 2304;
	mul.lo.s16 	%rs69, %rs68, 18;
	sub.s16 	%rs70, %rs65, %rs69;
	cvt.u32.u16 	%r156, %rs70;
	and.b32  	%r157, %r156, 255;
	mul.wide.u32 	%rd20, %r157, 16;
	add.s64 	%rd4, %rd19, %rd20;
	add.s16 	%rs71, %rs59, 56;
	and.b16  	%rs72, %rs71, 255;
	mul.lo.s16 	%rs73, %rs72, 57;
	shr.u16 	%rs74, %rs73, 10;
	cvt.u32.u16 	%r158, %rs74;
	mul.wide.u32 	%rd21, %r158, 2304;
	mul.lo.s16 	%rs75, %rs74, 18;
	sub.s16 	%rs76, %rs71, %rs75;
	cvt.u32.u16 	%r159, %rs76;
	and.b32  	%r160, %r159, 255;
	mul.wide.u32 	%rd22, %r160, 16;
	add.s64 	%rd5, %rd21, %rd22;
	mov.b32 	%r2586, 0;
	or.pred  	%p42, %p1, %p2;
	or.pred  	%p46, %p3, %p4;
	mov.u32 	%r2587, %r2586;
	mov.u32 	%r2588, %r2586;
	mov.u32 	%r2589, %r2586;
	mov.u32 	%r2590, %r2586;
	mov.u32 	%r2591, %r2586;
	mov.u32 	%r2592, %r2586;
	mov.u32 	%r2593, %r2586;
	mov.u32 	%r2594, %r2586;
	mov.u32 	%r2595, %r2586;
	mov.u32 	%r2596, %r2586;
	mov.u32 	%r2597, %r2586;
	mov.u32 	%r2598, %r2586;
	mov.u32 	%r2599, %r2586;
	mov.u32 	%r2600, %r2586;
	mov.u32 	%r2601, %r2586;
	mov.u32 	%r2602, %r2586;
$L__BB5_7:
	bar.sync 	0;
	add.s32 	%r161, %r11, %r12;
	mad.lo.s32 	%r162, %r2602, 25088, %r161;
	add.s32 	%r39, %r162, -228;
	setp.gt.u32 	%p39, %r82, 359;
	setp.gt.u32 	%p40, %r80, 12;
	or.pred  	%p41, %p39, %p40;
	@%p41 bra 	$L__BB5_11;
	mov.b32 	%r2603, 0;
	@%p42 bra 	$L__BB5_10;
	add.s32 	%r164, %r39, %r14;
	cvt.s64.s32 	%rd23, %r164;
	add.s64 	%rd24, %rd2, %rd23;
	ld.global.nc.u32 	%r2603, [%rd24];
$L__BB5_10:
	st.shared.u32 	[%r15], %r2603;
$L__BB5_11:
	setp.gt.u32 	%p43, %r82, 247;
	setp.gt.u32 	%p44, %r80, 8;
	or.pred  	%p45, %p43, %p44;
	@%p45 bra 	$L__BB5_15;
	mov.b32 	%r2604, 0;
	@%p46 bra 	$L__BB5_14;
	add.s32 	%r166, %r39, %r17;
	cvt.s64.s32 	%rd25, %r166;
	add.s64 	%rd26, %rd2, %rd25;
	ld.global.nc.u32 	%r2604, [%rd26];
$L__BB5_14:
	st.shared.u32 	[%r15+448], %r2604;
$L__BB5_15:
	setp.gt.u32 	%p47, %r82, 135;
	setp.gt.u32 	%p48, %r80, 4;
	or.pred  	%p49, %p47, %p48;
	@%p49 bra 	$L__BB5_19;
	setp.gt.u32 	%p50, %r18, 56;
	or.pred  	%p51, %p50, %p5;
	mov.b32 	%r2605, 0;
	@%p51 bra 	$L__BB5_18;
	add.s32 	%r168, %r39, %r19;
	cvt.s64.s32 	%rd27, %r168;
	add.s64 	%rd28, %rd2, %rd27;
	ld.global.nc.u32 	%r2605, [%rd28];
$L__BB5_18:
	st.shared.u32 	[%r15+896], %r2605;
$L__BB5_19:
	setp.gt.u32 	%p52, %r82, 23;
	setp.ne.s32 	%p53, %r80, 0;
	or.pred  	%p54, %p52, %p53;
	@%p54 bra 	$L__BB5_23;
	setp.gt.u32 	%p55, %r20, 56;
	or.pred  	%p56, %p55, %p6;
	mov.b32 	%r2606, 0;
	@%p56 bra 	$L__BB5_22;
	add.s32 	%r170, %r39, %r21;
	cvt.s64.s32 	%rd29, %r170;
	add.s64 	%rd30, %rd2, %rd29;
	ld.global.nc.u32 	%r2606, [%rd30];
$L__BB5_22:
	st.shared.u32 	[%r15+1344], %r2606;
$L__BB5_23:
	mul.lo.s32 	%r48, %r2602, 288;
	not.b32 	%r171, %r2602;
	and.b32  	%r172, %r171, 1;
	mad.lo.s32 	%r49, %r172, 1152, %r9;
	shr.u32 	%r173, %r2, 2;
	mad.lo.s32 	%r174, %r80, 7, %r173;
	setp.gt.u32 	%p57, %r174, 71;
	setp.gt.u32 	%p58, %r82, 287;
	or.pred  	%p59, %p57, %p58;
	setp.gt.u32 	%p60, %r80, 10;
	or.pred  	%p61, %p59, %p60;
	@%p61 bra 	$L__BB5_25;
	add.s32 	%r175, %r7, %r48;
	cvt.u64.u32 	%rd31, %r175;
	add.s64 	%rd32, %rd3, %rd31;
	add.s64 	%rd33, %rd1, %rd32;
	ld.global.nc.u32 	%r176, [%rd33+288];
	st.shared.u32 	[%r49], %r176;
$L__BB5_25:
	shr.u32 	%r177, %r2, 2;
	mad.lo.s32 	%r178, %r80, 7, %r177;
	setp.gt.u32 	%p62, %r178, 43;
	setp.gt.u32 	%p63, %r82, 175;
	or.pred  	%p64, %p62, %p63;
	setp.gt.u32 	%p65, %r80, 6;
	or.pred  	%p66, %p64, %p65;
	@%p66 bra 	$L__BB5_27;
	add.s32 	%r179, %r7, %r48;
	cvt.u64.u32 	%rd34, %r179;
	add.s64 	%rd35, %rd4, %rd34;
	add.s64 	%rd36, %rd1, %rd35;
	ld.global.nc.u32 	%r180, [%rd36+288];
	st.shared.u32 	[%r49+448], %r180;
$L__BB5_27:
	shr.u32 	%r181, %r2, 2;
	mad.lo.s32 	%r182, %r80, 7, %r181;
	setp.gt.u32 	%p67, %r182, 15;
	setp.gt.u32 	%p68, %r82, 63;
	or.pred  	%p69, %p67, %p68;
	setp.gt.u32 	%p70, %r80, 2;
	or.pred  	%p71, %p69, %p70;
	@%p71 bra 	$L__BB5_29;
	add.s32 	%r183, %r7, %r48;
	cvt.u64.u32 	%rd37, %r183;
	add.s64 	%rd38, %rd5, %rd37;
	add.s64 	%rd39, %rd1, %rd38;
	ld.global.nc.u32 	%r184, [%rd39+288];
	st.shared.u32 	[%r49+896], %r184;
$L__BB5_29:
	bar.sync 	0;
	and.b32  	%r1337, %r2602, 1;
	setp.eq.b32 	%p72, %r1337, 1;
	selp.b32 	%r1338, 1152, 0, %p72;
	mul.lo.s32 	%r50, %r80, 288;
	add.s32 	%r1339, %r1338, %r50;
	ld.shared.u32 	%r186, [%r13];
	mov.u32 	%r1340, _ZZ113fused_nn_conv2d_cast_subtract_cast_multiply_add_nn_relu_divide_add_round_cast_cl_16286804049590463984__16_kernel0E18placeholder_shared;
	add.s32 	%r1341, %r1340, %r1339;
	ld.shared.u32 	%r187, [%r1341];
	// begin inline asm
	dp4a.s32.s32 %r185, %r186, %r187, %r2601;
	// end inline asm
	ld.shared.u32 	%r190, [%r13];
	ld.shared.u32 	%r191, [%r1341+4];
	// begin inline asm
	dp4a.s32.s32 %r189, %r190, %r191, %r2600;
	// end inline asm
	ld.shared.u32 	%r194, [%r13];
	ld.shared.u32 	%r195, [%r1341+8];
	// begin inline asm
	dp4a.s32.s32 %r193, %r194, %r195, %r2599;
	// end inline asm
	ld.shared.u32 	%r198, [%r13];
	ld.shared.u32 	%r199, [%r1341+12];
	// begin inline asm
	dp4a.s32.s32 %r197, %r198, %r199, %r2598;
	// end inline asm
	ld.shared.u32 	%r202, [%r13+120];
	ld.shared.u32 	%r203, [%r1341];
	// begin inline asm
	dp4a.s32.s32 %r201, %r202, %r203, %r2597;
	// end inline asm
	ld.shared.u32 	%r206, [%r13+120];
	ld.shared.u32 	%r207, [%r1341+4];
	// begin inline asm
	dp4a.s32.s32 %r205, %r206, %r207, %r2596;
	// end inline asm
	ld.shared.u32 	%r210, [%r13+120];
	ld.shared.u32 	%r211, [%r1341+8];
	// begin inline asm
	dp4a.s32.s32 %r209, %r210, %r211, %r2595;
	// end inline asm
	ld.shared.u32 	%r214, [%r13+120];
	ld.shared.u32 	%r215, [%r1341+12];
	// begin inline asm
	dp4a.s32.s32 %r213, %r214, %r215, %r2594;
	// end inline asm
	ld.shared.u32 	%r218, [%r13+240];
	ld.shared.u32 	%r219, [%r1341];
	// begin inline asm
	dp4a.s32.s32 %r217, %r218, %r219, %r2593;
	// end inline asm
	ld.shared.u32 	%r222, [%r13+240];
	ld.shared.u32 	%r223, [%r1341+4];
	// begin inline asm
	dp4a.s32.s32 %r221, %r222, %r223, %r2592;
	// end inline asm
	ld.shared.u32 	%r226, [%r13+240];
	ld.shared.u32 	%r227, [%r1341+8];
	// begin inline asm
	dp4a.s32.s32 %r225, %r226, %r227, %r2591;
	// end inline asm
	ld.shared.u32 	%r230, [%r13+240];
	ld.shared.u32 	%r231, [%r1341+12];
	// begin inline asm
	dp4a.s32.s32 %r229, %r230, %r231, %r2590;
	// end inline asm
	ld.shared.u32 	%r234, [%r13+360];
	ld.shared.u32 	%r235, [%r1341];
	// begin inline asm
	dp4a.s32.s32 %r233, %r234, %r235, %r2589;
	// end inline asm
	ld.shared.u32 	%r238, [%r13+360];
	ld.shared.u32 	%r239, [%r1341+4];
	// begin inline asm
	dp4a.s32.s32 %r237, %r238, %r239, %r2588;
	// end inline asm
	ld.shared.u32 	%r242, [%r13+360];
	ld.shared.u32 	%r243, [%r1341+8];
	// begin inline asm
	dp4a.s32.s32 %r241, %r242, %r243, %r2587;
	// end inline asm
	ld.shared.u32 	%r246, [%r13+360];
	ld.shared.u32 	%r247, [%r1341+12];
	// begin inline asm
	dp4a.s32.s32 %r245, %r246, %r247, %r2586;
	// end inline asm
	ld.shared.u32 	%r250, [%r13+120];
	ld.shared.u32 	%r251, [%r1341+48];
	// begin inline asm
	dp4a.s32.s32 %r249, %r250, %r251, %r185;
	// end inline asm
	ld.shared.u32 	%r254, [%r13+120];
	ld.shared.u32 	%r255, [%r1341+52];
	// begin inline asm
	dp4a.s32.s32 %r253, %r254, %r255, %r189;
	// end inline asm
	ld.shared.u32 	%r258, [%r13+120];
	ld.shared.u32 	%r259, [%r1341+56];
	// begin inline asm
	dp4a.s32.s32 %r257, %r258, %r259, %r193;
	// end inline asm
	ld.shared.u32 	%r262, [%r13+120];
	ld.shared.u32 	%r263, [%r1341+60];
	// begin inline asm
	dp4a.s32.s32 %r261, %r262, %r263, %r197;
	// end inline asm
	ld.shared.u32 	%r266, [%r13+240];
	ld.shared.u32 	%r267, [%r1341+48];
	// begin inline asm
	dp4a.s32.s32 %r265, %r266, %r267, %r201;
	// end inline asm
	ld.shared.u32 	%r270, [%r13+240];
	ld.shared.u32 	%r271, [%r1341+52];
	// begin inline asm
	dp4a.s32.s32 %r269, %r270, %r271, %r205;
	// end inline asm
	ld.shared.u32 	%r274, [%r13+240];
	ld.shared.u32 	%r275, [%r1341+56];
	// begin inline asm
	dp4a.s32.s32 %r273, %r274, %r275, %r209;
	// end inline asm
	ld.shared.u32 	%r278, [%r13+240];
	ld.shared.u32 	%r279, [%r1341+60];
	// begin inline asm
	dp4a.s32.s32 %r277, %r278, %r279, %r213;
	// end inline asm
	ld.shared.u32 	%r282, [%r13+360];
	ld.shared.u32 	%r283, [%r1341+48];
	// begin inline asm
	dp4a.s32.s32 %r281, %r282, %r283, %r217;
	// end inline asm
	ld.shared.u32 	%r286, [%r13+360];
	ld.shared.u32 	%r287, [%r1341+52];
	// begin inline asm
	dp4a.s32.s32 %r285, %r286, %r287, %r221;
	// end inline asm
	ld.shared.u32 	%r290, [%r13+360];
	ld.shared.u32 	%r291, [%r1341+56];
	// begin inline asm
	dp4a.s32.s32 %r289, %r290, %r291, %r225;
	// end inline asm
	ld.shared.u32 	%r294, [%r13+360];
	ld.shared.u32 	%r295, [%r1341+60];
	// begin inline asm
	dp4a.s32.s32 %r293, %r294, %r295, %r229;
	// end inline asm
	ld.shared.u32 	%r298, [%r13+480];
	ld.shared.u32 	%r299, [%r1341+48];
	// begin inline asm
	dp4a.s32.s32 %r297, %r298, %r299, %r233;
	// end inline asm
	ld.shared.u32 	%r302, [%r13+480];
	ld.shared.u32 	%r303, [%r1341+52];
	// begin inline asm
	dp4a.s32.s32 %r301, %r302, %r303, %r237;
	// end inline asm
	ld.shared.u32 	%r306, [%r13+480];
	ld.shared.u32 	%r307, [%r1341+56];
	// begin inline asm
	dp4a.s32.s32 %r305, %r306, %r307, %r241;
	// end inline asm
	ld.shared.u32 	%r310, [%r13+480];
	ld.shared.u32 	%r311, [%r1341+60];
	// begin inline asm
	dp4a.s32.s32 %r309, %r310, %r311, %r245;
	// end inline asm
	ld.shared.u32 	%r314, [%r13+240];
	ld.shared.u32 	%r315, [%r1341+96];
	// begin inline asm
	dp4a.s32.s32 %r313, %r314, %r315, %r249;
	// end inline asm
	ld.shared.u32 	%r318, [%r13+240];
	ld.shared.u32 	%r319, [%r1341+100];
	// begin inline asm
	dp4a.s32.s32 %r317, %r318, %r319, %r253;
	// end inline asm
	ld.shared.u32 	%r322, [%r13+240];
	ld.shared.u32 	%r323, [%r1341+104];
	// begin inline asm
	dp4a.s32.s32 %r321, %r322, %r323, %r257;
	// end inline asm
	ld.shared.u32 	%r326, [%r13+240];
	ld.shared.u32 	%r327, [%r1341+108];
	// begin inline asm
	dp4a.s32.s32 %r325, %r326, %r327, %r261;
	// end inline asm
	ld.shared.u32 	%r330, [%r13+360];
	ld.shared.u32 	%r331, [%r1341+96];
	// begin inline asm
	dp4a.s32.s32 %r329, %r330, %r331, %r265;
	// end inline asm
	ld.shared.u32 	%r334, [%r13+360];
	ld.shared.u32 	%r335, [%r1341+100];
	// begin inline asm
	dp4a.s32.s32 %r333, %r334, %r335, %r269;
	// end inline asm
	ld.shared.u32 	%r338, [%r13+360];
	ld.shared.u32 	%r339, [%r1341+104];
	// begin inline asm
	dp4a.s32.s32 %r337, %r338, %r339, %r273;
	// end inline asm
	ld.shared.u32 	%r342, [%r13+360];
	ld.shared.u32 	%r343, [%r1341+108];
	// begin inline asm
	dp4a.s32.s32 %r341, %r342, %r343, %r277;
	// end inline asm
	ld.shared.u32 	%r346, [%r13+480];
	ld.shared.u32 	%r347, [%r1341+96];
	// begin inline asm
	dp4a.s32.s32 %r345, %r346, %r347, %r281;
	// end inline asm
	ld.shared.u32 	%r350, [%r13+480];
	ld.shared.u32 	%r351, [%r1341+100];
	// begin inline asm
	dp4a.s32.s32 %r349, %r350, %r351, %r285;
	// end inline asm
	ld.shared.u32 	%r354, [%r13+480];
	ld.shared.u32 	%r355, [%r1341+104];
	// begin inline asm
	dp4a.s32.s32 %r353, %r354, %r355, %r289;
	// end inline asm
	ld.shared.u32 	%r358, [%r13+480];
	ld.shared.u32 	%r359, [%r1341+108];
	// begin inline asm
	dp4a.s32.s32 %r357, %r358, %r359, %r293;
	// end inline asm
	ld.shared.u32 	%r362, [%r13+600];
	ld.shared.u32 	%r363, [%r1341+96];
	// begin inline asm
	dp4a.s32.s32 %r361, %r362, %r363, %r297;
	// end inline asm
	ld.shared.u32 	%r366, [%r13+600];
	ld.shared.u32 	%r367, [%r1341+100];
	// begin inline asm
	dp4a.s32.s32 %r365, %r366, %r367, %r301;
	// end inline asm
	ld.shared.u32 	%r370, [%r13+600];
	ld.shared.u32 	%r371, [%r1341+104];
	// begin inline asm
	dp4a.s32.s32 %r369, %r370, %r371, %r305;
	// end inline asm
	ld.shared.u32 	%r374, [%r13+600];
	ld.shared.u32 	%r375, [%r1341+108];
	// begin inline asm
	dp4a.s32.s32 %r373, %r374, %r375, %r309;
	// end inline asm
	ld.shared.u32 	%r378, [%r13+4];
	ld.shared.u32 	%r379, [%r1341+16];
	// begin inline asm
	dp4a.s32.s32 %r377, %r378, %r379, %r313;
	// end inline asm
	ld.shared.u32 	%r382, [%r13+4];
	ld.shared.u32 	%r383, [%r1341+20];
	// begin inline asm
	dp4a.s32.s32 %r381, %r382, %r383, %r317;
	// end inline asm
	ld.shared.u32 	%r386, [%r13+4];
	ld.shared.u32 	%r387, [%r1341+24];
	// begin inline asm
	dp4a.s32.s32 %r385, %r386, %r387, %r321;
	// end inline asm
	ld.shared.u32 	%r390, [%r13+4];
	ld.shared.u32 	%r391, [%r1341+28];
	// begin inline asm
	dp4a.s32.s32 %r389, %r390, %r391, %r325;
	// end inline asm
	ld.shared.u32 	%r394, [%r13+124];
	ld.shared.u32 	%r395, [%r1341+16];
	// begin inline asm
	dp4a.s32.s32 %r393, %r394, %r395, %r329;
	// end inline asm
	ld.shared.u32 	%r398, [%r13+124];
	ld.shared.u32 	%r399, [%r1341+20];
	// begin inline asm
	dp4a.s32.s32 %r397, %r398, %r399, %r333;
	// end inline asm
	ld.shared.u32 	%r402, [%r13+124];
	ld.shared.u32 	%r403, [%r1341+24];
	// begin inline asm
	dp4a.s32.s32 %r401, %r402, %r403, %r337;
	// end inline asm
	ld.shared.u32 	%r406, [%r13+124];
	ld.shared.u32 	%r407, [%r1341+28];
	// begin inline asm
	dp4a.s32.s32 %r405, %r406, %r407, %r341;
	// end inline asm
	ld.shared.u32 	%r410, [%r13+244];
	ld.shared.u32 	%r411, [%r1341+16];
	// begin inline asm
	dp4a.s32.s32 %r409, %r410, %r411, %r345;
	// end inline asm
	ld.shared.u32 	%r414, [%r13+244];
	ld.shared.u32 	%r415, [%r1341+20];
	// begin inline asm
	dp4a.s32.s32 %r413, %r414, %r415, %r349;
	// end inline asm
	ld.shared.u32 	%r418, [%r13+244];
	ld.shared.u32 	%r419, [%r1341+24];
	// begin inline asm
	dp4a.s32.s32 %r417, %r418, %r419, %r353;
	// end inline asm
	ld.shared.u32 	%r422, [%r13+244];
	ld.shared.u32 	%r423, [%r1341+28];
	// begin inline asm
	dp4a.s32.s32 %r421, %r422, %r423, %r357;
	// end inline asm
	ld.shared.u32 	%r426, [%r13+364];
	ld.shared.u32 	%r427, [%r1341+16];
	// begin inline asm
	dp4a.s32.s32 %r425, %r426, %r427, %r361;
	// end inline asm
	ld.shared.u32 	%r430, [%r13+364];
	ld.shared.u32 	%r431, [%r1341+20];
	// begin inline asm
	dp4a.s32.s32 %r429, %r430, %r431, %r365;
	// end inline asm
	ld.shared.u32 	%r434, [%r13+364];
	ld.shared.u32 	%r435, [%r1341+24];
	// begin inline asm
	dp4a.s32.s32 %r433, %r434, %r435, %r369;
	// end inline asm
	ld.shared.u32 	%r438, [%r13+364];
	ld.shared.u32 	%r439, [%r1341+28];
	// begin inline asm
	dp4a.s32.s32 %r437, %r438, %r439, %r373;
	// end inline asm
	ld.shared.u32 	%r442, [%r13+124];
	ld.shared.u32 	%r443, [%r1341+64];
	// begin inline asm
	dp4a.s32.s32 %r441, %r442, %r443, %r377;
	// end inline asm
	ld.shared.u32 	%r446, [%r13+124];
	ld.shared.u32 	%r447, [%r1341+68];
	// begin inline asm
	dp4a.s32.s32 %r445, %r446, %r447, %r381;
	// end inline asm
	ld.shared.u32 	%r450, [%r13+124];
	ld.shared.u32 	%r451, [%r1341+72];
	// begin inline asm
	dp4a.s32.s32 %r449, %r450, %r451, %r385;
	// end inline asm
	ld.shared.u32 	%r454, [%r13+124];
	ld.shared.u32 	%r455, [%r1341+76];
	// begin inline asm
	dp4a.s32.s32 %r453, %r454, %r455, %r389;
	// end inline asm
	ld.shared.u32 	%r458, [%r13+244];
	ld.shared.u32 	%r459, [%r1341+64];
	// begin inline asm
	dp4a.s32.s32 %r457, %r458, %r459, %r393;
	// end inline asm
	ld.shared.u32 	%r462, [%r13+244];
	ld.shared.u32 	%r463, [%r1341+68];
	// begin inline asm
	dp4a.s32.s32 %r461, %r462, %r463, %r397;
	// end inline asm
	ld.shared.u32 	%r466, [%r13+244];
	ld.shared.u32 	%r467, [%r1341+72];
	// begin inline asm
	dp4a.s32.s32 %r465, %r466, %r467, %r401;
	// end inline asm
	ld.shared.u32 	%r470, [%r13+244];
	ld.shared.u32 	%r471, [%r1341+76];
	// begin inline asm
	dp4a.s32.s32 %r469, %r470, %r471, %r405;
	// end inline asm
	ld.shared.u32 	%r474, [%r13+364];
	ld.shared.u32 	%r475, [%r1341+64];
	// begin inline asm
	dp4a.s32.s32 %r473, %r474, %r475, %r409;
	// end inline asm
	ld.shared.u32 	%r478, [%r13+364];
	ld.shared.u32 	%r479, [%r1341+68];
	// begin inline asm
	dp4a.s32.s32 %r477, %r478, %r479, %r413;
	// end inline asm
	ld.shared.u32 	%r482, [%r13+364];
	ld.shared.u32 	%r483, [%r1341+72];
	// begin inline asm
	dp4a.s32.s32 %r481, %r482, %r483, %r417;
	// end inline asm
	ld.shared.u32 	%r486, [%r13+364];
	ld.shared.u32 	%r487, [%r1341+76];
	// begin inline asm
	dp4a.s32.s32 %r485, %r486, %r487, %r421;
	// end inline asm
	ld.shared.u32 	%r490, [%r13+484];
	ld.shared.u32 	%r491, [%r1341+64];
	// begin inline asm
	dp4a.s32.s32 %r489, %r490, %r491, %r425;
	// end inline asm
	ld.shared.u32 	%r494, [%r13+484];
	ld.shared.u32 	%r495, [%r1341+68];
	// begin inline asm
	dp4a.s32.s32 %r493, %r494, %r495, %r429;
	// end inline asm
	ld.shared.u32 	%r498, [%r13+484];
	ld.shared.u32 	%r499, [%r1341+72];
	// begin inline asm
	dp4a.s32.s32 %r497, %r498, %r499, %r433;
	// end inline asm
	ld.shared.u32 	%r502, [%r13+484];
	ld.shared.u32 	%r503, [%r1341+76];
	// begin inline asm
	dp4a.s32.s32 %r501, %r502, %r503, %r437;
	// end inline asm
	ld.shared.u32 	%r506, [%r13+244];
	ld.shared.u32 	%r507, [%r1341+112];
	// begin inline asm
	dp4a.s32.s32 %r505, %r506, %r507, %r441;
	// end inline asm
	ld.shared.u32 	%r510, [%r13+244];
	ld.shared.u32 	%r511, [%r1341+116];
	// begin inline asm
	dp4a.s32.s32 %r509, %r510, %r511, %r445;
	// end inline asm
	ld.shared.u32 	%r514, [%r13+244];
	ld.shared.u32 	%r515, [%r1341+120];
	// begin inline asm
	dp4a.s32.s32 %r513, %r514, %r515, %r449;
	// end inline asm
	ld.shared.u32 	%r518, [%r13+244];
	ld.shared.u32 	%r519, [%r1341+124];
	// begin inline asm
	dp4a.s32.s32 %r517, %r518, %r519, %r453;
	// end inline asm
	ld.shared.u32 	%r522, [%r13+364];
	ld.shared.u32 	%r523, [%r1341+112];
	// begin inline asm
	dp4a.s32.s32 %r521, %r522, %r523, %r457;
	// end inline asm
	ld.shared.u32 	%r526, [%r13+364];
	ld.shared.u32 	%r527, [%r1341+116];
	// begin inline asm
	dp4a.s32.s32 %r525, %r526, %r527, %r461;
	// end inline asm
	ld.shared.u32 	%r530, [%r13+364];
	ld.shared.u32 	%r531, [%r1341+120];
	// begin inline asm
	dp4a.s32.s32 %r529, %r530, %r531, %r465;
	// end inline asm
	ld.shared.u32 	%r534, [%r13+364];
	ld.shared.u32 	%r535, [%r1341+124];
	// begin inline asm
	dp4a.s32.s32 %r533, %r534, %r535, %r469;
	// end inline asm
	ld.shared.u32 	%r538, [%r13+484];
	ld.shared.u32 	%r539, [%r1341+112];
	// begin inline asm
	dp4a.s32.s32 %r537, %r538, %r539, %r473;
	// end inline asm
	ld.shared.u32 	%r542, [%r13+484];
	ld.shared.u32 	%r543, [%r1341+116];
	// begin inline asm
	dp4a.s32.s32 %r541, %r542, %r543, %r477;
	// end inline asm
	ld.shared.u32 	%r546, [%r13+484];
	ld.shared.u32 	%r547, [%r1341+120];
	// begin inline asm
	dp4a.s32.s32 %r545, %r546, %r547, %r481;
	// end inline asm
	ld.shared.u32 	%r550, [%r13+484];
	ld.shared.u32 	%r551, [%r1341+124];
	// begin inline asm
	dp4a.s32.s32 %r549, %r550, %r551, %r485;
	// end inline asm
	ld.shared.u32 	%r554, [%r13+604];
	ld.shared.u32 	%r555, [%r1341+112];
	// begin inline asm
	dp4a.s32.s32 %r553, %r554, %r555, %r489;
	// end inline asm
	ld.shared.u32 	%r558, [%r13+604];
	ld.shared.u32 	%r559, [%r1341+116];
	// begin inline asm
	dp4a.s32.s32 %r557, %r558, %r559, %r493;
	// end inline asm
	ld.shared.u32 	%r562, [%r13+604];
	ld.shared.u32 	%r563, [%r1341+120];
	// begin inline asm
	dp4a.s32.s32 %r561, %r562, %r563, %r497;
	// end inline asm
	ld.shared.u32 	%r566, [%r13+604];
	ld.shared.u32 	%r567, [%r1341+124];
	// begin inline asm
	dp4a.s32.s32 %r565, %r566, %r567, %r501;
	// end inline asm
	ld.shared.u32 	%r570, [%r13+8];
	ld.shared.u32 	%r571, [%r1341+32];
	// begin inline asm
	dp4a.s32.s32 %r569, %r570, %r571, %r505;
	// end inline asm
	ld.shared.u32 	%r574, [%r13+8];
	ld.shared.u32 	%r575, [%r1341+36];
	// begin inline asm
	dp4a.s32.s32 %r573, %r574, %r575, %r509;
	// end inline asm
	ld.shared.u32 	%r578, [%r13+8];
	ld.shared.u32 	%r579, [%r1341+40];
	// begin inline asm
	dp4a.s32.s32 %r577, %r578, %r579, %r513;
	// end inline asm
	ld.shared.u32 	%r582, [%r13+8];
	ld.shared.u32 	%r583, [%r1341+44];
	// begin inline asm
	dp4a.s32.s32 %r581, %r582, %r583, %r517;
	// end inline asm
	ld.shared.u32 	%r586, [%r13+128];
	ld.shared.u32 	%r587, [%r1341+32];
	// begin inline asm
	dp4a.s32.s32 %r585, %r586, %r587, %r521;
	// end inline asm
	ld.shared.u32 	%r590, [%r13+128];
	ld.shared.u32 	%r591, [%r1341+36];
	// begin inline asm
	dp4a.s32.s32 %r589, %r590, %r591, %r525;
	// end inline asm
	ld.shared.u32 	%r594, [%r13+128];
	ld.shared.u32 	%r595, [%r1341+40];
	// begin inline asm
	dp4a.s32.s32 %r593, %r594, %r595, %r529;
	// end inline asm
	ld.shared.u32 	%r598, [%r13+128];
	ld.shared.u32 	%r599, [%r1341+44];
	// begin inline asm
	dp4a.s32.s32 %r597, %r598, %r599, %r533;
	// end inline asm
	ld.shared.u32 	%r602, [%r13+248];
	ld.shared.u32 	%r603, [%r1341+32];
	// begin inline asm
	dp4a.s32.s32 %r601, %r602, %r603, %r537;
	// end inline asm
	ld.shared.u32 	%r606, [%r13+248];
	ld.shared.u32 	%r607, [%r1341+36];
	// begin inline asm
	dp4a.s32.s32 %r605, %r606, %r607, %r541;
	// end inline asm
	ld.shared.u32 	%r610, [%r13+248];
	ld.shared.u32 	%r611, [%r1341+40];
	// begin inline asm
	dp4a.s32.s32 %r609, %r610, %r611, %r545;
	// end inline asm
	ld.shared.u32 	%r614, [%r13+248];
	ld.shared.u32 	%r615, [%r1341+44];
	// begin inline asm
	dp4a.s32.s32 %r613, %r614, %r615, %r549;
	// end inline asm
	ld.shared.u32 	%r618, [%r13+368];
	ld.shared.u32 	%r619, [%r1341+32];
	// begin inline asm
	dp4a.s32.s32 %r617, %r618, %r619, %r553;
	// end inline asm
	ld.shared.u32 	%r622, [%r13+368];
	ld.shared.u32 	%r623, [%r1341+36];
	// begin inline asm
	dp4a.s32.s32 %r621, %r622, %r623, %r557;
	// end inline asm
	ld.shared.u32 	%r626, [%r13+368];
	ld.shared.u32 	%r627, [%r1341+40];
	// begin inline asm
	dp4a.s32.s32 %r625, %r626, %r627, %r561;
	// end inline asm
	ld.shared.u32 	%r630, [%r13+368];
	ld.shared.u32 	%r631, [%r1341+44];
	// begin inline asm
	dp4a.s32.s32 %r629, %r630, %r631, %r565;
	// end inline asm
	ld.shared.u32 	%r634, [%r13+128];
	ld.shared.u32 	%r635, [%r1341+80];
	// begin inline asm
	dp4a.s32.s32 %r633, %r634, %r635, %r569;
	// end inline asm
	ld.shared.u32 	%r638, [%r13+128];
	ld.shared.u32 	%r639, [%r1341+84];
	// begin inline asm
	dp4a.s32.s32 %r637, %r638, %r639, %r573;
	// end inline asm
	ld.shared.u32 	%r642, [%r13+128];
	ld.shared.u32 	%r643, [%r1341+88];
	// begin inline asm
	dp4a.s32.s32 %r641, %r642, %r643, %r577;
	// end inline asm
	ld.shared.u32 	%r646, [%r13+128];
	ld.shared.u32 	%r647, [%r1341+92];
	// begin inline asm
	dp4a.s32.s32 %r645, %r646, %r647, %r581;
	// end inline asm
	ld.shared.u32 	%r650, [%r13+248];
	ld.shared.u32 	%r651, [%r1341+80];
	// begin inline asm
	dp4a.s32.s32 %r649, %r650, %r651, %r585;
	// end inline asm
	ld.shared.u32 	%r654, [%r13+248];
	ld.shared.u32 	%r655, [%r1341+84];
	// begin inline asm
	dp4a.s32.s32 %r653, %r654, %r655, %r589;
	// end inline asm
	ld.shared.u32 	%r658, [%r13+248];
	ld.shared.u32 	%r659, [%r1341+88];
	// begin inline asm
	dp4a.s32.s32 %r657, %r658, %r659, %r593;
	// end inline asm
	ld.shared.u32 	%r662, [%r13+248];
	ld.shared.u32 	%r663, [%r1341+92];
	// begin inline asm
	dp4a.s32.s32 %r661, %r662, %r663, %r597;
	// end inline asm
	ld.shared.u32 	%r666, [%r13+368];
	ld.shared.u32 	%r667, [%r1341+80];
	// begin inline asm
	dp4a.s32.s32 %r665, %r666, %r667, %r601;
	// end inline asm
	ld.shared.u32 	%r670, [%r13+368];
	ld.shared.u32 	%r671, [%r1341+84];
	// begin inline asm
	dp4a.s32.s32 %r669, %r670, %r671, %r605;
	// end inline asm
	ld.shared.u32 	%r674, [%r13+368];
	ld.shared.u32 	%r675, [%r1341+88];
	// begin inline asm
	dp4a.s32.s32 %r673, %r674, %r675, %r609;
	// end inline asm
	ld.shared.u32 	%r678, [%r13+368];
	ld.shared.u32 	%r679, [%r1341+92];
	// begin inline asm
	dp4a.s32.s32 %r677, %r678, %r679, %r613;
	// end inline asm
	ld.shared.u32 	%r682, [%r13+488];
	ld.shared.u32 	%r683, [%r1341+80];
	// begin inline asm
	dp4a.s32.s32 %r681, %r682, %r683, %r617;
	// end inline asm
	ld.shared.u32 	%r686, [%r13+488];
	ld.shared.u32 	%r687, [%r1341+84];
	// begin inline asm
	dp4a.s32.s32 %r685, %r686, %r687, %r621;
	// end inline asm
	ld.shared.u32 	%r690, [%r13+488];
	ld.shared.u32 	%r691, [%r1341+88];
	// begin inline asm
	dp4a.s32.s32 %r689, %r690, %r691, %r625;
	// end inline asm
	ld.shared.u32 	%r694, [%r13+488];
	ld.shared.u32 	%r695, [%r1341+92];
	// begin inline asm
	dp4a.s32.s32 %r693, %r694, %r695, %r629;
	// end inline asm
	ld.shared.u32 	%r698, [%r13+248];
	ld.shared.u32 	%r699, [%r1341+128];
	// begin inline asm
	dp4a.s32.s32 %r697, %r698, %r699, %r633;
	// end inline asm
	ld.shared.u32 	%r702, [%r13+248];
	ld.shared.u32 	%r703, [%r1341+132];
	// begin inline asm
	dp4a.s32.s32 %r701, %r702, %r703, %r637;
	// end inline asm
	ld.shared.u32 	%r706, [%r13+248];
	ld.shared.u32 	%r707, [%r1341+136];
	// begin inline asm
	dp4a.s32.s32 %r705, %r706, %r707, %r641;
	// end inline asm
	ld.shared.u32 	%r710, [%r13+248];
	ld.shared.u32 	%r711, [%r1341+140];
	// begin inline asm
	dp4a.s32.s32 %r709, %r710, %r711, %r645;
	// end inline asm
	ld.shared.u32 	%r714, [%r13+368];
	ld.shared.u32 	%r715, [%r1341+128];
	// begin inline asm
	dp4a.s32.s32 %r713, %r714, %r715, %r649;
	// end inline asm
	ld.shared.u32 	%r718, [%r13+368];
	ld.shared.u32 	%r719, [%r1341+132];
	// begin inline asm
	dp4a.s32.s32 %r717, %r718, %r719, %r653;
	// end inline asm
	ld.shared.u32 	%r722, [%r13+368];
	ld.shared.u32 	%r723, [%r1341+136];
	// begin inline asm
	dp4a.s32.s32 %r721, %r722, %r723, %r657;
	// end inline asm
	ld.shared.u32 	%r726, [%r13+368];
	ld.shared.u32 	%r727, [%r1341+140];
	// begin inline asm
	dp4a.s32.s32 %r725, %r726, %r727, %r661;
	// end inline asm
	ld.shared.u32 	%r730, [%r13+488];
	ld.shared.u32 	%r731, [%r1341+128];
	// begin inline asm
	dp4a.s32.s32 %r729, %r730, %r731, %r665;
	// end inline asm
	ld.shared.u32 	%r734, [%r13+488];
	ld.shared.u32 	%r735, [%r1341+132];
	// begin inline asm
	dp4a.s32.s32 %r733, %r734, %r735, %r669;
	// end inline asm
	ld.shared.u32 	%r738, [%r13+488];
	ld.shared.u32 	%r739, [%r1341+136];
	// begin inline asm
	dp4a.s32.s32 %r737, %r738, %r739, %r673;
	// end inline asm
	ld.shared.u32 	%r742, [%r13+488];
	ld.shared.u32 	%r743, [%r1341+140];
	// begin inline asm
	dp4a.s32.s32 %r741, %r742, %r743, %r677;
	// end inline asm
	ld.shared.u32 	%r746, [%r13+608];
	ld.shared.u32 	%r747, [%r1341+128];
	// begin inline asm
	dp4a.s32.s32 %r745, %r746, %r747, %r681;
	// end inline asm
	ld.shared.u32 	%r750, [%r13+608];
	ld.shared.u32 	%r751, [%r1341+132];
	// begin inline asm
	dp4a.s32.s32 %r749, %r750, %r751, %r685;
	// end inline asm
	ld.shared.u32 	%r754, [%r13+608];
	ld.shared.u32 	%r755, [%r1341+136];
	// begin inline asm
	dp4a.s32.s32 %r753, %r754, %r755, %r689;
	// end inline asm
	ld.shared.u32 	%r758, [%r13+608];
	ld.shared.u32 	%r759, [%r1341+140];
	// begin inline asm
	dp4a.s32.s32 %r757, %r758, %r759, %r693;
	// end inline asm
	ld.shared.u32 	%r762, [%r13+720];
	ld.shared.u32 	%r763, [%r1341+144];
	// begin inline asm
	dp4a.s32.s32 %r761, %r762, %r763, %r697;
	// end inline asm
	ld.shared.u32 	%r766, [%r13+720];
	ld.shared.u32 	%r767, [%r1341+148];
	// begin inline asm
	dp4a.s32.s32 %r765, %r766, %r767, %r701;
	// end inline asm
	ld.shared.u32 	%r770, [%r13+720];
	ld.shared.u32 	%r771, [%r1341+152];
	// begin inline asm
	dp4a.s32.s32 %r769, %r770, %r771, %r705;
	// end inline asm
	ld.shared.u32 	%r774, [%r13+720];
	ld.shared.u32 	%r775, [%r1341+156];
	// begin inline asm
	dp4a.s32.s32 %r773, %r774, %r775, %r709;
	// end inline asm
	ld.shared.u32 	%r778, [%r13+840];
	ld.shared.u32 	%r779, [%r1341+144];
	// begin inline asm
	dp4a.s32.s32 %r777, %r778, %r779, %r713;
	// end inline asm
	ld.shared.u32 	%r782, [%r13+840];
	ld.shared.u32 	%r783, [%r1341+148];
	// begin inline asm
	dp4a.s32.s32 %r781, %r782, %r783, %r717;
	// end inline asm
	ld.shared.u32 	%r786, [%r13+840];
	ld.shared.u32 	%r787, [%r1341+152];
	// begin inline asm
	dp4a.s32.s32 %r785, %r786, %r787, %r721;
	// end inline asm
	ld.shared.u32 	%r790, [%r13+840];
	ld.shared.u32 	%r791, [%r1341+156];
	// begin inline asm
	dp4a.s32.s32 %r789, %r790, %r791, %r725;
	// end inline asm
	ld.shared.u32 	%r794, [%r13+960];
	ld.shared.u32 	%r795, [%r1341+144];
	// begin inline asm
	dp4a.s32.s32 %r793, %r794, %r795, %r729;
	// end inline asm
	ld.shared.u32 	%r798, [%r13+960];
	ld.shared.u32 	%r799, [%r1341+148];
	// begin inline asm
	dp4a.s32.s32 %r797, %r798, %r799, %r733;
	// end inline asm
	ld.shared.u32 	%r802, [%r13+960];
	ld.shared.u32 	%r803, [%r1341+152];
	// begin inline asm
	dp4a.s32.s32 %r801, %r802, %r803, %r737;
	// end inline asm
	ld.shared.u32 	%r806, [%r13+960];
	ld.shared.u32 	%r807, [%r1341+156];
	// begin inline asm
	dp4a.s32.s32 %r805, %r806, %r807, %r741;
	// end inline asm
	ld.shared.u32 	%r810, [%r13+1080];
	ld.shared.u32 	%r811, [%r1341+144];
	// begin inline asm
	dp4a.s32.s32 %r809, %r810, %r811, %r745;
	// end inline asm
	ld.shared.u32 	%r814, [%r13+1080];
	ld.shared.u32 	%r815, [%r1341+148];
	// begin inline asm
	dp4a.s32.s32 %r813, %r814, %r815, %r749;
	// end inline asm
	ld.shared.u32 	%r818, [%r13+1080];
	ld.shared.u32 	%r819, [%r1341+152];
	// begin inline asm
	dp4a.s32.s32 %r817, %r818, %r819, %r753;
	// end inline asm
	ld.shared.u32 	%r822, [%r13+1080];
	ld.shared.u32 	%r823, [%r1341+156];
	// begin inline asm
	dp4a.s32.s32 %r821, %r822, %r823, %r757;
	// end inline asm
	ld.shared.u32 	%r826, [%r13+840];
	ld.shared.u32 	%r827, [%r1341+192];
	// begin inline asm
	dp4a.s32.s32 %r825, %r826, %r827, %r761;
	// end inline asm
	ld.shared.u32 	%r830, [%r13+840];
	ld.shared.u32 	%r831, [%r1341+196];
	// begin inline asm
	dp4a.s32.s32 %r829, %r830, %r831, %r765;
	// end inline asm
	ld.shared.u32 	%r834, [%r13+840];
	ld.shared.u32 	%r835, [%r1341+200];
	// begin inline asm
	dp4a.s32.s32 %r833, %r834, %r835, %r769;
	// end inline asm
	ld.shared.u32 	%r838, [%r13+840];
	ld.shared.u32 	%r839, [%r1341+204];
	// begin inline asm
	dp4a.s32.s32 %r837, %r838, %r839, %r773;
	// end inline asm
	ld.shared.u32 	%r842, [%r13+960];
	ld.shared.u32 	%r843, [%r1341+192];
	// begin inline asm
	dp4a.s32.s32 %r841, %r842, %r843, %r777;
	// end inline asm
	ld.shared.u32 	%r846, [%r13+960];
	ld.shared.u32 	%r847, [%r1341+196];
	// begin inline asm
	dp4a.s32.s32 %r845, %r846, %r847, %r781;
	// end inline asm
	ld.shared.u32 	%r850, [%r13+960];
	ld.shared.u32 	%r851, [%r1341+200];
	// begin inline asm
	dp4a.s32.s32 %r849, %r850, %r851, %r785;
	// end inline asm
	ld.shared.u32 	%r854, [%r13+960];
	ld.shared.u32 	%r855, [%r1341+204];
	// begin inline asm
	dp4a.s32.s32 %r853, %r854, %r855, %r789;
	// end inline asm
	ld.shared.u32 	%r858, [%r13+1080];
	ld.shared.u32 	%r859, [%r1341+192];
	// begin inline asm
	dp4a.s32.s32 %r857, %r858, %r859, %r793;
	// end inline asm
	ld.shared.u32 	%r862, [%r13+1080];
	ld.shared.u32 	%r863, [%r1341+196];
	// begin inline asm
	dp4a.s32.s32 %r861, %r862, %r863, %r797;
	// end inline asm
	ld.shared.u32 	%r866, [%r13+1080];
	ld.shared.u32 	%r867, [%r1341+200];
	// begin inline asm
	dp4a.s32.s32 %r865, %r866, %r867, %r801;
	// end inline asm
	ld.shared.u32 	%r870, [%r13+1080];
	ld.shared.u32 	%r871, [%r1341+204];
	// begin inline asm
	dp4a.s32.s32 %r869, %r870, %r871, %r805;
	// end inline asm
	ld.shared.u32 	%r874, [%r13+1200];
	ld.shared.u32 	%r875, [%r1341+192];
	// begin inline asm
	dp4a.s32.s32 %r873, %r874, %r875, %r809;
	// end inline asm
	ld.shared.u32 	%r878, [%r13+1200];
	ld.shared.u32 	%r879, [%r1341+196];
	// begin inline asm
	dp4a.s32.s32 %r877, %r878, %r879, %r813;
	// end inline asm
	ld.shared.u32 	%r882, [%r13+1200];
	ld.shared.u32 	%r883, [%r1341+200];
	// begin inline asm
	dp4a.s32.s32 %r881, %r882, %r883, %r817;
	// end inline asm
	ld.shared.u32 	%r886, [%r13+1200];
	ld.shared.u32 	%r887, [%r1341+204];
	// begin inline asm
	dp4a.s32.s32 %r885, %r886, %r887, %r821;
	// end inline asm
	ld.shared.u32 	%r890, [%r13+960];
	ld.shared.u32 	%r891, [%r1341+240];
	// begin inline asm
	dp4a.s32.s32 %r889, %r890, %r891, %r825;
	// end inline asm
	ld.shared.u32 	%r894, [%r13+960];
	ld.shared.u32 	%r895, [%r1341+244];
	// begin inline asm
	dp4a.s32.s32 %r893, %r894, %r895, %r829;
	// end inline asm
	ld.shared.u32 	%r898, [%r13+960];
	ld.shared.u32 	%r899, [%r1341+248];
	// begin inline asm
	dp4a.s32.s32 %r897, %r898, %r899, %r833;
	// end inline asm
	ld.shared.u32 	%r902, [%r13+960];
	ld.shared.u32 	%r903, [%r1341+252];
	// begin inline asm
	dp4a.s32.s32 %r901, %r902, %r903, %r837;
	// end inline asm
	ld.shared.u32 	%r906, [%r13+1080];
	ld.shared.u32 	%r907, [%r1341+240];
	// begin inline asm
	dp4a.s32.s32 %r905, %r906, %r907, %r841;
	// end inline asm
	ld.shared.u32 	%r910, [%r13+1080];
	ld.shared.u32 	%r911, [%r1341+244];
	// begin inline asm
	dp4a.s32.s32 %r909, %r910, %r911, %r845;
	// end inline asm
	ld.shared.u32 	%r914, [%r13+1080];
	ld.shared.u32 	%r915, [%r1341+248];
	// begin inline asm
	dp4a.s32.s32 %r913, %r914, %r915, %r849;
	// end inline asm
	ld.shared.u32 	%r918, [%r13+1080];
	ld.shared.u32 	%r919, [%r1341+252];
	// begin inline asm
	dp4a.s32.s32 %r917, %r918, %r919, %r853;
	// end inline asm
	ld.shared.u32 	%r922, [%r13+1200];
	ld.shared.u32 	%r923, [%r1341+240];
	// begin inline asm
	dp4a.s32.s32 %r921, %r922, %r923, %r857;
	// end inline asm
	ld.shared.u32 	%r926, [%r13+1200];
	ld.shared.u32 	%r927, [%r1341+244];
	// begin inline asm
	dp4a.s32.s32 %r925, %r926, %r927, %r861;
	// end inline asm
	ld.shared.u32 	%r930, [%r13+1200];
	ld.shared.u32 	%r931, [%r1341+248];
	// begin inline asm
	dp4a.s32.s32 %r929, %r930, %r931, %r865;
	// end inline asm
	ld.shared.u32 	%r934, [%r13+1200];
	ld.shared.u32 	%r935, [%r1341+252];
	// begin inline asm
	dp4a.s32.s32 %r933, %r934, %r935, %r869;
	// end inline asm
	ld.shared.u32 	%r938, [%r13+1320];
	ld.shared.u32 	%r939, [%r1341+240];
	// begin inline asm
	dp4a.s32.s32 %r937, %r938, %r939, %r873;
	// end inline asm
	ld.shared.u32 	%r942, [%r13+1320];
	ld.shared.u32 	%r943, [%r1341+244];
	// begin inline asm
	dp4a.s32.s32 %r941, %r942, %r943, %r877;
	// end inline asm
	ld.shared.u32 	%r946, [%r13+1320];
	ld.shared.u32 	%r947, [%r1341+248];
	// begin inline asm
	dp4a.s32.s32 %r945, %r946, %r947, %r881;
	// end inline asm
	ld.shared.u32 	%r950, [%r13+1320];
	ld.shared.u32 	%r951, [%r1341+252];
	// begin inline asm
	dp4a.s32.s32 %r949, %r950, %r951, %r885;
	// end inline asm
	ld.shared.u32 	%r954, [%r13+724];
	ld.shared.u32 	%r955, [%r1341+160];
	// begin inline asm
	dp4a.s32.s32 %r953, %r954, %r955, %r889;
	// end inline asm
	ld.shared.u32 	%r958, [%r13+724];
	ld.shared.u32 	%r959, [%r1341+164];
	// begin inline asm
	dp4a.s32.s32 %r957, %r958, %r959, %r893;
	// end inline asm
	ld.shared.u32 	%r962, [%r13+724];
	ld.shared.u32 	%r963, [%r1341+168];
	// begin inline asm
	dp4a.s32.s32 %r961, %r962, %r963, %r897;
	// end inline asm
	ld.shared.u32 	%r966, [%r13+724];
	ld.shared.u32 	%r967, [%r1341+172];
	// begin inline asm
	dp4a.s32.s32 %r965, %r966, %r967, %r901;
	// end inline asm
	ld.shared.u32 	%r970, [%r13+844];
	ld.shared.u32 	%r971, [%r1341+160];
	// begin inline asm
	dp4a.s32.s32 %r969, %r970, %r971, %r905;
	// end inline asm
	ld.shared.u32 	%r974, [%r13+844];
	ld.shared.u32 	%r975, [%r1341+164];
	// begin inline asm
	dp4a.s32.s32 %r973, %r974, %r975, %r909;
	// end inline asm
	ld.shared.u32 	%r978, [%r13+844];
	ld.shared.u32 	%r979, [%r1341+168];
	// begin inline asm
	dp4a.s32.s32 %r977, %r978, %r979, %r913;
	// end inline asm
	ld.shared.u32 	%r982, [%r13+844];
	ld.shared.u32 	%r983, [%r1341+172];
	// begin inline asm
	dp4a.s32.s32 %r981, %r982, %r983, %r917;
	// end inline asm
	ld.shared.u32 	%r986, [%r13+964];
	ld.shared.u32 	%r987, [%r1341+160];
	// begin inline asm
	dp4a.s32.s32 %r985, %r986, %r987, %r921;
	// end inline asm
	ld.shared.u32 	%r990, [%r13+964];
	ld.shared.u32 	%r991, [%r1341+164];
	// begin inline asm
	dp4a.s32.s32 %r989, %r990, %r991, %r925;
	// end inline asm
	ld.shared.u32 	%r994, [%r13+964];
	ld.shared.u32 	%r995, [%r1341+168];
	// begin inline asm
	dp4a.s32.s32 %r993, %r994, %r995, %r929;
	// end inline asm
	ld.shared.u32 	%r998, [%r13+964];
	ld.shared.u32 	%r999, [%r1341+172];
	// begin inline asm
	dp4a.s32.s32 %r997, %r998, %r999, %r933;
	// end inline asm
	ld.shared.u32 	%r1002, [%r13+1084];
	ld.shared.u32 	%r1003, [%r1341+160];
	// begin inline asm
	dp4a.s32.s32 %r1001, %r1002, %r1003, %r937;
	// end inline asm
	ld.shared.u32 	%r1006, [%r13+1084];
	ld.shared.u32 	%r1007, [%r1341+164];
	// begin inline asm
	dp4a.s32.s32 %r1005, %r1006, %r1007, %r941;
	// end inline asm
	ld.shared.u32 	%r1010, [%r13+1084];
	ld.shared.u32 	%r1011, [%r1341+168];
	// begin inline asm
	dp4a.s32.s32 %r1009, %r1010, %r1011, %r945;
	// end inline asm
	ld.shared.u32 	%r1014, [%r13+1084];
	ld.shared.u32 	%r1015, [%r1341+172];
	// begin inline asm
	dp4a.s32.s32 %r1013, %r1014, %r1015, %r949;
	// end inline asm
	ld.shared.u32 	%r1018, [%r13+844];
	ld.shared.u32 	%r1019, [%r1341+208];
	// begin inline asm
	dp4a.s32.s32 %r1017, %r1018, %r1019, %r953;
	// end inline asm
	ld.shared.u32 	%r1022, [%r13+844];
	ld.shared.u32 	%r1023, [%r1341+212];
	// begin inline asm
	dp4a.s32.s32 %r1021, %r1022, %r1023, %r957;
	// end inline asm
	ld.shared.u32 	%r1026, [%r13+844];
	ld.shared.u32 	%r1027, [%r1341+216];
	// begin inline asm
	dp4a.s32.s32 %r1025, %r1026, %r1027, %r961;
	// end inline asm
	ld.shared.u32 	%r1030, [%r13+844];
	ld.shared.u32 	%r1031, [%r1341+220];
	// begin inline asm
	dp4a.s32.s32 %r1029, %r1030, %r1031, %r965;
	// end inline asm
	ld.shared.u32 	%r1034, [%r13+964];
	ld.shared.u32 	%r1035, [%r1341+208];
	// begin inline asm
	dp4a.s32.s32 %r1033, %r1034, %r1035, %r969;
	// end inline asm
	ld.shared.u32 	%r1038, [%r13+964];
	ld.shared.u32 	%r1039, [%r1341+212];
	// begin inline asm
	dp4a.s32.s32 %r1037, %r1038, %r1039, %r973;
	// end inline asm
	ld.shared.u32 	%r1042, [%r13+964];
	ld.shared.u32 	%r1043, [%r1341+216];
	// begin inline asm
	dp4a.s32.s32 %r1041, %r1042, %r1043, %r977;
	// end inline asm
	ld.shared.u32 	%r1046, [%r13+964];
	ld.shared.u32 	%r1047, [%r1341+220];
	// begin inline asm
	dp4a.s32.s32 %r1045, %r1046, %r1047, %r981;
	// end inline asm
	ld.shared.u32 	%r1050, [%r13+1084];
	ld.shared.u32 	%r1051, [%r1341+208];
	// begin inline asm
	dp4a.s32.s32 %r1049, %r1050, %r1051, %r985;
	// end inline asm
	ld.shared.u32 	%r1054, [%r13+1084];
	ld.shared.u32 	%r1055, [%r1341+212];
	// begin inline asm
	dp4a.s32.s32 %r1053, %r1054, %r1055, %r989;
	// end inline asm
	ld.shared.u32 	%r1058, [%r13+1084];
	ld.shared.u32 	%r1059, [%r1341+216];
	// begin inline asm
	dp4a.s32.s32 %r1057, %r1058, %r1059, %r993;
	// end inline asm
	ld.shared.u32 	%r1062, [%r13+1084];
	ld.shared.u32 	%r1063, [%r1341+220];
	// begin inline asm
	dp4a.s32.s32 %r1061, %r1062, %r1063, %r997;
	// end inline asm
	ld.shared.u32 	%r1066, [%r13+1204];
	ld.shared.u32 	%r1067, [%r1341+208];
	// begin inline asm
	dp4a.s32.s32 %r1065, %r1066, %r1067, %r1001;
	// end inline asm
	ld.shared.u32 	%r1070, [%r13+1204];
	ld.shared.u32 	%r1071, [%r1341+212];
	// begin inline asm
	dp4a.s32.s32 %r1069, %r1070, %r1071, %r1005;
	// end inline asm
	ld.shared.u32 	%r1074, [%r13+1204];
	ld.shared.u32 	%r1075, [%r1341+216];
	// begin inline asm
	dp4a.s32.s32 %r1073, %r1074, %r1075, %r1009;
	// end inline asm
	ld.shared.u32 	%r1078, [%r13+1204];
	ld.shared.u32 	%r1079, [%r1341+220];
	// begin inline asm
	dp4a.s32.s32 %r1077, %r1078, %r1079, %r1013;
	// end inline asm
	ld.shared.u32 	%r1082, [%r13+964];
	ld.shared.u32 	%r1083, [%r1341+256];
	// begin inline asm
	dp4a.s32.s32 %r1081, %r1082, %r1083, %r1017;
	// end inline asm
	ld.shared.u32 	%r1086, [%r13+964];
	ld.shared.u32 	%r1087, [%r1341+260];
	// begin inline asm
	dp4a.s32.s32 %r1085, %r1086, %r1087, %r1021;
	// end inline asm
	ld.shared.u32 	%r1090, [%r13+964];
	ld.shared.u32 	%r1091, [%r1341+264];
	// begin inline asm
	dp4a.s32.s32 %r1089, %r1090, %r1091, %r1025;
	// end inline asm
	ld.shared.u32 	%r1094, [%r13+964];
	ld.shared.u32 	%r1095, [%r1341+268];
	// begin inline asm
	dp4a.s32.s32 %r1093, %r1094, %r1095, %r1029;
	// end inline asm
	ld.shared.u32 	%r1098, [%r13+1084];
	ld.shared.u32 	%r1099, [%r1341+256];
	// begin inline asm
	dp4a.s32.s32 %r1097, %r1098, %r1099, %r1033;
	// end inline asm
	ld.shared.u32 	%r1102, [%r13+1084];
	ld.shared.u32 	%r1103, [%r1341+260];
	// begin inline asm
	dp4a.s32.s32 %r1101, %r1102, %r1103, %r1037;
	// end inline asm
	ld.shared.u32 	%r1106, [%r13+1084];
	ld.shared.u32 	%r1107, [%r1341+264];
	// begin inline asm
	dp4a.s32.s32 %r1105, %r1106, %r1107, %r1041;
	// end inline asm
	ld.shared.u32 	%r1110, [%r13+1084];
	ld.shared.u32 	%r1111, [%r1341+268];
	// begin inline asm
	dp4a.s32.s32 %r1109, %r1110, %r1111, %r1045;
	// end inline asm
	ld.shared.u32 	%r1114, [%r13+1204];
	ld.shared.u32 	%r1115, [%r1341+256];
	// begin inline asm
	dp4a.s32.s32 %r1113, %r1114, %r1115, %r1049;
	// end inline asm
	ld.shared.u32 	%r1118, [%r13+1204];
	ld.shared.u32 	%r1119, [%r1341+260];
	// begin inline asm
	dp4a.s32.s32 %r1117, %r1118, %r1119, %r1053;
	// end inline asm
	ld.shared.u32 	%r1122, [%r13+1204];
	ld.shared.u32 	%r1123, [%r1341+264];
	// begin inline asm
	dp4a.s32.s32 %r1121, %r1122, %r1123, %r1057;
	// end inline asm
	ld.shared.u32 	%r1126, [%r13+1204];
	ld.shared.u32 	%r1127, [%r1341+268];
	// begin inline asm
	dp4a.s32.s32 %r1125, %r1126, %r1127, %r1061;
	// end inline asm
	ld.shared.u32 	%r1130, [%r13+1324];
	ld.shared.u32 	%r1131, [%r1341+256];
	// begin inline asm
	dp4a.s32.s32 %r1129, %r1130, %r1131, %r1065;
	// end inline asm
	ld.shared.u32 	%r1134, [%r13+1324];
	ld.shared.u32 	%r1135, [%r1341+260];
	// begin inline asm
	dp4a.s32.s32 %r1133, %r1134, %r1135, %r1069;
	// end inline asm
	ld.shared.u32 	%r1138, [%r13+1324];
	ld.shared.u32 	%r1139, [%r1341+264];
	// begin inline asm
	dp4a.s32.s32 %r1137, %r1138, %r1139, %r1073;
	// end inline asm
	ld.shared.u32 	%r1142, [%r13+1324];
	ld.shared.u32 	%r1143, [%r1341+268];
	// begin inline asm
	dp4a.s32.s32 %r1141, %r1142, %r1143, %r1077;
	// end inline asm
	ld.shared.u32 	%r1146, [%r13+728];
	ld.shared.u32 	%r1147, [%r1341+176];
	// begin inline asm
	dp4a.s32.s32 %r1145, %r1146, %r1147, %r1081;
	// end inline asm
	ld.shared.u32 	%r1150, [%r13+728];
	ld.shared.u32 	%r1151, [%r1341+180];
	// begin inline asm
	dp4a.s32.s32 %r1149, %r1150, %r1151, %r1085;
	// end inline asm
	ld.shared.u32 	%r1154, [%r13+728];
	ld.shared.u32 	%r1155, [%r1341+184];
	// begin inline asm
	dp4a.s32.s32 %r1153, %r1154, %r1155, %r1089;
	// end inline asm
	ld.shared.u32 	%r1158, [%r13+728];
	ld.shared.u32 	%r1159, [%r1341+188];
	// begin inline asm
	dp4a.s32.s32 %r1157, %r1158, %r1159, %r1093;
	// end inline asm
	ld.shared.u32 	%r1162, [%r13+848];
	ld.shared.u32 	%r1163, [%r1341+176];
	// begin inline asm
	dp4a.s32.s32 %r1161, %r1162, %r1163, %r1097;
	// end inline asm
	ld.shared.u32 	%r1166, [%r13+848];
	ld.shared.u32 	%r1167, [%r1341+180];
	// begin inline asm
	dp4a.s32.s32 %r1165, %r1166, %r1167, %r1101;
	// end inline asm
	ld.shared.u32 	%r1170, [%r13+848];
	ld.shared.u32 	%r1171, [%r1341+184];
	// begin inline asm
	dp4a.s32.s32 %r1169, %r1170, %r1171, %r1105;
	// end inline asm
	ld.shared.u32 	%r1174, [%r13+848];
	ld.shared.u32 	%r1175, [%r1341+188];
	// begin inline asm
	dp4a.s32.s32 %r1173, %r1174, %r1175, %r1109;
	// end inline asm
	ld.shared.u32 	%r1178, [%r13+968];
	ld.shared.u32 	%r1179, [%r1341+176];
	// begin inline asm
	dp4a.s32.s32 %r1177, %r1178, %r1179, %r1113;
	// end inline asm
	ld.shared.u32 	%r1182, [%r13+968];
	ld.shared.u32 	%r1183, [%r1341+180];
	// begin inline asm
	dp4a.s32.s32 %r1181, %r1182, %r1183, %r1117;
	// end inline asm
	ld.shared.u32 	%r1186, [%r13+968];
	ld.shared.u32 	%r1187, [%r1341+184];
	// begin inline asm
	dp4a.s32.s32 %r1185, %r1186, %r1187, %r1121;
	// end inline asm
	ld.shared.u32 	%r1190, [%r13+968];
	ld.shared.u32 	%r1191, [%r1341+188];
	// begin inline asm
	dp4a.s32.s32 %r1189, %r1190, %r1191, %r1125;
	// end inline asm
	ld.shared.u32 	%r1194, [%r13+1088];
	ld.shared.u32 	%r1195, [%r1341+176];
	// begin inline asm
	dp4a.s32.s32 %r1193, %r1194, %r1195, %r1129;
	// end inline asm
	ld.shared.u32 	%r1198, [%r13+1088];
	ld.shared.u32 	%r1199, [%r1341+180];
	// begin inline asm
	dp4a.s32.s32 %r1197, %r1198, %r1199, %r1133;
	// end inline asm
	ld.shared.u32 	%r1202, [%r13+1088];
	ld.shared.u32 	%r1203, [%r1341+184];
	// begin inline asm
	dp4a.s32.s32 %r1201, %r1202, %r1203, %r1137;
	// end inline asm
	ld.shared.u32 	%r1206, [%r13+1088];
	ld.shared.u32 	%r1207, [%r1341+188];
	// begin inline asm
	dp4a.s32.s32 %r1205, %r1206, %r1207, %r1141;
	// end inline asm
	ld.shared.u32 	%r1210, [%r13+848];
	ld.shared.u32 	%r1211, [%r1341+224];
	// begin inline asm
	dp4a.s32.s32 %r1209, %r1210, %r1211, %r1145;
	// end inline asm
	ld.shared.u32 	%r1214, [%r13+848];
	ld.shared.u32 	%r1215, [%r1341+228];
	// begin inline asm
	dp4a.s32.s32 %r1213, %r1214, %r1215, %r1149;
	// end inline asm
	ld.shared.u32 	%r1218, [%r13+848];
	ld.shared.u32 	%r1219, [%r1341+232];
	// begin inline asm
	dp4a.s32.s32 %r1217, %r1218, %r1219, %r1153;
	// end inline asm
	ld.shared.u32 	%r1222, [%r13+848];
	ld.shared.u32 	%r1223, [%r1341+236];
	// begin inline asm
	dp4a.s32.s32 %r1221, %r1222, %r1223, %r1157;
	// end inline asm
	ld.shared.u32 	%r1226, [%r13+968];
	ld.shared.u32 	%r1227, [%r1341+224];
	// begin inline asm
	dp4a.s32.s32 %r1225, %r1226, %r1227, %r1161;
	// end inline asm
	ld.shared.u32 	%r1230, [%r13+968];
	ld.shared.u32 	%r1231, [%r1341+228];
	// begin inline asm
	dp4a.s32.s32 %r1229, %r1230, %r1231, %r1165;
	// end inline asm
	ld.shared.u32 	%r1234, [%r13+968];
	ld.shared.u32 	%r1235, [%r1341+232];
	// begin inline asm
	dp4a.s32.s32 %r1233, %r1234, %r1235, %r1169;
	// end inline asm
	ld.shared.u32 	%r1238, [%r13+968];
	ld.shared.u32 	%r1239, [%r1341+236];
	// begin inline asm
	dp4a.s32.s32 %r1237, %r1238, %r1239, %r1173;
	// end inline asm
	ld.shared.u32 	%r1242, [%r13+1088];
	ld.shared.u32 	%r1243, [%r1341+224];
	// begin inline asm
	dp4a.s32.s32 %r1241, %r1242, %r1243, %r1177;
	// end inline asm
	ld.shared.u32 	%r1246, [%r13+1088];
	ld.shared.u32 	%r1247, [%r1341+228];
	// begin inline asm
	dp4a.s32.s32 %r1245, %r1246, %r1247, %r1181;
	// end inline asm
	ld.shared.u32 	%r1250, [%r13+1088];
	ld.shared.u32 	%r1251, [%r1341+232];
	// begin inline asm
	dp4a.s32.s32 %r1249, %r1250, %r1251, %r1185;
	// end inline asm
	ld.shared.u32 	%r1254, [%r13+1088];
	ld.shared.u32 	%r1255, [%r1341+236];
	// begin inline asm
	dp4a.s32.s32 %r1253, %r1254, %r1255, %r1189;
	// end inline asm
	ld.shared.u32 	%r1258, [%r13+1208];
	ld.shared.u32 	%r1259, [%r1341+224];
	// begin inline asm
	dp4a.s32.s32 %r1257, %r1258, %r1259, %r1193;
	// end inline asm
	ld.shared.u32 	%r1262, [%r13+1208];
	ld.shared.u32 	%r1263, [%r1341+228];
	// begin inline asm
	dp4a.s32.s32 %r1261, %r1262, %r1263, %r1197;
	// end inline asm
	ld.shared.u32 	%r1266, [%r13+1208];
	ld.shared.u32 	%r1267, [%r1341+232];
	// begin inline asm
	dp4a.s32.s32 %r1265, %r1266, %r1267, %r1201;
	// end inline asm
	ld.shared.u32 	%r1270, [%r13+1208];
	ld.shared.u32 	%r1271, [%r1341+236];
	// begin inline asm
	dp4a.s32.s32 %r1269, %r1270, %r1271, %r1205;
	// end inline asm
	ld.shared.u32 	%r1274, [%r13+968];
	ld.shared.u32 	%r1275, [%r1341+272];
	// begin inline asm
	dp4a.s32.s32 %r2601, %r1274, %r1275, %r1209;
	// end inline asm
	ld.shared.u32 	%r1278, [%r13+968];
	ld.shared.u32 	%r1279, [%r1341+276];
	// begin inline asm
	dp4a.s32.s32 %r2600, %r1278, %r1279, %r1213;
	// end inline asm
	ld.shared.u32 	%r1282, [%r13+968];
	ld.shared.u32 	%r1283, [%r1341+280];
	// begin inline asm
	dp4a.s32.s32 %r2599, %r1282, %r1283, %r1217;
	// end inline asm
	ld.shared.u32 	%r1286, [%r13+968];
	ld.shared.u32 	%r1287, [%r1341+284];
	// begin inline asm
	dp4a.s32.s32 %r2598, %r1286, %r1287, %r1221;
	// end inline asm
	ld.shared.u32 	%r1290, [%r13+1088];
	ld.shared.u32 	%r1291, [%r1341+272];
	// begin inline asm
	dp4a.s32.s32 %r2597, %r1290, %r1291, %r1225;
	// end inline asm
	ld.shared.u32 	%r1294, [%r13+1088];
	ld.shared.u32 	%r1295, [%r1341+276];
	// begin inline asm
	dp4a.s32.s32 %r2596, %r1294, %r1295, %r1229;
	// end inline asm
	ld.shared.u32 	%r1298, [%r13+1088];
	ld.shared.u32 	%r1299, [%r1341+280];
	// begin inline asm
	dp4a.s32.s32 %r2595, %r1298, %r1299, %r1233;
	// end inline asm
	ld.shared.u32 	%r1302, [%r13+1088];
	ld.shared.u32 	%r1303, [%r1341+284];
	// begin inline asm
	dp4a.s32.s32 %r2594, %r1302, %r1303, %r1237;
	// end inline asm
	ld.shared.u32 	%r1306, [%r13+1208];
	ld.shared.u32 	%r1307, [%r1341+272];
	// begin inline asm
	dp4a.s32.s32 %r2593, %r1306, %r1307, %r1241;
	// end inline asm
	ld.shared.u32 	%r1310, [%r13+1208];
	ld.shared.u32 	%r1311, [%r1341+276];
	// begin inline asm
	dp4a.s32.s32 %r2592, %r1310, %r1311, %r1245;
	// end inline asm
	ld.shared.u32 	%r1314, [%r13+1208];
	ld.shared.u32 	%r1315, [%r1341+280];
	// begin inline asm
	dp4a.s32.s32 %r2591, %r1314, %r1315, %r1249;
	// end inline asm
	ld.shared.u32 	%r1318, [%r13+1208];
	ld.shared.u32 	%r1319, [%r1341+284];
	// begin inline asm
	dp4a.s32.s32 %r2590, %r1318, %r1319, %r1253;
	// end inline asm
	ld.shared.u32 	%r1322, [%r13+1328];
	ld.shared.u32 	%r1323, [%r1341+272];
	// begin inline asm
	dp4a.s32.s32 %r2589, %r1322, %r1323, %r1257;
	// end inline asm
	ld.shared.u32 	%r1326, [%r13+1328];
	ld.shared.u32 	%r1327, [%r1341+276];
	// begin inline asm
	dp4a.s32.s32 %r2588, %r1326, %r1327, %r1261;
	// end inline asm
	ld.shared.u32 	%r1330, [%r13+1328];
	ld.shared.u32 	%r1331, [%r1341+280];
	// begin inline asm
	dp4a.s32.s32 %r2587, %r1330, %r1331, %r1265;
	// end inline asm
	ld.shared.u32 	%r1334, [%r13+1328];
	ld.shared.u32 	%r1335, [%r1341+284];
	// begin inline asm
	dp4a.s32.s32 %r2586, %r1334, %r1335, %r1269;
	// end inline asm
	add.s32 	%r2602, %r2602, 1;
	setp.ne.s32 	%p73, %r2602, 7;
	@%p73 bra 	$L__BB5_7;
	bar.sync 	0;
	setp.gt.u32 	%p74, %r82, 359;
	setp.gt.u32 	%p75, %r80, 12;
	or.pred  	%p76, %p74, %p75;
	@%p76 bra 	$L__BB5_35;
	setp.lt.u32 	%p77, %r82, 180;
	add.s32 	%r1343, %r82, 76;
	selp.b32 	%r1344, %r82, %r1343, %p77;
	cvt.u16.u32 	%rs77, %r1344;
	and.b16  	%rs78, %rs77, 255;
	mul.lo.s16 	%rs79, %rs78, 137;
	shr.u16 	%rs80, %rs79, 12;
	cvt.u32.u16 	%r68, %rs80;
	or.b32  	%r1345, %r10, %r68;
	setp.eq.s32 	%p78, %r1345, 0;
	add.s32 	%r1346, %r10, %r68;
	setp.gt.u32 	%p79, %r1346, 56;
	mov.b32 	%r2607, 0;
	or.pred  	%p80, %p78, %p79;
	@%p80 bra 	$L__BB5_34;
	@%p2 bra 	$L__BB5_34;
	setp.gt.u32 	%p81, %r82, 179;
	selp.b64 	%rd40, 12544, 0, %p81;
	mul.lo.s32 	%r1349, %r68, 224;
	cvt.u64.u16 	%rd41, %rs1;
	cvt.u64.u32 	%rd42, %r1349;
	add.s32 	%r1350, %r11, %r12;
	cvt.u64.u32 	%rd43, %r1350;
	add.s64 	%rd44, %rd40, %rd43;
	add.s64 	%rd45, %rd44, %rd42;
	add.s64 	%rd46, %rd45, %rd41;
	add.s64 	%rd47, %rd2, %rd46;
	ld.global.nc.u32 	%r2607, [%rd47+175388];
$L__BB5_34:
	st.shared.u32 	[%r15], %r2607;
$L__BB5_35:
	setp.gt.u32 	%p82, %r82, 247;
	setp.gt.u32 	%p83, %r80, 8;
	or.pred  	%p84, %p82, %p83;
	@%p84 bra 	$L__BB5_40;
	setp.lt.u32 	%p85, %r82, 68;
	add.s32 	%r1352, %r82, 188;
	selp.b32 	%r1353, %r16, %r1352, %p85;
	cvt.u16.u32 	%rs81, %r1353;
	and.b16  	%rs82, %rs81, 255;
	mul.lo.s16 	%rs83, %rs82, 137;
	shr.u16 	%rs84, %rs83, 12;
	cvt.u32.u16 	%r71, %rs84;
	or.b32  	%r1354, %r10, %r71;
	setp.eq.s32 	%p86, %r1354, 0;
	add.s32 	%r1355, %r10, %r71;
	setp.gt.u32 	%p87, %r1355, 56;
	mov.b32 	%r2608, 0;
	or.pred  	%p88, %p86, %p87;
	@%p88 bra 	$L__BB5_39;
	@%p4 bra 	$L__BB5_39;
	setp.gt.u32 	%p89, %r82, 67;
	selp.b64 	%rd48, 12544, 0, %p89;
	mul.lo.s32 	%r1358, %r71, 224;
	cvt.u64.u16 	%rd49, %rs2;
	cvt.u64.u32 	%rd50, %r1358;
	add.s32 	%r1359, %r11, %r12;
	cvt.u64.u32 	%rd51, %r1359;
	add.s64 	%rd52, %rd48, %rd51;
	add.s64 	%rd53, %rd52, %rd50;
	add.s64 	%rd54, %rd53, %rd49;
	add.s64 	%rd55, %rd2, %rd54;
	ld.global.nc.u32 	%r2608, [%rd55+175388];
$L__BB5_39:
	st.shared.u32 	[%r15+448], %r2608;
$L__BB5_40:
	setp.gt.u32 	%p90, %r82, 135;
	setp.gt.u32 	%p91, %r80, 4;
	or.pred  	%p92, %p90, %p91;
	@%p92 bra 	$L__BB5_45;
	add.s32 	%r1361, %r82, 44;
	mul.hi.u32 	%r1362, %r1361, -2004318071;
	shr.u32 	%r74, %r1362, 4;
	add.s32 	%r1363, %r74, %r10;
	setp.gt.u32 	%p93, %r1363, 56;
	mov.b32 	%r2609, 0;
	@%p93 bra 	$L__BB5_44;
	@%p5 bra 	$L__BB5_44;
	mul.lo.s32 	%r1365, %r74, 224;
	cvt.u64.u16 	%rd56, %rs3;
	cvt.u64.u32 	%rd57, %r1365;
	add.s32 	%r1366, %r11, %r12;
	add.s32 	%r1367, %r1366, 12544;
	cvt.u64.u32 	%rd58, %r1367;
	add.s64 	%rd59, %rd58, %rd57;
	add.s64 	%rd60, %rd59, %rd56;
	add.s64 	%rd61, %rd2, %rd60;
	ld.global.nc.u32 	%r2609, [%rd61+175388];
$L__BB5_44:
	st.shared.u32 	[%r15+896], %r2609;
$L__BB5_45:
	mad.lo.s32 	%r1368, %r80, 28, %r2;
	setp.gt.u32 	%p94, %r1368, 23;
	setp.ne.s32 	%p95, %r80, 0;
	or.pred  	%p96, %p94, %p95;
	@%p96 bra 	$L__BB5_50;
	add.s32 	%r1370, %r2, 156;
	mul.hi.u32 	%r77, %r1370, 143165577;
	add.s32 	%r1371, %r77, %r10;
	setp.gt.u32 	%p97, %r1371, 56;
	mov.b32 	%r2610, 0;
	@%p97 bra 	$L__BB5_49;
	@%p6 bra 	$L__BB5_49;
	mul.lo.s32 	%r1373, %r77, 224;
	cvt.u64.u16 	%rd62, %rs4;
	cvt.u64.u32 	%rd63, %r1373;
	add.s32 	%r1374, %r11, %r12;
	add.s32 	%r1375, %r1374, 12544;
	cvt.u64.u32 	%rd64, %r1375;
	add.s64 	%rd65, %rd64, %rd63;
	add.s64 	%rd66, %rd65, %rd62;
	add.s64 	%rd67, %rd2, %rd66;
	ld.global.nc.u32 	%r2610, [%rd67+175388];
$L__BB5_49:
	st.shared.u32 	[%r15+1344], %r2610;
$L__BB5_50:
	ld.param.u64 	%rd75, [fused_nn_conv2d_cast_subtract_cast_multiply_add_nn_relu_divide_add_round_cast_cl_16286804049590463984__16_kernel0_param_3];
	cvta.to.global.u64 	%rd68, %rd75;
	cvta.to.global.u64 	%rd69, %rd8;
	cvta.to.global.u64 	%rd70, %rd6;
	bar.sync 	0;
	ld.shared.u32 	%r1377, [%r13];
	add.s32 	%r2529, %r1340, %r50;
	ld.shared.u32 	%r1378, [%r2529+1152];
	// begin inline asm
	dp4a.s32.s32 %r1376, %r1377, %r1378, %r2601;
	// end inline asm
	ld.shared.u32 	%r1381, [%r13];
	ld.shared.u32 	%r1382, [%r2529+1156];
	// begin inline asm
	dp4a.s32.s32 %r1380, %r1381, %r1382, %r2600;
	// end inline asm
	ld.shared.u32 	%r1385, [%r13];
	ld.shared.u32 	%r1386, [%r2529+1160];
	// begin inline asm
	dp4a.s32.s32 %r1384, %r1385, %r1386, %r2599;
	// end inline asm
	ld.shared.u32 	%r1389, [%r13];
	ld.shared.u32 	%r1390, [%r2529+1164];
	// begin inline asm
	dp4a.s32.s32 %r1388, %r1389, %r1390, %r2598;
	// end inline asm
	ld.shared.u32 	%r1393, [%r13+120];
	ld.shared.u32 	%r1394, [%r2529+1152];
	// begin inline asm
	dp4a.s32.s32 %r1392, %r1393, %r1394, %r2597;
	// end inline asm
	ld.shared.u32 	%r1397, [%r13+120];
	ld.shared.u32 	%r1398, [%r2529+1156];
	// begin inline asm
	dp4a.s32.s32 %r1396, %r1397, %r1398, %r2596;
	// end inline asm
	ld.shared.u32 	%r1401, [%r13+120];
	ld.shared.u32 	%r1402, [%r2529+1160];
	// begin inline asm
	dp4a.s32.s32 %r1400, %r1401, %r1402, %r2595;
	// end inline asm
	ld.shared.u32 	%r1405, [%r13+120];
	ld.shared.u32 	%r1406, [%r2529+1164];
	// begin inline asm
	dp4a.s32.s32 %r1404, %r1405, %r1406, %r2594;
	// end inline asm
	ld.shared.u32 	%r1409, [%r13+240];
	ld.shared.u32 	%r1410, [%r2529+1152];
	// begin inline asm
	dp4a.s32.s32 %r1408, %r1409, %r1410, %r2593;
	// end inline asm
	ld.shared.u32 	%r1413, [%r13+240];
	ld.shared.u32 	%r1414, [%r2529+1156];
	// begin inline asm
	dp4a.s32.s32 %r1412, %r1413, %r1414, %r2592;
	// end inline asm
	ld.shared.u32 	%r1417, [%r13+240];
	ld.shared.u32 	%r1418, [%r2529+1160];
	// begin inline asm
	dp4a.s32.s32 %r1416, %r1417, %r1418, %r2591;
	// end inline asm
	ld.shared.u32 	%r1421, [%r13+240];
	ld.shared.u32 	%r1422, [%r2529+1164];
	// begin inline asm
	dp4a.s32.s32 %r1420, %r1421, %r1422, %r2590;
	// end inline asm
	ld.shared.u32 	%r1425, [%r13+360];
	ld.shared.u32 	%r1426, [%r2529+1152];
	// begin inline asm
	dp4a.s32.s32 %r1424, %r1425, %r1426, %r2589;
	// end inline asm
	ld.shared.u32 	%r1429, [%r13+360];
	ld.shared.u32 	%r1430, [%r2529+1156];
	// begin inline asm
	dp4a.s32.s32 %r1428, %r1429, %r1430, %r2588;
	// end inline asm
	ld.shared.u32 	%r1433, [%r13+360];
	ld.shared.u32 	%r1434, [%r2529+1160];
	// begin inline asm
	dp4a.s32.s32 %r1432, %r1433, %r1434, %r2587;
	// end inline asm
	ld.shared.u32 	%r1437, [%r13+360];
	ld.shared.u32 	%r1438, [%r2529+1164];
	// begin inline asm
	dp4a.s32.s32 %r1436, %r1437, %r1438, %r2586;
	// end inline asm
	ld.shared.u32 	%r1441, [%r13+120];
	ld.shared.u32 	%r1442, [%r2529+1200];
	// begin inline asm
	dp4a.s32.s32 %r1440, %r1441, %r1442, %r1376;
	// end inline asm
	ld.shared.u32 	%r1445, [%r13+120];
	ld.shared.u32 	%r1446, [%r2529+1204];
	// begin inline asm
	dp4a.s32.s32 %r1444, %r1445, %r1446, %r1380;
	// end inline asm
	ld.shared.u32 	%r1449, [%r13+120];
	ld.shared.u32 	%r1450, [%r2529+1208];
	// begin inline asm
	dp4a.s32.s32 %r1448, %r1449, %r1450, %r1384;
	// end inline asm
	ld.shared.u32 	%r1453, [%r13+120];
	ld.shared.u32 	%r1454, [%r2529+1212];
	// begin inline asm
	dp4a.s32.s32 %r1452, %r1453, %r1454, %r1388;
	// end inline asm
	ld.shared.u32 	%r1457, [%r13+240];
	ld.shared.u32 	%r1458, [%r2529+1200];
	// begin inline asm
	dp4a.s32.s32 %r1456, %r1457, %r1458, %r1392;
	// end inline asm
	ld.shared.u32 	%r1461, [%r13+240];
	ld.shared.u32 	%r1462, [%r2529+1204];
	// begin inline asm
	dp4a.s32.s32 %r1460, %r1461, %r1462, %r1396;
	// end inline asm
	ld.shared.u32 	%r1465, [%r13+240];
	ld.shared.u32 	%r1466, [%r2529+1208];
	// begin inline asm
	dp4a.s32.s32 %r1464, %r1465, %r1466, %r1400;
	// end inline asm
	ld.shared.u32 	%r1469, [%r13+240];
	ld.shared.u32 	%r1470, [%r2529+1212];
	// begin inline asm
	dp4a.s32.s32 %r1468, %r1469, %r1470, %r1404;
	// end inline asm
	ld.shared.u32 	%r1473, [%r13+360];
	ld.shared.u32 	%r1474, [%r2529+1200];
	// begin inline asm
	dp4a.s32.s32 %r1472, %r1473, %r1474, %r1408;
	// end inline asm
	ld.shared.u32 	%r1477, [%r13+360];
	ld.shared.u32 	%r1478, [%r2529+1204];
	// begin inline asm
	dp4a.s32.s32 %r1476, %r1477, %r1478, %r1412;
	// end inline asm
	ld.shared.u32 	%r1481, [%r13+360];
	ld.shared.u32 	%r1482, [%r2529+1208];
	// begin inline asm
	dp4a.s32.s32 %r1480, %r1481, %r1482, %r1416;
	// end inline asm
	ld.shared.u32 	%r1485, [%r13+360];
	ld.shared.u32 	%r1486, [%r2529+1212];
	// begin inline asm
	dp4a.s32.s32 %r1484, %r1485, %r1486, %r1420;
	// end inline asm
	ld.shared.u32 	%r1489, [%r13+480];
	ld.shared.u32 	%r1490, [%r2529+1200];
	// begin inline asm
	dp4a.s32.s32 %r1488, %r1489, %r1490, %r1424;
	// end inline asm
	ld.shared.u32 	%r1493, [%r13+480];
	ld.shared.u32 	%r1494, [%r2529+1204];
	// begin inline asm
	dp4a.s32.s32 %r1492, %r1493, %r1494, %r1428;
	// end inline asm
	ld.shared.u32 	%r1497, [%r13+480];
	ld.shared.u32 	%r1498, [%r2529+1208];
	// begin inline asm
	dp4a.s32.s32 %r1496, %r1497, %r1498, %r1432;
	// end inline asm
	ld.shared.u32 	%r1501, [%r13+480];
	ld.shared.u32 	%r1502, [%r2529+1212];
	// begin inline asm
	dp4a.s32.s32 %r1500, %r1501, %r1502, %r1436;
	// end inline asm
	ld.shared.u32 	%r1505, [%r13+240];
	ld.shared.u32 	%r1506, [%r2529+1248];
	// begin inline asm
	dp4a.s32.s32 %r1504, %r1505, %r1506, %r1440;
	// end inline asm
	ld.shared.u32 	%r1509, [%r13+240];
	ld.shared.u32 	%r1510, [%r2529+1252];
	// begin inline asm
	dp4a.s32.s32 %r1508, %r1509, %r1510, %r1444;
	// end inline asm
	ld.shared.u32 	%r1513, [%r13+240];
	ld.shared.u32 	%r1514, [%r2529+1256];
	// begin inline asm
	dp4a.s32.s32 %r1512, %r1513, %r1514, %r1448;
	// end inline asm
	ld.shared.u32 	%r1517, [%r13+240];
	ld.shared.u32 	%r1518, [%r2529+1260];
	// begin inline asm
	dp4a.s32.s32 %r1516, %r1517, %r1518, %r1452;
	// end inline asm
	ld.shared.u32 	%r1521, [%r13+360];
	ld.shared.u32 	%r1522, [%r2529+1248];
	// begin inline asm
	dp4a.s32.s32 %r1520, %r1521, %r1522, %r1456;
	// end inline asm
	ld.shared.u32 	%r1525, [%r13+360];
	ld.shared.u32 	%r1526, [%r2529+1252];
	// begin inline asm
	dp4a.s32.s32 %r1524, %r1525, %r1526, %r1460;
	// end inline asm
	ld.shared.u32 	%r1529, [%r13+360];
	ld.shared.u32 	%r1530, [%r2529+1256];
	// begin inline asm
	dp4a.s32.s32 %r1528, %r1529, %r1530, %r1464;
	// end inline asm
	ld.shared.u32 	%r1533, [%r13+360];
	ld.shared.u32 	%r1534, [%r2529+1260];
	// begin inline asm
	dp4a.s32.s32 %r1532, %r1533, %r1534, %r1468;
	// end inline asm
	ld.shared.u32 	%r1537, [%r13+480];
	ld.shared.u32 	%r1538, [%r2529+1248];
	// begin inline asm
	dp4a.s32.s32 %r1536, %r1537, %r1538, %r1472;
	// end inline asm
	ld.shared.u32 	%r1541, [%r13+480];
	ld.shared.u32 	%r1542, [%r2529+1252];
	// begin inline asm
	dp4a.s32.s32 %r1540, %r1541, %r1542, %r1476;
	// end inline asm
	ld.shared.u32 	%r1545, [%r13+480];
	ld.shared.u32 	%r1546, [%r2529+1256];
	// begin inline asm
	dp4a.s32.s32 %r1544, %r1545, %r1546, %r1480;
	// end inline asm
	ld.shared.u32 	%r1549, [%r13+480];
	ld.shared.u32 	%r1550, [%r2529+1260];
	// begin inline asm
	dp4a.s32.s32 %r1548, %r1549, %r1550, %r1484;
	// end inline asm
	ld.shared.u32 	%r1553, [%r13+600];
	ld.shared.u32 	%r1554, [%r2529+1248];
	// begin inline asm
	dp4a.s32.s32 %r1552, %r1553, %r1554, %r1488;
	// end inline asm
	ld.shared.u32 	%r1557, [%r13+600];
	ld.shared.u32 	%r1558, [%r2529+1252];
	// begin inline asm
	dp4a.s32.s32 %r1556, %r1557, %r1558, %r1492;
	// end inline asm
	ld.shared.u32 	%r1561, [%r13+600];
	ld.shared.u32 	%r1562, [%r2529+1256];
	// begin inline asm
	dp4a.s32.s32 %r1560, %r1561, %r1562, %r1496;
	// end inline asm
	ld.shared.u32 	%r1565, [%r13+600];
	ld.shared.u32 	%r1566, [%r2529+1260];
	// begin inline asm
	dp4a.s32.s32 %r1564, %r1565, %r1566, %r1500;
	// end inline asm
	ld.shared.u32 	%r1569, [%r13+4];
	ld.shared.u32 	%r1570, [%r2529+1168];
	// begin inline asm
	dp4a.s32.s32 %r1568, %r1569, %r1570, %r1504;
	// end inline asm
	ld.shared.u32 	%r1573, [%r13+4];
	ld.shared.u32 	%r1574, [%r2529+1172];
	// begin inline asm
	dp4a.s32.s32 %r1572, %r1573, %r1574, %r1508;
	// end inline asm
	ld.shared.u32 	%r1577, [%r13+4];
	ld.shared.u32 	%r1578, [%r2529+1176];
	// begin inline asm
	dp4a.s32.s32 %r1576, %r1577, %r1578, %r1512;
	// end inline asm
	ld.shared.u32 	%r1581, [%r13+4];
	ld.shared.u32 	%r1582, [%r2529+1180];
	// begin inline asm
	dp4a.s32.s32 %r1580, %r1581, %r1582, %r1516;
	// end inline asm
	ld.shared.u32 	%r1585, [%r13+124];
	ld.shared.u32 	%r1586, [%r2529+1168];
	// begin inline asm
	dp4a.s32.s32 %r1584, %r1585, %r1586, %r1520;
	// end inline asm
	ld.shared.u32 	%r1589, [%r13+124];
	ld.shared.u32 	%r1590, [%r2529+1172];
	// begin inline asm
	dp4a.s32.s32 %r1588, %r1589, %r1590, %r1524;
	// end inline asm
	ld.shared.u32 	%r1593, [%r13+124];
	ld.shared.u32 	%r1594, [%r2529+1176];
	// begin inline asm
	dp4a.s32.s32 %r1592, %r1593, %r1594, %r1528;
	// end inline asm
	ld.shared.u32 	%r1597, [%r13+124];
	ld.shared.u32 	%r1598, [%r2529+1180];
	// begin inline asm
	dp4a.s32.s32 %r1596, %r1597, %r1598, %r1532;
	// end inline asm
	ld.shared.u32 	%r1601, [%r13+244];
	ld.shared.u32 	%r1602, [%r2529+1168];
	// begin inline asm
	dp4a.s32.s32 %r1600, %r1601, %r1602, %r1536;
	// end inline asm
	ld.shared.u32 	%r1605, [%r13+244];
	ld.shared.u32 	%r1606, [%r2529+1172];
	// begin inline asm
	dp4a.s32.s32 %r1604, %r1605, %r1606, %r1540;
	// end inline asm
	ld.shared.u32 	%r1609, [%r13+244];
	ld.shared.u32 	%r1610, [%r2529+1176];
	// begin inline asm
	dp4a.s32.s32 %r1608, %r1609, %r1610, %r1544;
	// end inline asm
	ld.shared.u32 	%r1613, [%r13+244];
	ld.shared.u32 	%r1614, [%r2529+1180];
	// begin inline asm
	dp4a.s32.s32 %r1612, %r1613, %r1614, %r1548;
	// end inline asm
	ld.shared.u32 	%r1617, [%r13+364];
	ld.shared.u32 	%r1618, [%r2529+1168];
	// begin inline asm
	dp4a.s32.s32 %r1616, %r1617, %r1618, %r1552;
	// end inline asm
	ld.shared.u32 	%r1621, [%r13+364];
	ld.shared.u32 	%r1622, [%r2529+1172];
	// begin inline asm
	dp4a.s32.s32 %r1620, %r1621, %r1622, %r1556;
	// end inline asm
	ld.shared.u32 	%r1625, [%r13+364];
	ld.shared.u32 	%r1626, [%r2529+1176];
	// begin inline asm
	dp4a.s32.s32 %r1624, %r1625, %r1626, %r1560;
	// end inline asm
	ld.shared.u32 	%r1629, [%r13+364];
	ld.shared.u32 	%r1630, [%r2529+1180];
	// begin inline asm
	dp4a.s32.s32 %r1628, %r1629, %r1630, %r1564;
	// end inline asm
	ld.shared.u32 	%r1633, [%r13+124];
	ld.shared.u32 	%r1634, [%r2529+1216];
	// begin inline asm
	dp4a.s32.s32 %r1632, %r1633, %r1634, %r1568;
	// end inline asm
	ld.shared.u32 	%r1637, [%r13+124];
	ld.shared.u32 	%r1638, [%r2529+1220];
	// begin inline asm
	dp4a.s32.s32 %r1636, %r1637, %r1638, %r1572;
	// end inline asm
	ld.shared.u32 	%r1641, [%r13+124];
	ld.shared.u32 	%r1642, [%r2529+1224];
	// begin inline asm
	dp4a.s32.s32 %r1640, %r1641, %r1642, %r1576;
	// end inline asm
	ld.shared.u32 	%r1645, [%r13+124];
	ld.shared.u32 	%r1646, [%r2529+1228];
	// begin inline asm
	dp4a.s32.s32 %r1644, %r1645, %r1646, %r1580;
	// end inline asm
	ld.shared.u32 	%r1649, [%r13+244];
	ld.shared.u32 	%r1650, [%r2529+1216];
	// begin inline asm
	dp4a.s32.s32 %r1648, %r1649, %r1650, %r1584;
	// end inline asm
	ld.shared.u32 	%r1653, [%r13+244];
	ld.shared.u32 	%r1654, [%r2529+1220];
	// begin inline asm
	dp4a.s32.s32 %r1652, %r1653, %r1654, %r1588;
	// end inline asm
	ld.shared.u32 	%r1657, [%r13+244];
	ld.shared.u32 	%r1658, [%r2529+1224];
	// begin inline asm
	dp4a.s32.s32 %r1656, %r1657, %r1658, %r1592;
	// end inline asm
	ld.shared.u32 	%r1661, [%r13+244];
	ld.shared.u32 	%r1662, [%r2529+1228];
	// begin inline asm
	dp4a.s32.s32 %r1660, %r1661, %r1662, %r1596;
	// end inline asm
	ld.shared.u32 	%r1665, [%r13+364];
	ld.shared.u32 	%r1666, [%r2529+1216];
	// begin inline asm
	dp4a.s32.s32 %r1664, %r1665, %r1666, %r1600;
	// end inline asm
	ld.shared.u32 	%r1669, [%r13+364];
	ld.shared.u32 	%r1670, [%r2529+1220];
	// begin inline asm
	dp4a.s32.s32 %r1668, %r1669, %r1670, %r1604;
	// end inline asm
	ld.shared.u32 	%r1673, [%r13+364];
	ld.shared.u32 	%r1674, [%r2529+1224];
	// begin inline asm
	dp4a.s32.s32 %r1672, %r1673, %r1674, %r1608;
	// end inline asm
	ld.shared.u32 	%r1677, [%r13+364];
	ld.shared.u32 	%r1678, [%r2529+1228];
	// begin inline asm
	dp4a.s32.s32 %r1676, %r1677, %r1678, %r1612;
	// end inline asm
	ld.shared.u32 	%r1681, [%r13+484];
	ld.shared.u32 	%r1682, [%r2529+1216];
	// begin inline asm
	dp4a.s32.s32 %r1680, %r1681, %r1682, %r1616;
	// end inline asm
	ld.shared.u32 	%r1685, [%r13+484];
	ld.shared.u32 	%r1686, [%r2529+1220];
	// begin inline asm
	dp4a.s32.s32 %r1684, %r1685, %r1686, %r1620;
	// end inline asm
	ld.shared.u32 	%r1689, [%r13+484];
	ld.shared.u32 	%r1690, [%r2529+1224];
	// begin inline asm
	dp4a.s32.s32 %r1688, %r1689, %r1690, %r1624;
	// end inline asm
	ld.shared.u32 	%r1693, [%r13+484];
	ld.shared.u32 	%r1694, [%r2529+1228];
	// begin inline asm
	dp4a.s32.s32 %r1692, %r1693, %r1694, %r1628;
	// end inline asm
	ld.shared.u32 	%r1697, [%r13+244];
	ld.shared.u32 	%r1698, [%r2529+1264];
	// begin inline asm
	dp4a.s32.s32 %r1696, %r1697, %r1698, %r1632;
	// end inline asm
	ld.shared.u32 	%r1701, [%r13+244];
	ld.shared.u32 	%r1702, [%r2529+1268];
	// begin inline asm
	dp4a.s32.s32 %r1700, %r1701, %r1702, %r1636;
	// end inline asm
	ld.shared.u32 	%r1705, [%r13+244];
	ld.shared.u32 	%r1706, [%r2529+1272];
	// begin inline asm
	dp4a.s32.s32 %r1704, %r1705, %r1706, %r1640;
	// end inline asm
	ld.shared.u32 	%r1709, [%r13+244];
	ld.shared.u32 	%r1710, [%r2529+1276];
	// begin inline asm
	dp4a.s32.s32 %r1708, %r1709, %r1710, %r1644;
	// end inline asm
	ld.shared.u32 	%r1713, [%r13+364];
	ld.shared.u32 	%r1714, [%r2529+1264];
	// begin inline asm
	dp4a.s32.s32 %r1712, %r1713, %r1714, %r1648;
	// end inline asm
	ld.shared.u32 	%r1717, [%r13+364];
	ld.shared.u32 	%r1718, [%r2529+1268];
	// begin inline asm
	dp4a.s32.s32 %r1716, %r1717, %r1718, %r1652;
	// end inline asm
	ld.shared.u32 	%r1721, [%r13+364];
	ld.shared.u32 	%r1722, [%r2529+1272];
	// begin inline asm
	dp4a.s32.s32 %r1720, %r1721, %r1722, %r1656;
	// end inline asm
	ld.shared.u32 	%r1725, [%r13+364];
	ld.shared.u32 	%r1726, [%r2529+1276];
	// begin inline asm
	dp4a.s32.s32 %r1724, %r1725, %r1726, %r1660;
	// end inline asm
	ld.shared.u32 	%r1729, [%r13+484];
	ld.shared.u32 	%r1730, [%r2529+1264];
	// begin inline asm
	dp4a.s32.s32 %r1728, %r1729, %r1730, %r1664;
	// end inline asm
	ld.shared.u32 	%r1733, [%r13+484];
	ld.shared.u32 	%r1734, [%r2529+1268];
	// begin inline asm
	dp4a.s32.s32 %r1732, %r1733, %r1734, %r1668;
	// end inline asm
	ld.shared.u32 	%r1737, [%r13+484];
	ld.shared.u32 	%r1738, [%r2529+1272];
	// begin inline asm
	dp4a.s32.s32 %r1736, %r1737, %r1738, %r1672;
	// end inline asm
	ld.shared.u32 	%r1741, [%r13+484];
	ld.shared.u32 	%r1742, [%r2529+1276];
	// begin inline asm
	dp4a.s32.s32 %r1740, %r1741, %r1742, %r1676;
	// end inline asm
	ld.shared.u32 	%r1745, [%r13+604];
	ld.shared.u32 	%r1746, [%r2529+1264];
	// begin inline asm
	dp4a.s32.s32 %r1744, %r1745, %r1746, %r1680;
	// end inline asm
	ld.shared.u32 	%r1749, [%r13+604];
	ld.shared.u32 	%r1750, [%r2529+1268];
	// begin inline asm
	dp4a.s32.s32 %r1748, %r1749, %r1750, %r1684;
	// end inline asm
	ld.shared.u32 	%r1753, [%r13+604];
	ld.shared.u32 	%r1754, [%r2529+1272];
	// begin inline asm
	dp4a.s32.s32 %r1752, %r1753, %r1754, %r1688;
	// end inline asm
	ld.shared.u32 	%r1757, [%r13+604];
	ld.shared.u32 	%r1758, [%r2529+1276];
	// begin inline asm
	dp4a.s32.s32 %r1756, %r1757, %r1758, %r1692;
	// end inline asm
	ld.shared.u32 	%r1761, [%r13+8];
	ld.shared.u32 	%r1762, [%r2529+1184];
	// begin inline asm
	dp4a.s32.s32 %r1760, %r1761, %r1762, %r1696;
	// end inline asm
	ld.shared.u32 	%r1765, [%r13+8];
	ld.shared.u32 	%r1766, [%r2529+1188];
	// begin inline asm
	dp4a.s32.s32 %r1764, %r1765, %r1766, %r1700;
	// end inline asm
	ld.shared.u32 	%r1769, [%r13+8];
	ld.shared.u32 	%r1770, [%r2529+1192];
	// begin inline asm
	dp4a.s32.s32 %r1768, %r1769, %r1770, %r1704;
	// end inline asm
	ld.shared.u32 	%r1773, [%r13+8];
	ld.shared.u32 	%r1774, [%r2529+1196];
	// begin inline asm
	dp4a.s32.s32 %r1772, %r1773, %r1774, %r1708;
	// end inline asm
	ld.shared.u32 	%r1777, [%r13+128];
	ld.shared.u32 	%r1778, [%r2529+1184];
	// begin inline asm
	dp4a.s32.s32 %r1776, %r1777, %r1778, %r1712;
	// end inline asm
	ld.shared.u32 	%r1781, [%r13+128];
	ld.shared.u32 	%r1782, [%r2529+1188];
	// begin inline asm
	dp4a.s32.s32 %r1780, %r1781, %r1782, %r1716;
	// end inline asm
	ld.shared.u32 	%r1785, [%r13+128];
	ld.shared.u32 	%r1786, [%r2529+1192];
	// begin inline asm
	dp4a.s32.s32 %r1784, %r1785, %r1786, %r1720;
	// end inline asm
	ld.shared.u32 	%r1789, [%r13+128];
	ld.shared.u32 	%r1790, [%r2529+1196];
	// begin inline asm
	dp4a.s32.s32 %r1788, %r1789, %r1790, %r1724;
	// end inline asm
	ld.shared.u32 	%r1793, [%r13+248];
	ld.shared.u32 	%r1794, [%r2529+1184];
	// begin inline asm
	dp4a.s32.s32 %r1792, %r1793, %r1794, %r1728;
	// end inline asm
	ld.shared.u32 	%r1797, [%r13+248];
	ld.shared.u32 	%r1798, [%r2529+1188];
	// begin inline asm
	dp4a.s32.s32 %r1796, %r1797, %r1798, %r1732;
	// end inline asm
	ld.shared.u32 	%r1801, [%r13+248];
	ld.shared.u32 	%r1802, [%r2529+1192];
	// begin inline asm
	dp4a.s32.s32 %r1800, %r1801, %r1802, %r1736;
	// end inline asm
	ld.shared.u32 	%r1805, [%r13+248];
	ld.shared.u32 	%r1806, [%r2529+1196];
	// begin inline asm
	dp4a.s32.s32 %r1804, %r1805, %r1806, %r1740;
	// end inline asm
	ld.shared.u32 	%r1809, [%r13+368];
	ld.shared.u32 	%r1810, [%r2529+1184];
	// begin inline asm
	dp4a.s32.s32 %r1808, %r1809, %r1810, %r1744;
	// end inline asm
	ld.shared.u32 	%r1813, [%r13+368];
	ld.shared.u32 	%r1814, [%r2529+1188];
	// begin inline asm
	dp4a.s32.s32 %r1812, %r1813, %r1814, %r1748;
	// end inline asm
	ld.shared.u32 	%r1817, [%r13+368];
	ld.shared.u32 	%r1818, [%r2529+1192];
	// begin inline asm
	dp4a.s32.s32 %r1816, %r1817, %r1818, %r1752;
	// end inline asm
	ld.shared.u32 	%r1821, [%r13+368];
	ld.shared.u32 	%r1822, [%r2529+1196];
	// begin inline asm
	dp4a.s32.s32 %r1820, %r1821, %r1822, %r1756;
	// end inline asm
	ld.shared.u32 	%r1825, [%r13+128];
	ld.shared.u32 	%r1826, [%r2529+1232];
	// begin inline asm
	dp4a.s32.s32 %r1824, %r1825, %r1826, %r1760;
	// end inline asm
	ld.shared.u32 	%r1829, [%r13+128];
	ld.shared.u32 	%r1830, [%r2529+1236];
	// begin inline asm
	dp4a.s32.s32 %r1828, %r1829, %r1830, %r1764;
	// end inline asm
	ld.shared.u32 	%r1833, [%r13+128];
	ld.shared.u32 	%r1834, [%r2529+1240];
	// begin inline asm
	dp4a.s32.s32 %r1832, %r1833, %r1834, %r1768;
	// end inline asm
	ld.shared.u32 	%r1837, [%r13+128];
	ld.shared.u32 	%r1838, [%r2529+1244];
	// begin inline asm
	dp4a.s32.s32 %r1836, %r1837, %r1838, %r1772;
	// end inline asm
	ld.shared.u32 	%r1841, [%r13+248];
	ld.shared.u32 	%r1842, [%r2529+1232];
	// begin inline asm
	dp4a.s32.s32 %r1840, %r1841, %r1842, %r1776;
	// end inline asm
	ld.shared.u32 	%r1845, [%r13+248];
	ld.shared.u32 	%r1846, [%r2529+1236];
	// begin inline asm
	dp4a.s32.s32 %r1844, %r1845, %r1846, %r1780;
	// end inline asm
	ld.shared.u32 	%r1849, [%r13+248];
	ld.shared.u32 	%r1850, [%r2529+1240];
	// begin inline asm
	dp4a.s32.s32 %r1848, %r1849, %r1850, %r1784;
	// end inline asm
	ld.shared.u32 	%r1853, [%r13+248];
	ld.shared.u32 	%r1854, [%r2529+1244];
	// begin inline asm
	dp4a.s32.s32 %r1852, %r1853, %r1854, %r1788;
	// end inline asm
	ld.shared.u32 	%r1857, [%r13+368];
	ld.shared.u32 	%r1858, [%r2529+1232];
	// begin inline asm
	dp4a.s32.s32 %r1856, %r1857, %r1858, %r1792;
	// end inline asm
	ld.shared.u32 	%r1861, [%r13+368];
	ld.shared.u32 	%r1862, [%r2529+1236];
	// begin inline asm
	dp4a.s32.s32 %r1860, %r1861, %r1862, %r1796;
	// end inline asm
	ld.shared.u32 	%r1865, [%r13+368];
	ld.shared.u32 	%r1866, [%r2529+1240];
	// begin inline asm
	dp4a.s32.s32 %r1864, %r1865, %r1866, %r1800;
	// end inline asm
	ld.shared.u32 	%r1869, [%r13+368];
	ld.shared.u32 	%r1870, [%r2529+1244];
	// begin inline asm
	dp4a.s32.s32 %r1868, %r1869, %r1870, %r1804;
	// end inline asm
	ld.shared.u32 	%r1873, [%r13+488];
	ld.shared.u32 	%r1874, [%r2529+1232];
	// begin inline asm
	dp4a.s32.s32 %r1872, %r1873, %r1874, %r1808;
	// end inline asm
	ld.shared.u32 	%r1877, [%r13+488];
	ld.shared.u32 	%r1878, [%r2529+1236];
	// begin inline asm
	dp4a.s32.s32 %r1876, %r1877, %r1878, %r1812;
	// end inline asm
	ld.shared.u32 	%r1881, [%r13+488];
	ld.shared.u32 	%r1882, [%r2529+1240];
	// begin inline asm
	dp4a.s32.s32 %r1880, %r1881, %r1882, %r1816;
	// end inline asm
	ld.shared.u32 	%r1885, [%r13+488];
	ld.shared.u32 	%r1886, [%r2529+1244];
	// begin inline asm
	dp4a.s32.s32 %r1884, %r1885, %r1886, %r1820;
	// end inline asm
	ld.shared.u32 	%r1889, [%r13+248];
	ld.shared.u32 	%r1890, [%r2529+1280];
	// begin inline asm
	dp4a.s32.s32 %r1888, %r1889, %r1890, %r1824;
	// end inline asm
	ld.shared.u32 	%r1893, [%r13+248];
	ld.shared.u32 	%r1894, [%r2529+1284];
	// begin inline asm
	dp4a.s32.s32 %r1892, %r1893, %r1894, %r1828;
	// end inline asm
	ld.shared.u32 	%r1897, [%r13+248];
	ld.shared.u32 	%r1898, [%r2529+1288];
	// begin inline asm
	dp4a.s32.s32 %r1896, %r1897, %r1898, %r1832;
	// end inline asm
	ld.shared.u32 	%r1901, [%r13+248];
	ld.shared.u32 	%r1902, [%r2529+1292];
	// begin inline asm
	dp4a.s32.s32 %r1900, %r1901, %r1902, %r1836;
	// end inline asm
	ld.shared.u32 	%r1905, [%r13+368];
	ld.shared.u32 	%r1906, [%r2529+1280];
	// begin inline asm
	dp4a.s32.s32 %r1904, %r1905, %r1906, %r1840;
	// end inline asm
	ld.shared.u32 	%r1909, [%r13+368];
	ld.shared.u32 	%r1910, [%r2529+1284];
	// begin inline asm
	dp4a.s32.s32 %r1908, %r1909, %r1910, %r1844;
	// end inline asm
	ld.shared.u32 	%r1913, [%r13+368];
	ld.shared.u32 	%r1914, [%r2529+1288];
	// begin inline asm
	dp4a.s32.s32 %r1912, %r1913, %r1914, %r1848;
	// end inline asm
	ld.shared.u32 	%r1917, [%r13+368];
	ld.shared.u32 	%r1918, [%r2529+1292];
	// begin inline asm
	dp4a.s32.s32 %r1916, %r1917, %r1918, %r1852;
	// end inline asm
	ld.shared.u32 	%r1921, [%r13+488];
	ld.shared.u32 	%r1922, [%r2529+1280];
	// begin inline asm
	dp4a.s32.s32 %r1920, %r1921, %r1922, %r1856;
	// end inline asm
	ld.shared.u32 	%r1925, [%r13+488];
	ld.shared.u32 	%r1926, [%r2529+1284];
	// begin inline asm
	dp4a.s32.s32 %r1924, %r1925, %r1926, %r1860;
	// end inline asm
	ld.shared.u32 	%r1929, [%r13+488];
	ld.shared.u32 	%r1930, [%r2529+1288];
	// begin inline asm
	dp4a.s32.s32 %r1928, %r1929, %r1930, %r1864;
	// end inline asm
	ld.shared.u32 	%r1933, [%r13+488];
	ld.shared.u32 	%r1934, [%r2529+1292];
	// begin inline asm
	dp4a.s32.s32 %r1932, %r1933, %r1934, %r1868;
	// end inline asm
	ld.shared.u32 	%r1937, [%r13+608];
	ld.shared.u32 	%r1938, [%r2529+1280];
	// begin inline asm
	dp4a.s32.s32 %r1936, %r1937, %r1938, %r1872;
	// end inline asm
	ld.shared.u32 	%r1941, [%r13+608];
	ld.shared.u32 	%r1942, [%r2529+1284];
	// begin inline asm
	dp4a.s32.s32 %r1940, %r1941, %r1942, %r1876;
	// end inline asm
	ld.shared.u32 	%r1945, [%r13+608];
	ld.shared.u32 	%r1946, [%r2529+1288];
	// begin inline asm
	dp4a.s32.s32 %r1944, %r1945, %r1946, %r1880;
	// end inline asm
	ld.shared.u32 	%r1949, [%r13+608];
	ld.shared.u32 	%r1950, [%r2529+1292];
	// begin inline asm
	dp4a.s32.s32 %r1948, %r1949, %r1950, %r1884;
	// end inline asm
	ld.shared.u32 	%r1953, [%r13+720];
	ld.shared.u32 	%r1954, [%r2529+1296];
	// begin inline asm
	dp4a.s32.s32 %r1952, %r1953, %r1954, %r1888;
	// end inline asm
	ld.shared.u32 	%r1957, [%r13+720];
	ld.shared.u32 	%r1958, [%r2529+1300];
	// begin inline asm
	dp4a.s32.s32 %r1956, %r1957, %r1958, %r1892;
	// end inline asm
	ld.shared.u32 	%r1961, [%r13+720];
	ld.shared.u32 	%r1962, [%r2529+1304];
	// begin inline asm
	dp4a.s32.s32 %r1960, %r1961, %r1962, %r1896;
	// end inline asm
	ld.shared.u32 	%r1965, [%r13+720];
	ld.shared.u32 	%r1966, [%r2529+1308];
	// begin inline asm
	dp4a.s32.s32 %r1964, %r1965, %r1966, %r1900;
	// end inline asm
	ld.shared.u32 	%r1969, [%r13+840];
	ld.shared.u32 	%r1970, [%r2529+1296];
	// begin inline asm
	dp4a.s32.s32 %r1968, %r1969, %r1970, %r1904;
	// end inline asm
	ld.shared.u32 	%r1973, [%r13+840];
	ld.shared.u32 	%r1974, [%r2529+1300];
	// begin inline asm
	dp4a.s32.s32 %r1972, %r1973, %r1974, %r1908;
	// end inline asm
	ld.shared.u32 	%r1977, [%r13+840];
	ld.shared.u32 	%r1978, [%r2529+1304];
	// begin inline asm
	dp4a.s32.s32 %r1976, %r1977, %r1978, %r1912;
	// end inline asm
	ld.shared.u32 	%r1981, [%r13+840];
	ld.shared.u32 	%r1982, [%r2529+1308];
	// begin inline asm
	dp4a.s32.s32 %r1980, %r1981, %r1982, %r1916;
	// end inline asm
	ld.shared.u32 	%r1985, [%r13+960];
	ld.shared.u32 	%r1986, [%r2529+1296];
	// begin inline asm
	dp4a.s32.s32 %r1984, %r1985, %r1986, %r1920;
	// end inline asm
	ld.shared.u32 	%r1989, [%r13+960];
	ld.shared.u32 	%r1990, [%r2529+1300];
	// begin inline asm
	dp4a.s32.s32 %r1988, %r1989, %r1990, %r1924;
	// end inline asm
	ld.shared.u32 	%r1993, [%r13+960];
	ld.shared.u32 	%r1994, [%r2529+1304];
	// begin inline asm
	dp4a.s32.s32 %r1992, %r1993, %r1994, %r1928;
	// end inline asm
	ld.shared.u32 	%r1997, [%r13+960];
	ld.shared.u32 	%r1998, [%r2529+1308];
	// begin inline asm
	dp4a.s32.s32 %r1996, %r1997, %r1998, %r1932;
	// end inline asm
	ld.shared.u32 	%r2001, [%r13+1080];
	ld.shared.u32 	%r2002, [%r2529+1296];
	// begin inline asm
	dp4a.s32.s32 %r2000, %r2001, %r2002, %r1936;
	// end inline asm
	ld.shared.u32 	%r2005, [%r13+1080];
	ld.shared.u32 	%r2006, [%r2529+1300];
	// begin inline asm
	dp4a.s32.s32 %r2004, %r2005, %r2006, %r1940;
	// end inline asm
	ld.shared.u32 	%r2009, [%r13+1080];
	ld.shared.u32 	%r2010, [%r2529+1304];
	// begin inline asm
	dp4a.s32.s32 %r2008, %r2009, %r2010, %r1944;
	// end inline asm
	ld.shared.u32 	%r2013, [%r13+1080];
	ld.shared.u32 	%r2014, [%r2529+1308];
	// begin inline asm
	dp4a.s32.s32 %r2012, %r2013, %r2014, %r1948;
	// end inline asm
	ld.shared.u32 	%r2017, [%r13+840];
	ld.shared.u32 	%r2018, [%r2529+1344];
	// begin inline asm
	dp4a.s32.s32 %r2016, %r2017, %r2018, %r1952;
	// end inline asm
	ld.shared.u32 	%r2021, [%r13+840];
	ld.shared.u32 	%r2022, [%r2529+1348];
	// begin inline asm
	dp4a.s32.s32 %r2020, %r2021, %r2022, %r1956;
	// end inline asm
	ld.shared.u32 	%r2025, [%r13+840];
	ld.shared.u32 	%r2026, [%r2529+1352];
	// begin inline asm
	dp4a.s32.s32 %r2024, %r2025, %r2026, %r1960;
	// end inline asm
	ld.shared.u32 	%r2029, [%r13+840];
	ld.shared.u32 	%r2030, [%r2529+1356];
	// begin inline asm
	dp4a.s32.s32 %r2028, %r2029, %r2030, %r1964;
	// end inline asm
	ld.shared.u32 	%r2033, [%r13+960];
	ld.shared.u32 	%r2034, [%r2529+1344];
	// begin inline asm
	dp4a.s32.s32 %r2032, %r2033, %r2034, %r1968;
	// end inline asm
	ld.shared.u32 	%r2037, [%r13+960];
	ld.shared.u32 	%r2038, [%r2529+1348];
	// begin inline asm
	dp4a.s32.s32 %r2036, %r2037, %r2038, %r1972;
	// end inline asm
	ld.shared.u32 	%r2041, [%r13+960];
	ld.shared.u32 	%r2042, [%r2529+1352];
	// begin inline asm
	dp4a.s32.s32 %r2040, %r2041, %r2042, %r1976;
	// end inline asm
	ld.shared.u32 	%r2045, [%r13+960];
	ld.shared.u32 	%r2046, [%r2529+1356];
	// begin inline asm
	dp4a.s32.s32 %r2044, %r2045, %r2046, %r1980;
	// end inline asm
	ld.shared.u32 	%r2049, [%r13+1080];
	ld.shared.u32 	%r2050, [%r2529+1344];
	// begin inline asm
	dp4a.s32.s32 %r2048, %r2049, %r2050, %r1984;
	// end inline asm
	ld.shared.u32 	%r2053, [%r13+1080];
	ld.shared.u32 	%r2054, [%r2529+1348];
	// begin inline asm
	dp4a.s32.s32 %r2052, %r2053, %r2054, %r1988;
	// end inline asm
	ld.shared.u32 	%r2057, [%r13+1080];
	ld.shared.u32 	%r2058, [%r2529+1352];
	// begin inline asm
	dp4a.s32.s32 %r2056, %r2057, %r2058, %r1992;
	// end inline asm
	ld.shared.u32 	%r2061, [%r13+1080];
	ld.shared.u32 	%r2062, [%r2529+1356];
	// begin inline asm
	dp4a.s32.s32 %r2060, %r2061, %r2062, %r1996;
	// end inline asm
	ld.shared.u32 	%r2065, [%r13+1200];
	ld.shared.u32 	%r2066, [%r2529+1344];
	// begin inline asm
	dp4a.s32.s32 %r2064, %r2065, %r2066, %r2000;
	// end inline asm
	ld.shared.u32 	%r2069, [%r13+1200];
	ld.shared.u32 	%r2070, [%r2529+1348];
	// begin inline asm
	dp4a.s32.s32 %r2068, %r2069, %r2070, %r2004;
	// end inline asm
	ld.shared.u32 	%r2073, [%r13+1200];
	ld.shared.u32 	%r2074, [%r2529+1352];
	// begin inline asm
	dp4a.s32.s32 %r2072, %r2073, %r2074, %r2008;
	// end inline asm
	ld.shared.u32 	%r2077, [%r13+1200];
	ld.shared.u32 	%r2078, [%r2529+1356];
	// begin inline asm
	dp4a.s32.s32 %r2076, %r2077, %r2078, %r2012;
	// end inline asm
	ld.shared.u32 	%r2081, [%r13+960];
	ld.shared.u32 	%r2082, [%r2529+1392];
	// begin inline asm
	dp4a.s32.s32 %r2080, %r2081, %r2082, %r2016;
	// end inline asm
	ld.shared.u32 	%r2085, [%r13+960];
	ld.shared.u32 	%r2086, [%r2529+1396];
	// begin inline asm
	dp4a.s32.s32 %r2084, %r2085, %r2086, %r2020;
	// end inline asm
	ld.shared.u32 	%r2089, [%r13+960];
	ld.shared.u32 	%r2090, [%r2529+1400];
	// begin inline asm
	dp4a.s32.s32 %r2088, %r2089, %r2090, %r2024;
	// end inline asm
	ld.shared.u32 	%r2093, [%r13+960];
	ld.shared.u32 	%r2094, [%r2529+1404];
	// begin inline asm
	dp4a.s32.s32 %r2092, %r2093, %r2094, %r2028;
	// end inline asm
	ld.shared.u32 	%r2097, [%r13+1080];
	ld.shared.u32 	%r2098, [%r2529+1392];
	// begin inline asm
	dp4a.s32.s32 %r2096, %r2097, %r2098, %r2032;
	// end inline asm
	ld.shared.u32 	%r2101, [%r13+1080];
	ld.shared.u32 	%r2102, [%r2529+1396];
	// begin inline asm
	dp4a.s32.s32 %r2100, %r2101, %r2102, %r2036;
	// end inline asm
	ld.shared.u32 	%r2105, [%r13+1080];
	ld.shared.u32 	%r2106, [%r2529+1400];
	// begin inline asm
	dp4a.s32.s32 %r2104, %r2105, %r2106, %r2040;
	// end inline asm
	ld.shared.u32 	%r2109, [%r13+1080];
	ld.shared.u32 	%r2110, [%r2529+1404];
	// begin inline asm
	dp4a.s32.s32 %r2108, %r2109, %r2110, %r2044;
	// end inline asm
	ld.shared.u32 	%r2113, [%r13+1200];
	ld.shared.u32 	%r2114, [%r2529+1392];
	// begin inline asm
	dp4a.s32.s32 %r2112, %r2113, %r2114, %r2048;
	// end inline asm
	ld.shared.u32 	%r2117, [%r13+1200];
	ld.shared.u32 	%r2118, [%r2529+1396];
	// begin inline asm
	dp4a.s32.s32 %r2116, %r2117, %r2118, %r2052;
	// end inline asm
	ld.shared.u32 	%r2121, [%r13+1200];
	ld.shared.u32 	%r2122, [%r2529+1400];
	// begin inline asm
	dp4a.s32.s32 %r2120, %r2121, %r2122, %r2056;
	// end inline asm
	ld.shared.u32 	%r2125, [%r13+1200];
	ld.shared.u32 	%r2126, [%r2529+1404];
	// begin inline asm
	dp4a.s32.s32 %r2124, %r2125, %r2126, %r2060;
	// end inline asm
	ld.shared.u32 	%r2129, [%r13+1320];
	ld.shared.u32 	%r2130, [%r2529+1392];
	// begin inline asm
	dp4a.s32.s32 %r2128, %r2129, %r2130, %r2064;
	// end inline asm
	ld.shared.u32 	%r2133, [%r13+1320];
	ld.shared.u32 	%r2134, [%r2529+1396];
	// begin inline asm
	dp4a.s32.s32 %r2132, %r2133, %r2134, %r2068;
	// end inline asm
	ld.shared.u32 	%r2137, [%r13+1320];
	ld.shared.u32 	%r2138, [%r2529+1400];
	// begin inline asm
	dp4a.s32.s32 %r2136, %r2137, %r2138, %r2072;
	// end inline asm
	ld.shared.u32 	%r2141, [%r13+1320];
	ld.shared.u32 	%r2142, [%r2529+1404];
	// begin inline asm
	dp4a.s32.s32 %r2140, %r2141, %r2142, %r2076;
	// end inline asm
	ld.shared.u32 	%r2145, [%r13+724];
	ld.shared.u32 	%r2146, [%r2529+1312];
	// begin inline asm
	dp4a.s32.s32 %r2144, %r2145, %r2146, %r2080;
	// end inline asm
	ld.shared.u32 	%r2149, [%r13+724];
	ld.shared.u32 	%r2150, [%r2529+1316];
	// begin inline asm
	dp4a.s32.s32 %r2148, %r2149, %r2150, %r2084;
	// end inline asm
	ld.shared.u32 	%r2153, [%r13+724];
	ld.shared.u32 	%r2154, [%r2529+1320];
	// begin inline asm
	dp4a.s32.s32 %r2152, %r2153, %r2154, %r2088;
	// end inline asm
	ld.shared.u32 	%r2157, [%r13+724];
	ld.shared.u32 	%r2158, [%r2529+1324];
	// begin inline asm
	dp4a.s32.s32 %r2156, %r2157, %r2158, %r2092;
	// end inline asm
	ld.shared.u32 	%r2161, [%r13+844];
	ld.shared.u32 	%r2162, [%r2529+1312];
	// begin inline asm
	dp4a.s32.s32 %r2160, %r2161, %r2162, %r2096;
	// end inline asm
	ld.shared.u32 	%r2165, [%r13+844];
	ld.shared.u32 	%r2166, [%r2529+1316];
	// begin inline asm
	dp4a.s32.s32 %r2164, %r2165, %r2166, %r2100;
	// end inline asm
	ld.shared.u32 	%r2169, [%r13+844];
	ld.shared.u32 	%r2170, [%r2529+1320];
	// begin inline asm
	dp4a.s32.s32 %r2168, %r2169, %r2170, %r2104;
	// end inline asm
	ld.shared.u32 	%r2173, [%r13+844];
	ld.shared.u32 	%r2174, [%r2529+1324];
	// begin inline asm
	dp4a.s32.s32 %r2172, %r2173, %r2174, %r2108;
	// end inline asm
	ld.shared.u32 	%r2177, [%r13+964];
	ld.shared.u32 	%r2178, [%r2529+1312];
	// begin inline asm
	dp4a.s32.s32 %r2176, %r2177, %r2178, %r2112;
	// end inline asm
	ld.shared.u32 	%r2181, [%r13+964];
	ld.shared.u32 	%r2182, [%r2529+1316];
	// begin inline asm
	dp4a.s32.s32 %r2180, %r2181, %r2182, %r2116;
	// end inline asm
	ld.shared.u32 	%r2185, [%r13+964];
	ld.shared.u32 	%r2186, [%r2529+1320];
	// begin inline asm
	dp4a.s32.s32 %r2184, %r2185, %r2186, %r2120;
	// end inline asm
	ld.shared.u32 	%r2189, [%r13+964];
	ld.shared.u32 	%r2190, [%r2529+1324];
	// begin inline asm
	dp4a.s32.s32 %r2188, %r2189, %r2190, %r2124;
	// end inline asm
	ld.shared.u32 	%r2193, [%r13+1084];
	ld.shared.u32 	%r2194, [%r2529+1312];
	// begin inline asm
	dp4a.s32.s32 %r2192, %r2193, %r2194, %r2128;
	// end inline asm
	ld.shared.u32 	%r2197, [%r13+1084];
	ld.shared.u32 	%r2198, [%r2529+1316];
	// begin inline asm
	dp4a.s32.s32 %r2196, %r2197, %r2198, %r2132;
	// end inline asm
	ld.shared.u32 	%r2201, [%r13+1084];
	ld.shared.u32 	%r2202, [%r2529+1320];
	// begin inline asm
	dp4a.s32.s32 %r2200, %r2201, %r2202, %r2136;
	// end inline asm
	ld.shared.u32 	%r2205, [%r13+1084];
	ld.shared.u32 	%r2206, [%r2529+1324];
	// begin inline asm
	dp4a.s32.s32 %r2204, %r2205, %r2206, %r2140;
	// end inline asm
	ld.shared.u32 	%r2209, [%r13+844];
	ld.shared.u32 	%r2210, [%r2529+1360];
	// begin inline asm
	dp4a.s32.s32 %r2208, %r2209, %r2210, %r2144;
	// end inline asm
	ld.shared.u32 	%r2213, [%r13+844];
	ld.shared.u32 	%r2214, [%r2529+1364];
	// begin inline asm
	dp4a.s32.s32 %r2212, %r2213, %r2214, %r2148;
	// end inline asm
	ld.shared.u32 	%r2217, [%r13+844];
	ld.shared.u32 	%r2218, [%r2529+1368];
	// begin inline asm
	dp4a.s32.s32 %r2216, %r2217, %r2218, %r2152;
	// end inline asm
	ld.shared.u32 	%r2221, [%r13+844];
	ld.shared.u32 	%r2222, [%r2529+1372];
	// begin inline asm
	dp4a.s32.s32 %r2220, %r2221, %r2222, %r2156;
	// end inline asm
	ld.shared.u32 	%r2225, [%r13+964];
	ld.shared.u32 	%r2226, [%r2529+1360];
	// begin inline asm
	dp4a.s32.s32 %r2224, %r2225, %r2226, %r2160;
	// end inline asm
	ld.shared.u32 	%r2229, [%r13+964];
	ld.shared.u32 	%r2230, [%r2529+1364];
	// begin inline asm
	dp4a.s32.s32 %r2228, %r2229, %r2230, %r2164;
	// end inline asm
	ld.shared.u32 	%r2233, [%r13+964];
	ld.shared.u32 	%r2234, [%r2529+1368];
	// begin inline asm
	dp4a.s32.s32 %r2232, %r2233, %r2234, %r2168;
	// end inline asm
	ld.shared.u32 	%r2237, [%r13+964];
	ld.shared.u32 	%r2238, [%r2529+1372];
	// begin inline asm
	dp4a.s32.s32 %r2236, %r2237, %r2238, %r2172;
	// end inline asm
	ld.shared.u32 	%r2241, [%r13+1084];
	ld.shared.u32 	%r2242, [%r2529+1360];
	// begin inline asm
	dp4a.s32.s32 %r2240, %r2241, %r2242, %r2176;
	// end inline asm
	ld.shared.u32 	%r2245, [%r13+1084];
	ld.shared.u32 	%r2246, [%r2529+1364];
	// begin inline asm
	dp4a.s32.s32 %r2244, %r2245, %r2246, %r2180;
	// end inline asm
	ld.shared.u32 	%r2249, [%r13+1084];
	ld.shared.u32 	%r2250, [%r2529+1368];
	// begin inline asm
	dp4a.s32.s32 %r2248, %r2249, %r2250, %r2184;
	// end inline asm
	ld.shared.u32 	%r2253, [%r13+1084];
	ld.shared.u32 	%r2254, [%r2529+1372];
	// begin inline asm
	dp4a.s32.s32 %r2252, %r2253, %r2254, %r2188;
	// end inline asm
	ld.shared.u32 	%r2257, [%r13+1204];
	ld.shared.u32 	%r2258, [%r2529+1360];
	// begin inline asm
	dp4a.s32.s32 %r2256, %r2257, %r2258, %r2192;
	// end inline asm
	ld.shared.u32 	%r2261, [%r13+1204];
	ld.shared.u32 	%r2262, [%r2529+1364];
	// begin inline asm
	dp4a.s32.s32 %r2260, %r2261, %r2262, %r2196;
	// end inline asm
	ld.shared.u32 	%r2265, [%r13+1204];
	ld.shared.u32 	%r2266, [%r2529+1368];
	// begin inline asm
	dp4a.s32.s32 %r2264, %r2265, %r2266, %r2200;
	// end inline asm
	ld.shared.u32 	%r2269, [%r13+1204];
	ld.shared.u32 	%r2270, [%r2529+1372];
	// begin inline asm
	dp4a.s32.s32 %r2268, %r2269, %r2270, %r2204;
	// end inline asm
	ld.shared.u32 	%r2273, [%r13+964];
	ld.shared.u32 	%r2274, [%r2529+1408];
	// begin inline asm
	dp4a.s32.s32 %r2272, %r2273, %r2274, %r2208;
	// end inline asm
	ld.shared.u32 	%r2277, [%r13+964];
	ld.shared.u32 	%r2278, [%r2529+1412];
	// begin inline asm
	dp4a.s32.s32 %r2276, %r2277, %r2278, %r2212;
	// end inline asm
	ld.shared.u32 	%r2281, [%r13+964];
	ld.shared.u32 	%r2282, [%r2529+1416];
	// begin inline asm
	dp4a.s32.s32 %r2280, %r2281, %r2282, %r2216;
	// end inline asm
	ld.shared.u32 	%r2285, [%r13+964];
	ld.shared.u32 	%r2286, [%r2529+1420];
	// begin inline asm
	dp4a.s32.s32 %r2284, %r2285, %r2286, %r2220;
	// end inline asm
	ld.shared.u32 	%r2289, [%r13+1084];
	ld.shared.u32 	%r2290, [%r2529+1408];
	// begin inline asm
	dp4a.s32.s32 %r2288, %r2289, %r2290, %r2224;
	// end inline asm
	ld.shared.u32 	%r2293, [%r13+1084];
	ld.shared.u32 	%r2294, [%r2529+1412];
	// begin inline asm
	dp4a.s32.s32 %r2292, %r2293, %r2294, %r2228;
	// end inline asm
	ld.shared.u32 	%r2297, [%r13+1084];
	ld.shared.u32 	%r2298, [%r2529+1416];
	// begin inline asm
	dp4a.s32.s32 %r2296, %r2297, %r2298, %r2232;
	// end inline asm
	ld.shared.u32 	%r2301, [%r13+1084];
	ld.shared.u32 	%r2302, [%r2529+1420];
	// begin inline asm
	dp4a.s32.s32 %r2300, %r2301, %r2302, %r2236;
	// end inline asm
	ld.shared.u32 	%r2305, [%r13+1204];
	ld.shared.u32 	%r2306, [%r2529+1408];
	// begin inline asm
	dp4a.s32.s32 %r2304, %r2305, %r2306, %r2240;
	// end inline asm
	ld.shared.u32 	%r2309, [%r13+1204];
	ld.shared.u32 	%r2310, [%r2529+1412];
	// begin inline asm
	dp4a.s32.s32 %r2308, %r2309, %r2310, %r2244;
	// end inline asm
	ld.shared.u32 	%r2313, [%r13+1204];
	ld.shared.u32 	%r2314, [%r2529+1416];
	// begin inline asm
	dp4a.s32.s32 %r2312, %r2313, %r2314, %r2248;
	// end inline asm
	ld.shared.u32 	%r2317, [%r13+1204];
	ld.shared.u32 	%r2318, [%r2529+1420];
	// begin inline asm
	dp4a.s32.s32 %r2316, %r2317, %r2318, %r2252;
	// end inline asm
	ld.shared.u32 	%r2321, [%r13+1324];
	ld.shared.u32 	%r2322, [%r2529+1408];
	// begin inline asm
	dp4a.s32.s32 %r2320, %r2321, %r2322, %r2256;
	// end inline asm
	ld.shared.u32 	%r2325, [%r13+1324];
	ld.shared.u32 	%r2326, [%r2529+1412];
	// begin inline asm
	dp4a.s32.s32 %r2324, %r2325, %r2326, %r2260;
	// end inline asm
	ld.shared.u32 	%r2329, [%r13+1324];
	ld.shared.u32 	%r2330, [%r2529+1416];
	// begin inline asm
	dp4a.s32.s32 %r2328, %r2329, %r2330, %r2264;
	// end inline asm
	ld.shared.u32 	%r2333, [%r13+1324];
	ld.shared.u32 	%r2334, [%r2529+1420];
	// begin inline asm
	dp4a.s32.s32 %r2332, %r2333, %r2334, %r2268;
	// end inline asm
	ld.shared.u32 	%r2337, [%r13+728];
	ld.shared.u32 	%r2338, [%r2529+1328];
	// begin inline asm
	dp4a.s32.s32 %r2336, %r2337, %r2338, %r2272;
	// end inline asm
	ld.shared.u32 	%r2341, [%r13+728];
	ld.shared.u32 	%r2342, [%r2529+1332];
	// begin inline asm
	dp4a.s32.s32 %r2340, %r2341, %r2342, %r2276;
	// end inline asm
	ld.shared.u32 	%r2345, [%r13+728];
	ld.shared.u32 	%r2346, [%r2529+1336];
	// begin inline asm
	dp4a.s32.s32 %r2344, %r2345, %r2346, %r2280;
	// end inline asm
	ld.shared.u32 	%r2349, [%r13+728];
	ld.shared.u32 	%r2350, [%r2529+1340];
	// begin inline asm
	dp4a.s32.s32 %r2348, %r2349, %r2350, %r2284;
	// end inline asm
	ld.shared.u32 	%r2353, [%r13+848];
	ld.shared.u32 	%r2354, [%r2529+1328];
	// begin inline asm
	dp4a.s32.s32 %r2352, %r2353, %r2354, %r2288;
	// end inline asm
	ld.shared.u32 	%r2357, [%r13+848];
	ld.shared.u32 	%r2358, [%r2529+1332];
	// begin inline asm
	dp4a.s32.s32 %r2356, %r2357, %r2358, %r2292;
	// end inline asm
	ld.shared.u32 	%r2361, [%r13+848];
	ld.shared.u32 	%r2362, [%r2529+1336];
	// begin inline asm
	dp4a.s32.s32 %r2360, %r2361, %r2362, %r2296;
	// end inline asm
	ld.shared.u32 	%r2365, [%r13+848];
	ld.shared.u32 	%r2366, [%r2529+1340];
	// begin inline asm
	dp4a.s32.s32 %r2364, %r2365, %r2366, %r2300;
	// end inline asm
	ld.shared.u32 	%r2369, [%r13+968];
	ld.shared.u32 	%r2370, [%r2529+1328];
	// begin inline asm
	dp4a.s32.s32 %r2368, %r2369, %r2370, %r2304;
	// end inline asm
	ld.shared.u32 	%r2373, [%r13+968];
	ld.shared.u32 	%r2374, [%r2529+1332];
	// begin inline asm
	dp4a.s32.s32 %r2372, %r2373, %r2374, %r2308;
	// end inline asm
	ld.shared.u32 	%r2377, [%r13+968];
	ld.shared.u32 	%r2378, [%r2529+1336];
	// begin inline asm
	dp4a.s32.s32 %r2376, %r2377, %r2378, %r2312;
	// end inline asm
	ld.shared.u32 	%r2381, [%r13+968];
	ld.shared.u32 	%r2382, [%r2529+1340];
	// begin inline asm
	dp4a.s32.s32 %r2380, %r2381, %r2382, %r2316;
	// end inline asm
	ld.shared.u32 	%r2385, [%r13+1088];
	ld.shared.u32 	%r2386, [%r2529+1328];
	// begin inline asm
	dp4a.s32.s32 %r2384, %r2385, %r2386, %r2320;
	// end inline asm
	ld.shared.u32 	%r2389, [%r13+1088];
	ld.shared.u32 	%r2390, [%r2529+1332];
	// begin inline asm
	dp4a.s32.s32 %r2388, %r2389, %r2390, %r2324;
	// end inline asm
	ld.shared.u32 	%r2393, [%r13+1088];
	ld.shared.u32 	%r2394, [%r2529+1336];
	// begin inline asm
	dp4a.s32.s32 %r2392, %r2393, %r2394, %r2328;
	// end inline asm
	ld.shared.u32 	%r2397, [%r13+1088];
	ld.shared.u32 	%r2398, [%r2529+1340];
	// begin inline asm
	dp4a.s32.s32 %r2396, %r2397, %r2398, %r2332;
	// end inline asm
	ld.shared.u32 	%r2401, [%r13+848];
	ld.shared.u32 	%r2402, [%r2529+1376];
	// begin inline asm
	dp4a.s32.s32 %r2400, %r2401, %r2402, %r2336;
	// end inline asm
	ld.shared.u32 	%r2405, [%r13+848];
	ld.shared.u32 	%r2406, [%r2529+1380];
	// begin inline asm
	dp4a.s32.s32 %r2404, %r2405, %r2406, %r2340;
	// end inline asm
	ld.shared.u32 	%r2409, [%r13+848];
	ld.shared.u32 	%r2410, [%r2529+1384];
	// begin inline asm
	dp4a.s32.s32 %r2408, %r2409, %r2410, %r2344;
	// end inline asm
	ld.shared.u32 	%r2413, [%r13+848];
	ld.shared.u32 	%r2414, [%r2529+1388];
	// begin inline asm
	dp4a.s32.s32 %r2412, %r2413, %r2414, %r2348;
	// end inline asm
	ld.shared.u32 	%r2417, [%r13+968];
	ld.shared.u32 	%r2418, [%r2529+1376];
	// begin inline asm
	dp4a.s32.s32 %r2416, %r2417, %r2418, %r2352;
	// end inline asm
	ld.shared.u32 	%r2421, [%r13+968];
	ld.shared.u32 	%r2422, [%r2529+1380];
	// begin inline asm
	dp4a.s32.s32 %r2420, %r2421, %r2422, %r2356;
	// end inline asm
	ld.shared.u32 	%r2425, [%r13+968];
	ld.shared.u32 	%r2426, [%r2529+1384];
	// begin inline asm
	dp4a.s32.s32 %r2424, %r2425, %r2426, %r2360;
	// end inline asm
	ld.shared.u32 	%r2429, [%r13+968];
	ld.shared.u32 	%r2430, [%r2529+1388];
	// begin inline asm
	dp4a.s32.s32 %r2428, %r2429, %r2430, %r2364;
	// end inline asm
	ld.shared.u32 	%r2433, [%r13+1088];
	ld.shared.u32 	%r2434, [%r2529+1376];
	// begin inline asm
	dp4a.s32.s32 %r2432, %r2433, %r2434, %r2368;
	// end inline asm
	ld.shared.u32 	%r2437, [%r13+1088];
	ld.shared.u32 	%r2438, [%r2529+1380];
	// begin inline asm
	dp4a.s32.s32 %r2436, %r2437, %r2438, %r2372;
	// end inline asm
	ld.shared.u32 	%r2441, [%r13+1088];
	ld.shared.u32 	%r2442, [%r2529+1384];
	// begin inline asm
	dp4a.s32.s32 %r2440, %r2441, %r2442, %r2376;
	// end inline asm
	ld.shared.u32 	%r2445, [%r13+1088];
	ld.shared.u32 	%r2446, [%r2529+1388];
	// begin inline asm
	dp4a.s32.s32 %r2444, %r2445, %r2446, %r2380;
	// end inline asm
	ld.shared.u32 	%r2449, [%r13+1208];
	ld.shared.u32 	%r2450, [%r2529+1376];
	// begin inline asm
	dp4a.s32.s32 %r2448, %r2449, %r2450, %r2384;
	// end inline asm
	ld.shared.u32 	%r2453, [%r13+1208];
	ld.shared.u32 	%r2454, [%r2529+1380];
	// begin inline asm
	dp4a.s32.s32 %r2452, %r2453, %r2454, %r2388;
	// end inline asm
	ld.shared.u32 	%r2457, [%r13+1208];
	ld.shared.u32 	%r2458, [%r2529+1384];
	// begin inline asm
	dp4a.s32.s32 %r2456, %r2457, %r2458, %r2392;
	// end inline asm
	ld.shared.u32 	%r2461, [%r13+1208];
	ld.shared.u32 	%r2462, [%r2529+1388];
	// begin inline asm
	dp4a.s32.s32 %r2460, %r2461, %r2462, %r2396;
	// end inline asm
	ld.shared.u32 	%r2465, [%r13+968];
	ld.shared.u32 	%r2466, [%r2529+1424];
	// begin inline asm
	dp4a.s32.s32 %r2464, %r2465, %r2466, %r2400;
	// end inline asm
	ld.shared.u32 	%r2469, [%r13+968];
	ld.shared.u32 	%r2470, [%r2529+1428];
	// begin inline asm
	dp4a.s32.s32 %r2468, %r2469, %r2470, %r2404;
	// end inline asm
	ld.shared.u32 	%r2473, [%r13+968];
	ld.shared.u32 	%r2474, [%r2529+1432];
	// begin inline asm
	dp4a.s32.s32 %r2472, %r2473, %r2474, %r2408;
	// end inline asm
	ld.shared.u32 	%r2477, [%r13+968];
	ld.shared.u32 	%r2478, [%r2529+1436];
	// begin inline asm
	dp4a.s32.s32 %r2476, %r2477, %r2478, %r2412;
	// end inline asm
	ld.shared.u32 	%r2481, [%r13+1088];
	ld.shared.u32 	%r2482, [%r2529+1424];
	// begin inline asm
	dp4a.s32.s32 %r2480, %r2481, %r2482, %r2416;
	// end inline asm
	ld.shared.u32 	%r2485, [%r13+1088];
	ld.shared.u32 	%r2486, [%r2529+1428];
	// begin inline asm
	dp4a.s32.s32 %r2484, %r2485, %r2486, %r2420;
	// end inline asm
	ld.shared.u32 	%r2489, [%r13+1088];
	ld.shared.u32 	%r2490, [%r2529+1432];
	// begin inline asm
	dp4a.s32.s32 %r2488, %r2489, %r2490, %r2424;
	// end inline asm
	ld.shared.u32 	%r2493, [%r13+1088];
	ld.shared.u32 	%r2494, [%r2529+1436];
	// begin inline asm
	dp4a.s32.s32 %r2492, %r2493, %r2494, %r2428;
	// end inline asm
	ld.shared.u32 	%r2497, [%r13+1208];
	ld.shared.u32 	%r2498, [%r2529+1424];
	// begin inline asm
	dp4a.s32.s32 %r2496, %r2497, %r2498, %r2432;
	// end inline asm
	ld.shared.u32 	%r2501, [%r13+1208];
	ld.shared.u32 	%r2502, [%r2529+1428];
	// begin inline asm
	dp4a.s32.s32 %r2500, %r2501, %r2502, %r2436;
	// end inline asm
	ld.shared.u32 	%r2505, [%r13+1208];
	ld.shared.u32 	%r2506, [%r2529+1432];
	// begin inline asm
	dp4a.s32.s32 %r2504, %r2505, %r2506, %r2440;
	// end inline asm
	ld.shared.u32 	%r2509, [%r13+1208];
	ld.shared.u32 	%r2510, [%r2529+1436];
	// begin inline asm
	dp4a.s32.s32 %r2508, %r2509, %r2510, %r2444;
	// end inline asm
	ld.shared.u32 	%r2513, [%r13+1328];
	ld.shared.u32 	%r2514, [%r2529+1424];
	// begin inline asm
	dp4a.s32.s32 %r2512, %r2513, %r2514, %r2448;
	// end inline asm
	ld.shared.u32 	%r2517, [%r13+1328];
	ld.shared.u32 	%r2518, [%r2529+1428];
	// begin inline asm
	dp4a.s32.s32 %r2516, %r2517, %r2518, %r2452;
	// end inline asm
	ld.shared.u32 	%r2521, [%r13+1328];
	ld.shared.u32 	%r2522, [%r2529+1432];
	// begin inline asm
	dp4a.s32.s32 %r2520, %r2521, %r2522, %r2456;
	// end inline asm
	ld.shared.u32 	%r2525, [%r13+1328];
	ld.shared.u32 	%r2526, [%r2529+1436];
	// begin inline asm
	dp4a.s32.s32 %r2524, %r2525, %r2526, %r2460;
	// end inline asm
	shl.b32 	%r2530, %r5, 4;
	shl.b32 	%r2531, %r80, 2;
	add.s32 	%r2532, %r2530, %r2531;
	ld.global.nc.f32 	%f1, [%rd69];
	mul.lo.s32 	%r2533, %r80, 12544;
	mad.lo.s32 	%r2534, %r5, 50176, %r2533;
	add.s32 	%r2535, %r2534, %r6;
	add.s32 	%r2536, %r2535, %r11;
	add.s32 	%r2537, %r2536, %r12;
	cvt.rn.f32.s32 	%f2, %r2464;
	mul.wide.u32 	%rd71, %r2532, 4;
	add.s64 	%rd72, %rd68, %rd71;
	ld.global.nc.f32 	%f3, [%rd72];
	fma.rn.f32 	%f4, %f2, 0f38CEE1D0, %f3;
	max.f32 	%f5, %f4, 0f00000000;
	fma.rn.f32 	%f6, %f5, 0f4272D6DE, %f1;
	mov.f32 	%f7, 0f3F000000;
	copysign.f32 	%f8, %f6, %f7;
	add.rz.f32 	%f9, %f6, %f8;
	cvt.rzi.f32.f32 	%f10, %f9;
	cvt.rzi.s32.f32 	%r2538, %f10;
	min.s32 	%r2539, %r2538, 127;
	max.s32 	%r2540, %r2539, -128;
	cvt.u64.u32 	%rd73, %r2537;
	add.s64 	%rd74, %rd70, %rd73;
	st.global.u8 	[%rd74], %r2540;
	cvt.rn.f32.s32 	%f11, %r2468;
	ld.global.nc.f32 	%f12, [%rd72+4];
	fma.rn.f32 	%f13, %f11, 0f38CEE1D0, %f12;
	max.f32 	%f14, %f13, 0f00000000;
	fma.rn.f32 	%f15, %f14, 0f4272D6DE, %f1;
	copysign.f32 	%f16, %f15, %f7;
	add.rz.f32 	%f17, %f15, %f16;
	cvt.rzi.f32.f32 	%f18, %f17;
	cvt.rzi.s32.f32 	%r2541, %f18;
	min.s32 	%r2542, %r2541, 127;
	max.s32 	%r2543, %r2542, -128;
	st.global.u8 	[%rd74+1], %r2543;
	cvt.rn.f32.s32 	%f19, %r2472;
	ld.global.nc.f32 	%f20, [%rd72+8];
	fma.rn.f32 	%f21, %f19, 0f38CEE1D0, %f20;
	max.f32 	%f22, %f21, 0f00000000;
	fma.rn.f32 	%f23, %f22, 0f4272D6DE, %f1;
	copysign.f32 	%f24, %f23, %f7;
	add.rz.f32 	%f25, %f23, %f24;
	cvt.rzi.f32.f32 	%f26, %f25;
	cvt.rzi.s32.f32 	%r2544, %f26;
	min.s32 	%r2545, %r2544, 127;
	max.s32 	%r2546, %r2545, -128;
	st.global.u8 	[%rd74+2], %r2546;
	cvt.rn.f32.s32 	%f27, %r2476;
	ld.global.nc.f32 	%f28, [%rd72+12];
	fma.rn.f32 	%f29, %f27, 0f38CEE1D0, %f28;
	max.f32 	%f30, %f29, 0f00000000;
	fma.rn.f32 	%f31, %f30, 0f4272D6DE, %f1;
	copysign.f32 	%f32, %f31, %f7;
	add.rz.f32 	%f33, %f31, %f32;
	cvt.rzi.f32.f32 	%f34, %f33;
	cvt.rzi.s32.f32 	%r2547, %f34;
	min.s32 	%r2548, %r2547, 127;
	max.s32 	%r2549, %r2548, -128;
	st.global.u8 	[%rd74+3], %r2549;
	cvt.rn.f32.s32 	%f35, %r2480;
	fma.rn.f32 	%f36, %f35, 0f38CEE1D0, %f3;
	max.f32 	%f37, %f36, 0f00000000;
	fma.rn.f32 	%f38, %f37, 0f4272D6DE, %f1;
	copysign.f32 	%f39, %f38, %f7;
	add.rz.f32 	%f40, %f38, %f39;
	cvt.rzi.f32.f32 	%f41, %f40;
	cvt.rzi.s32.f32 	%r2550, %f41;
	min.s32 	%r2551, %r2550, 127;
	max.s32 	%r2552, %r2551, -128;
	st.global.u8 	[%rd74+224], %r2552;
	cvt.rn.f32.s32 	%f42, %r2484;
	fma.rn.f32 	%f43, %f42, 0f38CEE1D0, %f12;
	max.f32 	%f44, %f43, 0f00000000;
	fma.rn.f32 	%f45, %f44, 0f4272D6DE, %f1;
	copysign.f32 	%f46, %f45, %f7;
	add.rz.f32 	%f47, %f45, %f46;
	cvt.rzi.f32.f32 	%f48, %f47;
	cvt.rzi.s32.f32 	%r2553, %f48;
	min.s32 	%r2554, %r2553, 127;
	max.s32 	%r2555, %r2554, -128;
	st.global.u8 	[%rd74+225], %r2555;
	cvt.rn.f32.s32 	%f49, %r2488;
	fma.rn.f32 	%f50, %f49, 0f38CEE1D0, %f20;
	max.f32 	%f51, %f50, 0f00000000;
	fma.rn.f32 	%f52, %f51, 0f4272D6DE, %f1;
	copysign.f32 	%f53, %f52, %f7;
	add.rz.f32 	%f54, %f52, %f53;
	cvt.rzi.f32.f32 	%f55, %f54;
	cvt.rzi.s32.f32 	%r2556, %f55;
	min.s32 	%r2557, %r2556, 127;
	max.s32 	%r2558, %r2557, -128;
	st.global.u8 	[%rd74+226], %r2558;
	cvt.rn.f32.s32 	%f56, %r2492;
	fma.rn.f32 	%f57, %f56, 0f38CEE1D0, %f28;
	max.f32 	%f58, %f57, 0f00000000;
	fma.rn.f32 	%f59, %f58, 0f4272D6DE, %f1;
	copysign.f32 	%f60, %f59, %f7;
	add.rz.f32 	%f61, %f59, %f60;
	cvt.rzi.f32.f32 	%f62, %f61;
	cvt.rzi.s32.f32 	%r2559, %f62;
	min.s32 	%r2560, %r2559, 127;
	max.s32 	%r2561, %r2560, -128;
	st.global.u8 	[%rd74+227], %r2561;
	cvt.rn.f32.s32 	%f63, %r2496;
	fma.rn.f32 	%f64, %f63, 0f38CEE1D0, %f3;
	max.f32 	%f65, %f64, 0f00000000;
	fma.rn.f32 	%f66, %f65, 0f4272D6DE, %f1;
	copysign.f32 	%f67, %f66, %f7;
	add.rz.f32 	%f68, %f66, %f67;
	cvt.rzi.f32.f32 	%f69, %f68;
	cvt.rzi.s32.f32 	%r2562, %f69;
	min.s32 	%r2563, %r2562, 127;
	max.s32 	%r2564, %r2563, -128;
	st.global.u8 	[%rd74+448], %r2564;
	cvt.rn.f32.s32 	%f70, %r2500;
	fma.rn.f32 	%f71, %f70, 0f38CEE1D0, %f12;
	max.f32 	%f72, %f71, 0f00000000;
	fma.rn.f32 	%f73, %f72, 0f4272D6DE, %f1;
	copysign.f32 	%f74, %f73, %f7;
	add.rz.f32 	%f75, %f73, %f74;
	cvt.rzi.f32.f32 	%f76, %f75;
	cvt.rzi.s32.f32 	%r2565, %f76;
	min.s32 	%r2566, %r2565, 127;
	max.s32 	%r2567, %r2566, -128;
	st.global.u8 	[%rd74+449], %r2567;
	cvt.rn.f32.s32 	%f77, %r2504;
	fma.rn.f32 	%f78, %f77, 0f38CEE1D0, %f20;
	max.f32 	%f79, %f78, 0f00000000;
	fma.rn.f32 	%f80, %f79, 0f4272D6DE, %f1;
	copysign.f32 	%f81, %f80, %f7;
	add.rz.f32 	%f82, %f80, %f81;
	cvt.rzi.f32.f32 	%f83, %f82;
	cvt.rzi.s32.f32 	%r2568, %f83;
	min.s32 	%r2569, %r2568, 127;
	max.s32 	%r2570, %r2569, -128;
	st.global.u8 	[%rd74+450], %r2570;
	cvt.rn.f32.s32 	%f84, %r2508;
	fma.rn.f32 	%f85, %f84, 0f38CEE1D0, %f28;
	max.f32 	%f86, %f85, 0f00000000;
	fma.rn.f32 	%f87, %f86, 0f4272D6DE, %f1;
	copysign.f32 	%f88, %f87, %f7;
	add.rz.f32 	%f89, %f87, %f88;
	cvt.rzi.f32.f32 	%f90, %f89;
	cvt.rzi.s32.f32 	%r2571, %f90;
	min.s32 	%r2572, %r2571, 127;
	max.s32 	%r2573, %r2572, -128;
	st.global.u8 	[%rd74+451], %r2573;
	cvt.rn.f32.s32 	%f91, %r2512;
	fma.rn.f32 	%f92, %f91, 0f38CEE1D0, %f3;
	max.f32 	%f93, %f92, 0f00000000;
	fma.rn.f32 	%f94, %f93, 0f4272D6DE, %f1;
	copysign.f32 	%f95, %f94, %f7;
	add.rz.f32 	%f96, %f94, %f95;
	cvt.rzi.f32.f32 	%f97, %f96;
	cvt.rzi.s32.f32 	%r2574, %f97;
	min.s32 	%r2575, %r2574, 127;
	max.s32 	%r2576, %r2575, -128;
	st.global.u8 	[%rd74+672], %r2576;
	cvt.rn.f32.s32 	%f98, %r2516;
	fma.rn.f32 	%f99, %f98, 0f38CEE1D0, %f12;
	max.f32 	%f100, %f99, 0f00000000;
	fma.rn.f32 	%f101, %f100, 0f4272D6DE, %f1;
	copysign.f32 	%f102, %f101, %f7;
	add.rz.f32 	%f103, %f101, %f102;
	cvt.rzi.f32.f32 	%f104, %f103;
	cvt.rzi.s32.f32 	%r2577, %f104;
	min.s32 	%r2578, %r2577, 127;
	max.s32 	%r2579, %r2578, -128;
	st.global.u8 	[%rd74+673], %r2579;
	cvt.rn.f32.s32 	%f105, %r2520;
	fma.rn.f32 	%f106, %f105, 0f38CEE1D0, %f20;
	max.f32 	%f107, %f106, 0f00000000;
	fma.rn.f32 	%f108, %f107, 0f4272D6DE, %f1;
	copysign.f32 	%f109, %f108, %f7;
	add.rz.f32 	%f110, %f108, %f109;
	cvt.rzi.f32.f32 	%f111, %f110;
	cvt.rzi.s32.f32 	%r2580, %f111;
	min.s32 	%r2581, %r2580, 127;
	max.s32 	%r2582, %r2581, -128;
	st.global.u8 	[%rd74+674], %r2582;
	cvt.rn.f32.s32 	%f112, %r2524;
	fma.rn.f32 	%f113, %f112, 0f38CEE1D0, %f28;
	max.f32 	%f114, %f113, 0f00000000;
	fma.rn.f32 	%f115, %f114, 0f4272D6DE, %f1;
	copysign.f32 	%f116, %f115, %f7;
	add.rz.f32 	%f117, %f115, %f116;
	cvt.rzi.f32.f32 	%f118, %f117;
	cvt.rzi.s32.f32 	%r2583, %f118;
	min.s32 	%r2584, %r2583, 127;
	max.s32 	%r2585, %r2584, -128;
	st.global.u8 	[%rd74+675], %r2585;
	ret;

}
	// .globl	fused_divide_add_round_cast_clip_cast_nn_pad_layout_transform_kernel0
.visible .entry fused_divide_add_round_cast_clip_cast_nn_pad_layout_transform_kernel0(
	.param .u64 .ptr .align 1 fused_divide_add_round_cast_clip_cast_nn_pad_layout_transform_kernel0_param_0,
	.param .u64 .ptr .align 1 fused_divide_add_round_cast_clip_cast_nn_pad_layout_transform_kernel0_param_1,
	.param .u64 .ptr .align 1 fused_divide_add_round_cast_clip_cast_nn_pad_layout_transform_kernel0_param_2
)
{
	.reg .pred 	%p<2>;
	.reg .b16 	%rs<5>;
	.reg .b32 	%r<14>;
	.reg .b32 	%f<8>;
	.reg .b64 	%rd<11>;

	ld.param.u64 	%rd1, [fused_divide_add_round_cast_clip_cast_nn_pad_layout_transform_kernel0_param_0];
	ld.param.u64 	%rd2, [fused_divide_add_round_cast_clip_cast_nn_pad_layout_transform_kernel0_param_1];
	ld.param.u64 	%rd3, [fused_divide_add_round_cast_clip_cast_nn_pad_layout_transform_kernel0_param_2];
	mov.u32 	%r1, %tid.x;
	and.b32  	%r2, %r1, 3;
	setp.eq.s32 	%p1, %r2, 3;
	mov.b16 	%rs4, 0;
	@%p1 bra 	$L__BB6_2;
	cvta.to.global.u64 	%rd4, %rd2;
	cvta.to.global.u64 	%rd5, %rd3;
	mov.u32 	%r3, %ctaid.x;
	shl.b32 	%r4, %r3, 8;
	shr.u32 	%r5, %r1, 2;
	or.b32  	%r6, %r5, %r4;
	mad.lo.s32 	%r7, %r2, 50176, %r6;
	mul.wide.u32 	%rd6, %r7, 4;
	add.s64 	%rd7, %rd4, %rd6;
	ld.global.nc.f32 	%f1, [%rd7];
	ld.global.nc.f32 	%f2, [%rd5];
	fma.rn.f32 	%f3, %f1, 0f424AD601, %f2;
	mov.f32 	%f4, 0f3F000000;
	copysign.f32 	%f5, %f3, %f4;
	add.rz.f32 	%f6, %f3, %f5;
	cvt.rzi.f32.f32 	%f7, %f6;
	cvt.rzi.s32.f32 	%r8, %f7;
	min.s32 	%r9, %r8, 127;
	max.s32 	%r10, %r9, -128;
	cvt.u16.u32 	%rs4, %r10;
$L__BB6_2:
	cvta.to.global.u64 	%rd8, %rd1;
	mov.u32 	%r11, %ctaid.x;
	shl.b32 	%r12, %r11, 10;
	or.b32  	%r13, %r12, %r1;
	cvt.u64.u32 	%rd9, %r13;
	add.s64 	%rd10, %rd8, %rd9;
	st.global.u8 	[%rd10], %rs4;
	ret;

}
	// .globl	fused_nn_conv2d_cast_subtract_cast_multiply_add_add_nn_relu_21_kernel0
.visible .entry fused_nn_conv2d_cast_subtract_cast_multiply_add_add_nn_relu_21_kernel0(
	.param .u64 .ptr .align 1 fused_nn_conv2d_cast_subtract_cast_multiply_add_add_nn_relu_21_kernel0_param_0,
	.param .u64 .ptr .align 1 fused_nn_conv2d_cast_subtract_cast_multiply_add_add_nn_relu_21_kernel0_param_1,
	.param .u64 .ptr .align 1 fused_nn_conv2d_cast_subtract_cast_multiply_add_add_nn_relu_21_kernel0_param_2,
	.param .u64 .ptr .align 1 fused_nn_conv2d_cast_subtract_cast_multiply_add_add_nn_relu_21_kernel0_param_3,
	.param .u64 .ptr .align 1 fused_nn_conv2d_cast_subtract_cast_multiply_add_add_nn_relu_21_kernel0_param_4
)
{
	.reg .pred 	%p<33>;
	.reg .b16 	%rs<152>;
	.reg .b32 	%r<745>;
	.reg .b32 	%f<89>;
	.reg .b64 	%rd<83>;
	// demoted variable
	.shared .align 4 .b8 _ZZ70fused_nn_conv2d_cast_subtract_cast_multiply_add_add_nn_relu_21_kernel0E15pad_data_shared[5280];
	// demoted variable
	.shared .align 4 .b8 _ZZ70fused_nn_conv2d_cast_subtract_cast_multiply_add_add_nn_relu_21_kernel0E18placeholder_shared[1024];
	ld.param.u64 	%rd15, [fused_nn_conv2d_cast_subtract_cast_multiply_add_add_nn_relu_21_kernel0_param_0];
	ld.param.u64 	%rd16, [fused_nn_conv2d_cast_subtract_cast_multiply_add_add_nn_relu_21_kernel0_param_1];
	cvta.to.global.u64 	%rd1, %rd15;
	cvta.to.global.u64 	%rd2, %rd16;
	mov.u32 	%r1, %tid.z;
	mov.u32 	%r2, %tid.x;
	mad.lo.s32 	%r3, %r1, 28, %r2;
	mov.u32 	%r55, %ctaid.x;
	mul.lo.s32 	%r727, %r55, 896;
	shl.b32 	%r5, %r2, 2;
	mad.lo.s32 	%r6, %r1, 112, %r5;
	setp.gt.u32 	%p3, %r3, 659;
	mov.u32 	%r56, _ZZ70fused_nn_conv2d_cast_subtract_cast_multiply_add_add_nn_relu_21_kernel0E15pad_data_shared;
	add.s32 	%r7, %r56, %r6;
	@%p3 bra 	$L__BB7_2;
	cvt.u16.u32 	%rs1, %r3;
	mul.hi.u16 	%rs2, %rs1, 1589;
	shr.u16 	%rs3, %rs2, 2;
	mul.lo.s16 	%rs4, %rs3, 165;
	sub.s16 	%rs5, %rs1, %rs4;
	mul.lo.s16 	%rs6, %rs5, 149;
	shr.u16 	%rs7, %rs6, 13;
	mul.hi.u16 	%rs8, %rs1, 4767;
	shr.u16 	%rs9, %rs8, 2;
	mul.lo.s16 	%rs10, %rs9, 55;
	sub.s16 	%rs11, %rs1, %rs10;
	shl.b16 	%rs12, %rs11, 2;
	cvt.u32.u16 	%r57, %rs12;
	mov.b16 	%rs13, 12544;
	mov.b32 	%r58, {%rs13, %rs7};
	prmt.b32 	%r59, %r60, %r61, 0x3340U;
	cvt.u32.u16 	%r62, %rs3;
	prmt.b32 	%r63, %r62, 65504, 0x3340U;
	prmt.b32 	%r64, %r63, %r59, 0x5410U;
	dp2a.lo.u32.u32 	%r65, %r58, %r64, %r57;
	add.s32 	%r66, %r65, %r727;
	cvt.u64.u32 	%rd17, %r66;
	add.s64 	%rd18, %rd1, %rd17;
	ld.global.nc.u32 	%r67, [%rd18];
	st.shared.u32 	[%r7], %r67;
$L__BB7_2:
	setp.gt.u32 	%p4, %r3, 547;
	@%p4 bra 	$L__BB7_4;
	cvt.u16.u32 	%rs14, %r3;
	add.s16 	%rs15, %rs14, 112;
	mul.hi.u16 	%rs16, %rs15, 12711;
	shr.u16 	%rs17, %rs16, 5;
	mul.wide.u16 	%r68, %rs17, 12544;
	add.s32 	%r69, %r68, %r727;
	mul.lo.s16 	%rs18, %rs17, 165;
	sub.s16 	%rs19, %rs15, %rs18;
	mul.lo.s16 	%rs20, %rs19, 149;
	shr.u16 	%rs21, %rs20, 13;
	mul.wide.u16 	%r70, %rs21, 224;
	mul.hi.u16 	%rs22, %rs15, 9533;
	shr.u16 	%rs23, %rs22, 3;
	mul.lo.s16 	%rs24, %rs23, 55;
	sub.s16 	%rs25, %rs15, %rs24;
	shl.b16 	%rs26, %rs25, 2;
	cvt.u32.u16 	%r71, %rs26;
	add.s32 	%r72, %r69, %r71;
	add.s32 	%r73, %r72, %r70;
	cvt.u64.u32 	%rd19, %r73;
	add.s64 	%rd20, %rd1, %rd19;
	ld.global.nc.u32 	%r74, [%rd20];
	st.shared.u32 	[%r7+448], %r74;
$L__BB7_4:
	setp.gt.u32 	%p5, %r3, 435;
	@%p5 bra 	$L__BB7_6;
	cvt.u16.u32 	%rs27, %r3;
	add.s16 	%rs28, %rs27, 224;
	mul.hi.u16 	%rs29, %rs28, 12711;
	shr.u16 	%rs30, %rs29, 5;
	mul.wide.u16 	%r75, %rs30, 12544;
	add.s32 	%r76, %r75, %r727;
	mul.lo.s16 	%rs31, %rs30, 165;
	sub.s16 	%rs32, %rs28, %rs31;
	mul.lo.s16 	%rs33, %rs32, 149;
	shr.u16 	%rs34, %rs33, 13;
	mul.wide.u16 	%r77, %rs34, 224;
	mul.hi.u16 	%rs35, %rs28, 9533;
	shr.u16 	%rs36, %rs35, 3;
	mul.lo.s16 	%rs37, %rs36, 55;
	sub.s16 	%rs38, %rs28, %rs37;
	shl.b16 	%rs39, %rs38, 2;
	cvt.u32.u16 	%r78, %rs39;
	add.s32 	%r79, %r76, %r78;
	add.s32 	%r80, %r79, %r77;
	cvt.u64.u32 	%rd21, %r80;
	add.s64 	%rd22, %rd1, %rd21;
	ld.global.nc.u32 	%r81, [%rd22];
	st.shared.u32 	[%r7+896], %r81;
$L__BB7_6:
	setp.gt.u32 	%p6, %r3, 323;
	@%p6 bra 	$L__BB7_8;
	cvt.u16.u32 	%rs40, %r3;
	add.s16 	%rs41, %rs40, 336;
	mul.hi.u16 	%rs42, %rs41, 12711;
	shr.u16 	%rs43, %rs42, 5;
	mul.wide.u16 	%r82, %rs43, 12544;
	add.s32 	%r83, %r82, %r727;
	mul.lo.s16 	%rs44, %rs43, 165;
	sub.s16 	%rs45, %rs41, %rs44;
	mul.lo.s16 	%rs46, %rs45, 149;
	shr.u16 	%rs47, %rs46, 13;
	mul.wide.u16 	%r84, %rs47, 224;
	mul.hi.u16 	%rs48, %rs41, 9533;
	shr.u16 	%rs49, %rs48, 3;
	mul.lo.s16 	%rs50, %rs49, 55;
	sub.s16 	%rs51, %rs41, %rs50;
	shl.b16 	%rs52, %rs51, 2;
	cvt.u32.u16 	%r85, %rs52;
	add.s32 	%r86, %r83, %r85;
	add.s32 	%r87, %r86, %r84;
	cvt.u64.u32 	%rd23, %r87;
	add.s64 	%rd24, %rd1, %rd23;
	ld.global.nc.u32 	%r88, [%rd24];
	st.shared.u32 	[%r7+1344], %r88;
$L__BB7_8:
	setp.gt.u32 	%p7, %r3, 211;
	@%p7 bra 	$L__BB7_10;
	cvt.u16.u32 	%rs53, %r3;
	add.s16 	%rs54, %rs53, 448;
	mul.hi.u16 	%rs55, %rs54, 12711;
	shr.u16 	%rs56, %rs55, 5;
	mul.wide.u16 	%r89, %rs56, 12544;
	add.s32 	%r90, %r89, %r727;
	mul.lo.s16 	%rs57, %rs56, 165;
	sub.s16 	%rs58, %rs54, %rs57;
	mul.lo.s16 	%rs59, %rs58, 149;
	shr.u16 	%rs60, %rs59, 13;
	mul.wide.u16 	%r91, %rs60, 224;
	mul.hi.u16 	%rs61, %rs54, 9533;
	shr.u16 	%rs62, %rs61, 3;
	mul.lo.s16 	%rs63, %rs62, 55;
	sub.s16 	%rs64, %rs54, %rs63;
	shl.b16 	%rs65, %rs64, 2;
	cvt.u32.u16 	%r92, %rs65;
	add.s32 	%r93, %r90, %r92;
	add.s32 	%r94, %r93, %r91;
	cvt.u64.u32 	%rd25, %r94;
	add.s64 	%rd26, %rd1, %rd25;
	ld.global.nc.u32 	%r95, [%rd26];
	st.shared.u32 	[%r7+1792], %r95;
$L__BB7_10:
	setp.gt.u32 	%p8, %r3, 99;
	@%p8 bra 	$L__BB7_12;
	cvt.u16.u32 	%rs66, %r3;
	add.s16 	%rs67, %rs66, 560;
	mul.hi.u16 	%rs68, %rs67, 12711;
	shr.u16 	%rs69, %rs68, 5;
	mul.wide.u16 	%r96, %rs69, 12544;
	add.s32 	%r97, %r96, %r727;
	mul.lo.s16 	%rs70, %rs69, 165;
	sub.s16 	%rs71, %rs67, %rs70;
	mul.lo.s16 	%rs72, %rs71, 149;
	shr.u16 	%rs73, %rs72, 13;
	mul.wide.u16 	%r98, %rs73, 224;
	mul.hi.u16 	%rs74, %rs67, 9533;
	shr.u16 	%rs75, %rs74, 3;
	mul.lo.s16 	%rs76, %rs75, 55;
	sub.s16 	%rs77, %rs67, %rs76;
	shl.b16 	%rs78, %rs77, 2;
	cvt.u32.u16 	%r99, %rs78;
	add.s32 	%r100, %r97, %r99;
	add.s32 	%r101, %r100, %r98;
	cvt.u64.u32 	%rd27, %r101;
	add.s64 	%rd28, %rd1, %rd27;
	ld.global.nc.u32 	%r102, [%rd28];
	st.shared.u32 	[%r7+2240], %r102;
$L__BB7_12:
	shr.u32 	%r104, %r2, 2;
	mad.lo.s32 	%r8, %r1, 7, %r104;
	mov.u32 	%r105, %ctaid.y;
	shl.b32 	%r106, %r105, 3;
	shr.u32 	%r107, %r8, 2;
	add.s32 	%r108, %r107, %r106;
	shl.b32 	%r10, %r105, 11;
	shl.b32 	%r109, %r8, 6;
	and.b32  	%r11, %r109, 7936;
	shl.b32 	%r110, %r8, 4;
	and.b32  	%r12, %r110, 48;
	and.b32  	%r13, %r5, 12;
	or.b32  	%r111, %r13, %r10;
	add.s32 	%r112, %r111, %r11;
	or.b32  	%r113, %r112, %r12;
	setp.lt.u32 	%p9, %r8, 32;
	setp.lt.u32 	%p10, %r3, 128;
	and.pred  	%p11, %p9, %p10;
	setp.lt.u32 	%p12, %r1, 5;
	and.pred  	%p13, %p11, %p12;
	setp.lt.u32 	%p14, %r108, 32;
	and.pred  	%p1, %p13, %p14;
	cvt.u64.u32 	%rd29, %r113;
	add.s64 	%rd3, %rd2, %rd29;
	mov.u32 	%r115, _ZZ70fused_nn_conv2d_cast_subtract_cast_multiply_add_add_nn_relu_21_kernel0E18placeholder_shared;
	add.s32 	%r14, %r115, %r6;
	not.pred 	%p15, %p1;
	@%p15 bra 	$L__BB7_14;
	ld.global.nc.u32 	%r116, [%rd3];
	st.shared.u32 	[%r14], %r116;
$L__BB7_14:
	setp.lt.u32 	%p16, %r8, 4;
	setp.lt.u32 	%p17, %r3, 16;
	and.pred  	%p18, %p16, %p17;
	setp.eq.s32 	%p19, %r1, 0;
	and.pred  	%p20, %p18, %p19;
	setp.lt.u32 	%p21, %r108, 25;
	and.pred  	%p2, %p20, %p21;
	not.pred 	%p22, %p2;
	@%p22 bra 	$L__BB7_16;
	ld.global.nc.u32 	%r118, [%rd3+1792];
	st.shared.u32 	[%r14+448], %r118;
$L__BB7_16:
	cvt.u16.u32 	%rs79, %r3;
	mul.hi.u16 	%rs80, %rs79, 1589;
	shr.u16 	%rs81, %rs80, 2;
	mul.lo.s16 	%rs82, %rs81, 165;
	sub.s16 	%rs83, %rs79, %rs82;
	mul.lo.s16 	%rs84, %rs83, 149;
	shr.u16 	%rs85, %rs84, 13;
	mul.hi.u16 	%rs86, %rs79, 4767;
	shr.u16 	%rs87, %rs86, 2;
	mul.lo.s16 	%rs88, %rs87, 55;
	sub.s16 	%rs89, %rs79, %rs88;
	shl.b16 	%rs90, %rs89, 2;
	mov.b16 	%rs91, 12544;
	mov.b32 	%r120, {%rs91, %rs85};
	prmt.b32 	%r121, %r122, %r123, 0x3340U;
	cvt.u32.u16 	%r124, %rs81;
	prmt.b32 	%r125, %r124, 65504, 0x3340U;
	prmt.b32 	%r126, %r125, %r121, 0x5410U;
	cvt.u32.u16 	%r127, %rs90;
	dp2a.lo.u32.u32 	%r15, %r120, %r126, %r127;
	add.s16 	%rs92, %rs79, 112;
	mul.hi.u16 	%rs93, %rs92, 12711;
	shr.u16 	%rs94, %rs93, 5;
	cvt.u32.u16 	%r128, %rs94;
	mul.wide.u32 	%rd30, %r128, 12544;
	mul.lo.s16 	%rs95, %rs94, 165;
	sub.s16 	%rs96, %rs92, %rs95;
	mul.lo.s16 	%rs97, %rs96, 149;
	shr.u16 	%rs98, %rs97, 13;
	cvt.u32.u16 	%r129, %rs98;
	mul.wide.u32 	%rd31, %r129, 224;
	mul.hi.u16 	%rs99, %rs92, 9533;
	shr.u16 	%rs100, %rs99, 3;
	mul.lo.s16 	%rs101, %rs100, 55;
	sub.s16 	%rs102, %rs92, %rs101;
	shl.b16 	%rs103, %rs102, 2;
	cvt.u64.u16 	%rd32, %rs103;
	or.b64  	%rd33, %rd30, %rd32;
	add.s64 	%rd4, %rd33, %rd31;
	add.s16 	%rs104, %rs79, 224;
	mul.hi.u16 	%rs105, %rs104, 12711;
	shr.u16 	%rs106, %rs105, 5;
	cvt.u32.u16 	%r130, %rs106;
	mul.wide.u32 	%rd34, %r130, 12544;
	mul.lo.s16 	%rs107, %rs106, 165;
	sub.s16 	%rs108, %rs104, %rs107;
	mul.lo.s16 	%rs109, %rs108, 149;
	shr.u16 	%rs110, %rs109, 13;
	cvt.u32.u16 	%r131, %rs110;
	mul.wide.u32 	%rd35, %r131, 224;
	mul.hi.u16 	%rs111, %rs104, 9533;
	shr.u16 	%rs112, %rs111, 3;
	mul.lo.s16 	%rs113, %rs112, 55;
	sub.s16 	%rs114, %rs104, %rs113;
	shl.b16 	%rs115, %rs114, 2;
	cvt.u64.u16 	%rd36, %rs115;
	or.b64  	%rd37, %rd34, %rd36;
	add.s64 	%rd5, %rd37, %rd35;
	add.s16 	%rs116, %rs79, 336;
	mul.hi.u16 	%rs117, %rs116, 12711;
	shr.u16 	%rs118, %rs117, 5;
	cvt.u32.u16 	%r132, %rs118;
	mul.wide.u32 	%rd38, %r132, 12544;
	mul.lo.s16 	%rs119, %rs118, 165;
	sub.s16 	%rs120, %rs116, %rs119;
	mul.lo.s16 	%rs121, %rs120, 149;
	shr.u16 	%rs122, %rs121, 13;
	cvt.u32.u16 	%r133, %rs122;
	mul.wide.u32 	%rd39, %r133, 224;
	mul.hi.u16 	%rs123, %rs116, 9533;
	shr.u16 	%rs124, %rs123, 3;
	mul.lo.s16 	%rs125, %rs124, 55;
	sub.s16 	%rs126, %rs116, %rs125;
	shl.b16 	%rs127, %rs126, 2;
	cvt.u64.u16 	%rd40, %rs127;
	or.b64  	%rd41, %rd38, %rd40;
	add.s64 	%rd6, %rd41, %rd39;
	add.s16 	%rs128, %rs79, 448;
	mul.hi.u16 	%rs129, %rs128, 12711;
	shr.u16 	%rs130, %rs129, 5;
	cvt.u32.u16 	%r134, %rs130;
	mul.wide.u32 	%rd42, %r134, 12544;
	mul.lo.s16 	%rs131, %rs130, 165;
	sub.s16 	%rs132, %rs128, %rs131;
	mul.lo.s16 	%rs133, %rs132, 149;
	shr.u16 	%rs134, %rs133, 13;
	cvt.u32.u16 	%r135, %rs134;
	mul.wide.u32 	%rd43, %r135, 224;
	mul.hi.u16 	%rs135, %rs128, 9533;
	shr.u16 	%rs136, %rs135, 3;
	mul.lo.s16 	%rs137, %rs136, 55;
	sub.s16 	%rs138, %rs128, %rs137;
	shl.b16 	%rs139, %rs138, 2;
	cvt.u64.u16 	%rd44, %rs139;
	or.b64  	%rd45, %rd42, %rd44;
	add.s64 	%rd7, %rd45, %rd43;
	add.s16 	%rs140, %rs79, 560;
	mul.hi.u16 	%rs141, %rs140, 12711;
	shr.u16 	%rs142, %rs141, 5;
	cvt.u32.u16 	%r136, %rs142;
	mul.wide.u32 	%rd46, %r136, 12544;
	mul.lo.s16 	%rs143, %rs142, 165;
	sub.s16 	%rs144, %rs140, %rs143;
	mul.lo.s16 	%rs145, %rs144, 149;
	shr.u16 	%rs146, %rs145, 13;
	cvt.u32.u16 	%r137, %rs146;
	mul.wide.u32 	%rd47, %r137, 224;
	mul.hi.u16 	%rs147, %rs140, 9533;
	shr.u16 	%rs148, %rs147, 3;
	mul.lo.s16 	%rs149, %rs148, 55;
	sub.s16 	%rs150, %rs140, %rs149;
	shl.b16 	%rs151, %rs150, 2;
	cvt.u64.u16 	%rd48, %rs151;
	or.b64  	%rd49, %rd46, %rd48;
	add.s64 	%rd8, %rd49, %rd47;
	add.s32 	%r138, %r10, %r11;
	add.s32 	%r139, %r138, %r12;
	add.s32 	%r140, %r139, %r13;
	cvt.u64.u32 	%rd50, %r140;
	add.s64 	%rd51, %rd50, %rd2;
	add.s64 	%rd82, %rd51, 1856;
	mov.b32 	%r728, 0;
	mov.u32 	%r729, %r728;
	mov.u32 	%r730, %r728;
	mov.u32 	%r731, %r728;
	mov.u32 	%r732, %r728;
	mov.u32 	%r733, %r728;
	mov.u32 	%r734, %r728;
	mov.u32 	%r735, %r728;
	mov.u32 	%r736, %r728;
	mov.u32 	%r737, %r728;
	mov.u32 	%r738, %r728;
	mov.u32 	%r739, %r728;
	mov.u32 	%r740, %r728;
	mov.u32 	%r741, %r728;
	mov.u32 	%r742, %r728;
	mov.u32 	%r743, %r728;
	mov.u32 	%r744, %r728;
$L__BB7_17:
	mad.lo.s32 	%r34, %r1, 112, %r5;
	setp.gt.u32 	%p23, %r3, 659;
	bar.sync 	0;
	@%p23 bra 	$L__BB7_19;
	cvt.u64.u32 	%rd52, %r727;
	cvt.u64.u32 	%rd53, %r15;
	add.s64 	%rd54, %rd52, %rd53;
	add.s64 	%rd55, %rd1, %rd54;
	ld.global.nc.u32 	%r141, [%rd55+50176];
	mov.u32 	%r142, _ZZ70fused_nn_conv2d_cast_subtract_cast_multiply_add_add_nn_relu_21_kernel0E15pad_data_shared;
	add.s32 	%r143, %r142, %r34;
	not.b32 	%r144, %r744;
	and.b32  	%r145, %r144, 1;
	mad.lo.s32 	%r146, %r145, 2640, %r143;
	st.shared.u32 	[%r146], %r141;
$L__BB7_19:
	setp.gt.u32 	%p24, %r3, 547;
	@%p24 bra 	$L__BB7_21;
	cvt.u64.u32 	%rd56, %r727;
	add.s64 	%rd57, %rd4, %rd56;
	add.s64 	%rd58, %rd1, %rd57;
	ld.global.nc.u32 	%r147, [%rd58+50176];
	mov.u32 	%r148, _ZZ70fused_nn_conv2d_cast_subtract_cast_multiply_add_add_nn_relu_21_kernel0E15pad_data_shared;
	add.s32 	%r149, %r148, %r34;
	not.b32 	%r150, %r744;
	and.b32  	%r151, %r150, 1;
	mad.lo.s32 	%r152, %r151, 2640, %r149;
	st.shared.u32 	[%r152+448], %r147;
$L__BB7_21:
	setp.gt.u32 	%p25, %r3, 435;
	@%p25 bra 	$L__BB7_23;
	cvt.u64.u32 	%rd59, %r727;
	add.s64 	%rd60, %rd5, %rd59;
	add.s64 	%rd61, %rd1, %rd60;
	ld.global.nc.u32 	%r153, [%rd61+50176];
	mov.u32 	%r154, _ZZ70fused_nn_conv2d_cast_subtract_cast_multiply_add_add_nn_relu_21_kernel0E15pad_data_shared;
	add.s32 	%r155, %r154, %r34;
	not.b32 	%r156, %r744;
	and.b32  	%r157, %r156, 1;
	mad.lo.s32 	%r158, %r157, 2640, %r155;
	st.shared.u32 	[%r158+896], %r153;
$L__BB7_23:
	setp.gt.u32 	%p26, %r3, 323;
	@%p26 bra 	$L__BB7_25;
	cvt.u64.u32 	%rd62, %r727;
	add.s64 	%rd63, %rd6, %rd62;
	add.s64 	%rd64, %rd1, %rd63;
	ld.global.nc.u32 	%r159, [%rd64+50176];
	mov.u32 	%r160, _ZZ70fused_nn_conv2d_cast_subtract_cast_multiply_add_add_nn_relu_21_kernel0E15pad_data_shared;
	add.s32 	%r161, %r160, %r34;
	not.b32 	%r162, %r744;
	and.b32  	%r163, %r162, 1;
	mad.lo.s32 	%r164, %r163, 2640, %r161;
	st.shared.u32 	[%r164+1344], %r159;
$L__BB7_25:
	setp.gt.u32 	%p27, %r3, 211;
	@%p27 bra 	$L__BB7_27;
	cvt.u64.u32 	%rd65, %r727;
	add.s64 	%rd66, %rd7, %rd65;
	add.s64 	%rd67, %rd1, %rd66;
	ld.global.nc.u32 	%r165, [%rd67+50176];
	mov.u32 	%r166, _ZZ70fused_nn_conv2d_cast_subtract_cast_multiply_add_add_nn_relu_21_kernel0E15pad_data_shared;
	add.s32 	%r167, %r166, %r34;
	not.b32 	%r168, %r744;
	and.b32  	%r169, %r168, 1;
	mad.lo.s32 	%r170, %r169, 2640, %r167;
	st.shared.u32 	[%r170+1792], %r165;
$L__BB7_27:
	setp.gt.u32 	%p28, %r3, 99;
	@%p28 bra 	$L__BB7_29;
	cvt.u64.u32 	%rd68, %r727;
	add.s64 	%rd69, %rd8, %rd68;
	add.s64 	%rd70, %rd1, %rd69;
	ld.global.nc.u32 	%r171, [%rd70+50176];
	mov.u32 	%r172, _ZZ70fused_nn_conv2d_cast_subtract_cast_multiply_add_add_nn_relu_21_kernel0E15pad_data_shared;
	add.s32 	%r173, %r172, %r34;
	not.b32 	%r174, %r744;
	and.b32  	%r175, %r174, 1;
	mad.lo.s32 	%r176, %r175, 2640, %r173;
	st.shared.u32 	[%r176+2240], %r171;
$L__BB7_29:
	and.b32  	%r35, %r744, 1;
	@%p15 bra 	$L__BB7_31;
	ld.global.nc.u32 	%r177, [%rd82+-1792];
	xor.b32  	%r178, %r35, 1;
	mad.lo.s32 	%r179, %r178, 2640, %r34;
	mad.lo.s32 	%r180, %r178, -2128, %r179;
	mov.u32 	%r181, _ZZ70fused_nn_conv2d_cast_subtract_cast_multiply_add_add_nn_relu_21_kernel0E18placeholder_shared;
	add.s32 	%r182, %r181, %r180;
	st.shared.u32 	[%r182], %r177;
$L__BB7_31:
	@%p22 bra 	$L__BB7_33;
	ld.global.nc.u32 	%r183, [%rd82];
	xor.b32  	%r184, %r35, 1;
	mad.lo.s32 	%r185, %r184, 2640, %r34;
	mad.lo.s32 	%r186, %r184, -2128, %r185;
	mov.u32 	%r187, _ZZ70fused_nn_conv2d_cast_subtract_cast_multiply_add_add_nn_relu_21_kernel0E18placeholder_shared;
	add.s32 	%r188, %r187, %r186;
	st.shared.u32 	[%r188+448], %r183;
$L__BB7_33:
	and.b32  	%r445, %r744, 1;
	setp.eq.b32 	%p31, %r445, 1;
	selp.b32 	%r446, 2640, 0, %p31;
	mov.u32 	%r447, %tid.x;
	shl.b32 	%r36, %r447, 3;
	add.s32 	%r448, %r446, %r36;
	shl.b32 	%r449, %r744, 9;
	and.b32  	%r450, %r449, 512;
	shl.b32 	%r451, %r1, 6;
	add.s32 	%r452, %r450, %r451;
	mov.u32 	%r453, _ZZ70fused_nn_conv2d_cast_subtract_cast_multiply_add_add_nn_relu_21_kernel0E15pad_data_shared;
	add.s32 	%r454, %r453, %r448;
	ld.shared.u32 	%r190, [%r454];
	mov.u32 	%r455, _ZZ70fused_nn_conv2d_cast_subtract_cast_multiply_add_add_nn_relu_21_kernel0E18placeholder_shared;
	add.s32 	%r456, %r455, %r452;
	ld.shared.u32 	%r191, [%r456];
	// begin inline asm
	dp4a.s32.s32 %r189, %r190, %r191, %r743;
	// end inline asm
	ld.shared.u32 	%r194, [%r454];
	ld.shared.u32 	%r195, [%r456+256];
	// begin inline asm
	dp4a.s32.s32 %r193, %r194, %r195, %r735;
	// end inline asm
	ld.shared.u32 	%r198, [%r454];
	ld.shared.u32 	%r199, [%r456+4];
	// begin inline asm
	dp4a.s32.s32 %r197, %r198, %r199, %r742;
	// end inline asm
	ld.shared.u32 	%r202, [%r454];
	ld.shared.u32 	%r203, [%r456+260];
	// begin inline asm
	dp4a.s32.s32 %r201, %r202, %r203, %r734;
	// end inline asm
	ld.shared.u32 	%r206, [%r454];
	ld.shared.u32 	%r207, [%r456+8];
	// begin inline asm
	dp4a.s32.s32 %r205, %r206, %r207, %r741;
	// end inline asm
	ld.shared.u32 	%r210, [%r454];
	ld.shared.u32 	%r211, [%r456+264];
	// begin inline asm
	dp4a.s32.s32 %r209, %r210, %r211, %r733;
	// end inline asm
	ld.shared.u32 	%r214, [%r454];
	ld.shared.u32 	%r215, [%r456+12];
	// begin inline asm
	dp4a.s32.s32 %r213, %r214, %r215, %r740;
	// end inline asm
	ld.shared.u32 	%r218, [%r454];
	ld.shared.u32 	%r219, [%r456+268];
	// begin inline asm
	dp4a.s32.s32 %r217, %r218, %r219, %r732;
	// end inline asm
	ld.shared.u32 	%r222, [%r454+440];
	ld.shared.u32 	%r223, [%r456];
	// begin inline asm
	dp4a.s32.s32 %r221, %r222, %r223, %r739;
	// end inline asm
	ld.shared.u32 	%r226, [%r454+440];
	ld.shared.u32 	%r227, [%r456+256];
	// begin inline asm
	dp4a.s32.s32 %r225, %r226, %r227, %r731;
	// end inline asm
	ld.shared.u32 	%r230, [%r454+440];
	ld.shared.u32 	%r231, [%r456+4];
	// begin inline asm
	dp4a.s32.s32 %r229, %r230, %r231, %r738;
	// end inline asm
	ld.shared.u32 	%r234, [%r454+440];
	ld.shared.u32 	%r235, [%r456+260];
	// begin inline asm
	dp4a.s32.s32 %r233, %r234, %r235, %r730;
	// end inline asm
	ld.shared.u32 	%r238, [%r454+440];
	ld.shared.u32 	%r239, [%r456+8];
	// begin inline asm
	dp4a.s32.s32 %r237, %r238, %r239, %r737;
	// end inline asm
	ld.shared.u32 	%r242, [%r454+440];
	ld.shared.u32 	%r243, [%r456+264];
	// begin inline asm
	dp4a.s32.s32 %r241, %r242, %r243, %r729;
	// end inline asm
	ld.shared.u32 	%r246, [%r454+440];
	ld.shared.u32 	%r247, [%r456+12];
	// begin inline asm
	dp4a.s32.s32 %r245, %r246, %r247, %r736;
	// end inline asm
	ld.shared.u32 	%r250, [%r454+440];
	ld.shared.u32 	%r251, [%r456+268];
	// begin inline asm
	dp4a.s32.s32 %r249, %r250, %r251, %r728;
	// end inline asm
	ld.shared.u32 	%r254, [%r454+660];
	ld.shared.u32 	%r255, [%r456+16];
	// begin inline asm
	dp4a.s32.s32 %r253, %r254, %r255, %r189;
	// end inline asm
	ld.shared.u32 	%r258, [%r454+660];
	ld.shared.u32 	%r259, [%r456+272];
	// begin inline asm
	dp4a.s32.s32 %r257, %r258, %r259, %r193;
	// end inline asm
	ld.shared.u32 	%r262, [%r454+660];
	ld.shared.u32 	%r263, [%r456+20];
	// begin inline asm
	dp4a.s32.s32 %r261, %r262, %r263, %r197;
	// end inline asm
	ld.shared.u32 	%r266, [%r454+660];
	ld.shared.u32 	%r267, [%r456+276];
	// begin inline asm
	dp4a.s32.s32 %r265, %r266, %r267, %r201;
	// end inline asm
	ld.shared.u32 	%r270, [%r454+660];
	ld.shared.u32 	%r271, [%r456+24];
	// begin inline asm
	dp4a.s32.s32 %r269, %r270, %r271, %r205;
	// end inline asm
	ld.shared.u32 	%r274, [%r454+660];
	ld.shared.u32 	%r275, [%r456+280];
	// begin inline asm
	dp4a.s32.s32 %r273, %r274, %r275, %r209;
	// end inline asm
	ld.shared.u32 	%r278, [%r454+660];
	ld.shared.u32 	%r279, [%r456+28];
	// begin inline asm
	dp4a.s32.s32 %r277, %r278, %r279, %r213;
	// end inline asm
	ld.shared.u32 	%r282, [%r454+660];
	ld.shared.u32 	%r283, [%r456+284];
	// begin inline asm
	dp4a.s32.s32 %r281, %r282, %r283, %r217;
	// end inline asm
	ld.shared.u32 	%r286, [%r454+1100];
	ld.shared.u32 	%r287, [%r456+16];
	// begin inline asm
	dp4a.s32.s32 %r285, %r286, %r287, %r221;
	// end inline asm
	ld.shared.u32 	%r290, [%r454+1100];
	ld.shared.u32 	%r291, [%r456+272];
	// begin inline asm
	dp4a.s32.s32 %r289, %r290, %r291, %r225;
	// end inline asm
	ld.shared.u32 	%r294, [%r454+1100];
	ld.shared.u32 	%r295, [%r456+20];
	// begin inline asm
	dp4a.s32.s32 %r293, %r294, %r295, %r229;
	// end inline asm
	ld.shared.u32 	%r298, [%r454+1100];
	ld.shared.u32 	%r299, [%r456+276];
	// begin inline asm
	dp4a.s32.s32 %r297, %r298, %r299, %r233;
	// end inline asm
	ld.shared.u32 	%r302, [%r454+1100];
	ld.shared.u32 	%r303, [%r456+24];
	// begin inline asm
	dp4a.s32.s32 %r301, %r302, %r303, %r237;
	// end inline asm
	ld.shared.u32 	%r306, [%r454+1100];
	ld.shared.u32 	%r307, [%r456+280];
	// begin inline asm
	dp4a.s32.s32 %r305, %r306, %r307, %r241;
	// end inline asm
	ld.shared.u32 	%r310, [%r454+1100];
	ld.shared.u32 	%r311, [%r456+28];
	// begin inline asm
	dp4a.s32.s32 %r309, %r310, %r311, %r245;
	// end inline asm
	ld.shared.u32 	%r314, [%r454+1100];
	ld.shared.u32 	%r315, [%r456+284];
	// begin inline asm
	dp4a.s32.s32 %r313, %r314, %r315, %r249;
	// end inline asm
	ld.shared.u32 	%r318, [%r454+1320];
	ld.shared.u32 	%r319, [%r456+32];
	// begin inline asm
	dp4a.s32.s32 %r317, %r318, %r319, %r253;
	// end inline asm
	ld.shared.u32 	%r322, [%r454+1320];
	ld.shared.u32 	%r323, [%r456+288];
	// begin inline asm
	dp4a.s32.s32 %r321, %r322, %r323, %r257;
	// end inline asm
	ld.shared.u32 	%r326, [%r454+1320];
	ld.shared.u32 	%r327, [%r456+36];
	// begin inline asm
	dp4a.s32.s32 %r325, %r326, %r327, %r261;
	// end inline asm
	ld.shared.u32 	%r330, [%r454+1320];
	ld.shared.u32 	%r331, [%r456+292];
	// begin inline asm
	dp4a.s32.s32 %r329, %r330, %r331, %r265;
	// end inline asm
	ld.shared.u32 	%r334, [%r454+1320];
	ld.shared.u32 	%r335, [%r456+40];
	// begin inline asm
	dp4a.s32.s32 %r333, %r334, %r335, %r269;
	// end inline asm
	ld.shared.u32 	%r338, [%r454+1320];
	ld.shared.u32 	%r339, [%r456+296];
	// begin inline asm
	dp4a.s32.s32 %r337, %r338, %r339, %r273;
	// end inline asm
	ld.shared.u32 	%r342, [%r454+1320];
	ld.shared.u32 	%r343, [%r456+44];
	// begin inline asm
	dp4a.s32.s32 %r341, %r342, %r343, %r277;
	// end inline asm
	ld.shared.u32 	%r346, [%r454+1320];
	ld.shared.u32 	%r347, [%r456+300];
	// begin inline asm
	dp4a.s32.s32 %r345, %r346, %r347, %r281;
	// end inline asm
	ld.shared.u32 	%r350, [%r454+1760];
	ld.shared.u32 	%r351, [%r456+32];
	// begin inline asm
	dp4a.s32.s32 %r349, %r350, %r351, %r285;
	// end inline asm
	ld.shared.u32 	%r354, [%r454+1760];
	ld.shared.u32 	%r355, [%r456+288];
	// begin inline asm
	dp4a.s32.s32 %r353, %r354, %r355, %r289;
	// end inline asm
	ld.shared.u32 	%r358, [%r454+1760];
	ld.shared.u32 	%r359, [%r456+36];
	// begin inline asm
	dp4a.s32.s32 %r357, %r358, %r359, %r293;
	// end inline asm
	ld.shared.u32 	%r362, [%r454+1760];
	ld.shared.u32 	%r363, [%r456+292];
	// begin inline asm
	dp4a.s32.s32 %r361, %r362, %r363, %r297;
	// end inline asm
	ld.shared.u32 	%r366, [%r454+1760];
	ld.shared.u32 	%r367, [%r456+40];
	// begin inline asm
	dp4a.s32.s32 %r365, %r366, %r367, %r301;
	// end inline asm
	ld.shared.u32 	%r370, [%r454+1760];
	ld.shared.u32 	%r371, [%r456+296];
	// begin inline asm
	dp4a.s32.s32 %r369, %r370, %r371, %r305;
	// end inline asm
	ld.shared.u32 	%r374, [%r454+1760];
	ld.shared.u32 	%r375, [%r456+44];
	// begin inline asm
	dp4a.s32.s32 %r373, %r374, %r375, %r309;
	// end inline asm
	ld.shared.u32 	%r378, [%r454+1760];
	ld.shared.u32 	%r379, [%r456+300];
	// begin inline asm
	dp4a.s32.s32 %r377, %r378, %r379, %r313;
	// end inline asm
	ld.shared.u32 	%r382, [%r454+1980];
	ld.shared.u32 	%r383, [%r456+48];
	// begin inline asm
	dp4a.s32.s32 %r743, %r382, %r383, %r317;
	// end inline asm
	ld.shared.u32 	%r386, [%r454+1980];
	ld.shared.u32 	%r387, [%r456+304];
	// begin inline asm
	dp4a.s32.s32 %r735, %r386, %r387, %r321;
	// end inline asm
	ld.shared.u32 	%r390, [%r454+1980];
	ld.shared.u32 	%r391, [%r456+52];
	// begin inline asm
	dp4a.s32.s32 %r742, %r390, %r391, %r325;
	// end inline asm
	ld.shared.u32 	%r394, [%r454+1980];
	ld.shared.u32 	%r395, [%r456+308];
	// begin inline asm
	dp4a.s32.s32 %r734, %r394, %r395, %r329;
	// end inline asm
	ld.shared.u32 	%r398, [%r454+1980];
	ld.shared.u32 	%r399, [%r456+56];
	// begin inline asm
	dp4a.s32.s32 %r741, %r398, %r399, %r333;
	// end inline asm
	ld.shared.u32 	%r402, [%r454+1980];
	ld.shared.u32 	%r403, [%r456+312];
	// begin inline asm
	dp4a.s32.s32 %r733, %r402, %r403, %r337;
	// end inline asm
	ld.shared.u32 	%r406, [%r454+1980];
	ld.shared.u32 	%r407, [%r456+60];
	// begin inline asm
	dp4a.s32.s32 %r740, %r406, %r407, %r341;
	// end inline asm
	ld.shared.u32 	%r410, [%r454+1980];
	ld.shared.u32 	%r411, [%r456+316];
	// begin inline asm
	dp4a.s32.s32 %r732, %r410, %r411, %r345;
	// end inline asm
	ld.shared.u32 	%r414, [%r454+2420];
	ld.shared.u32 	%r415, [%r456+48];
	// begin inline asm
	dp4a.s32.s32 %r739, %r414, %r415, %r349;
	// end inline asm
	ld.shared.u32 	%r418, [%r454+2420];
	ld.shared.u32 	%r419, [%r456+304];
	// begin inline asm
	dp4a.s32.s32 %r731, %r418, %r419, %r353;
	// end inline asm
	ld.shared.u32 	%r422, [%r454+2420];
	ld.shared.u32 	%r423, [%r456+52];
	// begin inline asm
	dp4a.s32.s32 %r738, %r422, %r423, %r357;
	// end inline asm
	ld.shared.u32 	%r426, [%r454+2420];
	ld.shared.u32 	%r427, [%r456+308];
	// begin inline asm
	dp4a.s32.s32 %r730, %r426, %r427, %r361;
	// end inline asm
	ld.shared.u32 	%r430, [%r454+2420];
	ld.shared.u32 	%r431, [%r456+56];
	// begin inline asm
	dp4a.s32.s32 %r737, %r430, %r431, %r365;
	// end inline asm
	ld.shared.u32 	%r434, [%r454+2420];
	ld.shared.u32 	%r435, [%r456+312];
	// begin inline asm
	dp4a.s32.s32 %r729, %r434, %r435, %r369;
	// end inline asm
	ld.shared.u32 	%r438, [%r454+2420];
	ld.shared.u32 	%r439, [%r456+60];
	// begin inline asm
	dp4a.s32.s32 %r736, %r438, %r439, %r373;
	// end inline asm
	ld.shared.u32 	%r442, [%r454+2420];
	ld.shared.u32 	%r443, [%r456+316];
	// begin inline asm
	dp4a.s32.s32 %r728, %r442, %r443, %r377;
	// end inline asm
	add.s32 	%r744, %r744, 1;
	add.s64 	%rd82, %rd82, 64;
	add.s32 	%r727, %r727, 50176;
	setp.ne.s32 	%p32, %r744, 3;
	@%p32 bra 	$L__BB7_17;
	ld.param.u64 	%rd81, [fused_nn_conv2d_cast_subtract_cast_multiply_add_add_nn_relu_21_kernel0_param_4];
	ld.param.u64 	%rd80, [fused_nn_conv2d_cast_subtract_cast_multiply_add_add_nn_relu_21_kernel0_param_3];
	ld.param.u64 	%rd79, [fused_nn_conv2d_cast_subtract_cast_multiply_add_add_nn_relu_21_kernel0_param_2];
	cvta.to.global.u64 	%rd71, %rd80;
	cvta.to.global.u64 	%rd72, %rd81;
	cvta.to.global.u64 	%rd73, %rd79;
	bar.sync 	0;
	add.s32 	%r714, %r453, %r36;
	ld.shared.u32 	%r458, [%r714+2640];
	add.s32 	%r717, %r455, %r451;
	ld.shared.u32 	%r459, [%r717+512];
	// begin inline asm
	dp4a.s32.s32 %r457, %r458, %r459, %r743;
	// end inline asm
	ld.shared.u32 	%r462, [%r714+2640];
	ld.shared.u32 	%r463, [%r717+768];
	// begin inline asm
	dp4a.s32.s32 %r461, %r462, %r463, %r735;
	// end inline asm
	ld.shared.u32 	%r466, [%r714+2640];
	ld.shared.u32 	%r467, [%r717+516];
	// begin inline asm
	dp4a.s32.s32 %r465, %r466, %r467, %r742;
	// end inline asm
	ld.shared.u32 	%r470, [%r714+2640];
	ld.shared.u32 	%r471, [%r717+772];
	// begin inline asm
	dp4a.s32.s32 %r469, %r470, %r471, %r734;
	// end inline asm
	ld.shared.u32 	%r474, [%r714+2640];
	ld.shared.u32 	%r475, [%r717+520];
	// begin inline asm
	dp4a.s32.s32 %r473, %r474, %r475, %r741;
	// end inline asm
	ld.shared.u32 	%r478, [%r714+2640];
	ld.shared.u32 	%r479, [%r717+776];
	// begin inline asm
	dp4a.s32.s32 %r477, %r478, %r479, %r733;
	// end inline asm
	ld.shared.u32 	%r482, [%r714+2640];
	ld.shared.u32 	%r483, [%r717+524];
	// begin inline asm
	dp4a.s32.s32 %r481, %r482, %r483, %r740;
	// end inline asm
	ld.shared.u32 	%r486, [%r714+2640];
	ld.shared.u32 	%r487, [%r717+780];
	// begin inline asm
	dp4a.s32.s32 %r485, %r486, %r487, %r732;
	// end inline asm
	ld.shared.u32 	%r490, [%r714+3080];
	ld.shared.u32 	%r491, [%r717+512];
	// begin inline asm
	dp4a.s32.s32 %r489, %r490, %r491, %r739;
	// end inline asm
	ld.shared.u32 	%r494, [%r714+3080];
	ld.shared.u32 	%r495, [%r717+768];
	// begin inline asm
	dp4a.s32.s32 %r493, %r494, %r495, %r731;
	// end inline asm
	ld.shared.u32 	%r498, [%r714+3080];
	ld.shared.u32 	%r499, [%r717+516];
	// begin inline asm
	dp4a.s32.s32 %r497, %r498, %r499, %r738;
	// end inline asm
	ld.shared.u32 	%r502, [%r714+3080];
	ld.shared.u32 	%r503, [%r717+772];
	// begin inline asm
	dp4a.s32.s32 %r501, %r502, %r503, %r730;
	// end inline asm
	ld.shared.u32 	%r506, [%r714+3080];
	ld.shared.u32 	%r507, [%r717+520];
	// begin inline asm
	dp4a.s32.s32 %r505, %r506, %r507, %r737;
	// end inline asm
	ld.shared.u32 	%r510, [%r714+3080];
	ld.shared.u32 	%r511, [%r717+776];
	// begin inline asm
	dp4a.s32.s32 %r509, %r510, %r511, %r729;
	// end inline asm
	ld.shared.u32 	%r514, [%r714+3080];
	ld.shared.u32 	%r515, [%r717+524];
	// begin inline asm
	dp4a.s32.s32 %r513, %r514, %r515, %r736;
	// end inline asm
	ld.shared.u32 	%r518, [%r714+3080];
	ld.shared.u32 	%r519, [%r717+780];
	// begin inline asm
	dp4a.s32.s32 %r517, %r518, %r519, %r728;
	// end inline asm
	ld.shared.u32 	%r522, [%r714+3300];
	ld.shared.u32 	%r523, [%r717+528];
	// begin inline asm
	dp4a.s32.s32 %r521, %r522, %r523, %r457;
	// end inline asm
	ld.shared.u32 	%r526, [%r714+3300];
	ld.shared.u32 	%r527, [%r717+784];
	// begin inline asm
	dp4a.s32.s32 %r525, %r526, %r527, %r461;
	// end inline asm
	ld.shared.u32 	%r530, [%r714+3300];
	ld.shared.u32 	%r531, [%r717+532];
	// begin inline asm
	dp4a.s32.s32 %r529, %r530, %r531, %r465;
	// end inline asm
	ld.shared.u32 	%r534, [%r714+3300];
	ld.shared.u32 	%r535, [%r717+788];
	// begin inline asm
	dp4a.s32.s32 %r533, %r534, %r535, %r469;
	// end inline asm
	ld.shared.u32 	%r538, [%r714+3300];
	ld.shared.u32 	%r539, [%r717+536];
	// begin inline asm
	dp4a.s32.s32 %r537, %r538, %r539, %r473;
	// end inline asm
	ld.shared.u32 	%r542, [%r714+3300];
	ld.shared.u32 	%r543, [%r717+792];
	// begin inline asm
	dp4a.s32.s32 %r541, %r542, %r543, %r477;
	// end inline asm
	ld.shared.u32 	%r546, [%r714+3300];
	ld.shared.u32 	%r547, [%r717+540];
	// begin inline asm
	dp4a.s32.s32 %r545, %r546, %r547, %r481;
	// end inline asm
	ld.shared.u32 	%r550, [%r714+3300];
	ld.shared.u32 	%r551, [%r717+796];
	// begin inline asm
	dp4a.s32.s32 %r549, %r550, %r551, %r485;
	// end inline asm
	ld.shared.u32 	%r554, [%r714+3740];
	ld.shared.u32 	%r555, [%r717+528];
	// begin inline asm
	dp4a.s32.s32 %r553, %r554, %r555, %r489;
	// end inline asm
	ld.shared.u32 	%r558, [%r714+3740];
	ld.shared.u32 	%r559, [%r717+784];
	// begin inline asm
	dp4a.s32.s32 %r557, %r558, %r559, %r493;
	// end inline asm
	ld.shared.u32 	%r562, [%r714+3740];
	ld.shared.u32 	%r563, [%r717+532];
	// begin inline asm
	dp4a.s32.s32 %r561, %r562, %r563, %r497;
	// end inline asm
	ld.shared.u32 	%r566, [%r714+3740];
	ld.shared.u32 	%r567, [%r717+788];
	// begin inline asm
	dp4a.s32.s32 %r565, %r566, %r567, %r501;
	// end inline asm
	ld.shared.u32 	%r570, [%r714+3740];
	ld.shared.u32 	%r571, [%r717+536];
	// begin inline asm
	dp4a.s32.s32 %r569, %r570, %r571, %r505;
	// end inline asm
	ld.shared.u32 	%r574, [%r714+3740];
	ld.shared.u32 	%r575, [%r717+792];
	// begin inline asm
	dp4a.s32.s32 %r573, %r574, %r575, %r509;
	// end inline asm
	ld.shared.u32 	%r578, [%r714+3740];
	ld.shared.u32 	%r579, [%r717+540];
	// begin inline asm
	dp4a.s32.s32 %r577, %r578, %r579, %r513;
	// end inline asm
	ld.shared.u32 	%r582, [%r714+3740];
	ld.shared.u32 	%r583, [%r717+796];
	// begin inline asm
	dp4a.s32.s32 %r581, %r582, %r583, %r517;
	// end inline asm
	ld.shared.u32 	%r586, [%r714+3960];
	ld.shared.u32 	%r587, [%r717+544];
	// begin inline asm
	dp4a.s32.s32 %r585, %r586, %r587, %r521;
	// end inline asm
	ld.shared.u32 	%r590, [%r714+3960];
	ld.shared.u32 	%r591, [%r717+800];
	// begin inline asm
	dp4a.s32.s32 %r589, %r590, %r591, %r525;
	// end inline asm
	ld.shared.u32 	%r594, [%r714+3960];
	ld.shared.u32 	%r595, [%r717+548];
	// begin inline asm
	dp4a.s32.s32 %r593, %r594, %r595, %r529;
	// end inline asm
	ld.shared.u32 	%r598, [%r714+3960];
	ld.shared.u32 	%r599, [%r717+804];
	// begin inline asm
	dp4a.s32.s32 %r597, %r598, %r599, %r533;
	// end inline asm
	ld.shared.u32 	%r602, [%r714+3960];
	ld.shared.u32 	%r603, [%r717+552];
	// begin inline asm
	dp4a.s32.s32 %r601, %r602, %r603, %r537;
	// end inline asm
	ld.shared.u32 	%r606, [%r714+3960];
	ld.shared.u32 	%r607, [%r717+808];
	// begin inline asm
	dp4a.s32.s32 %r605, %r606, %r607, %r541;
	// end inline asm
	ld.shared.u32 	%r610, [%r714+3960];
	ld.shared.u32 	%r611, [%r717+556];
	// begin inline asm
	dp4a.s32.s32 %r609, %r610, %r611, %r545;
	// end inline asm
	ld.shared.u32 	%r614, [%r714+3960];
	ld.shared.u32 	%r615, [%r717+812];
	// begin inline asm
	dp4a.s32.s32 %r613, %r614, %r615, %r549;
	// end inline asm
	ld.shared.u32 	%r618, [%r714+4400];
	ld.shared.u32 	%r619, [%r717+544];
	// begin inline asm
	dp4a.s32.s32 %r617, %r618, %r619, %r553;
	// end inline asm
	ld.shared.u32 	%r622, [%r714+4400];
	ld.shared.u32 	%r623, [%r717+800];
	// begin inline asm
	dp4a.s32.s32 %r621, %r622, %r623, %r557;
	// end inline asm
	ld.shared.u32 	%r626, [%r714+4400];
	ld.shared.u32 	%r627, [%r717+548];
	// begin inline asm
	dp4a.s32.s32 %r625, %r626, %r627, %r561;
	// end inline asm
	ld.shared.u32 	%r630, [%r714+4400];
	ld.shared.u32 	%r631, [%r717+804];
	// begin inline asm
	dp4a.s32.s32 %r629, %r630, %r631, %r565;
	// end inline asm
	ld.shared.u32 	%r634, [%r714+4400];
	ld.shared.u32 	%r635, [%r717+552];
	// begin inline asm
	dp4a.s32.s32 %r633, %r634, %r635, %r569;
	// end inline asm
	ld.shared.u32 	%r638, [%r714+4400];
	ld.shared.u32 	%r639, [%r717+808];
	// begin inline asm
	dp4a.s32.s32 %r637, %r638, %r639, %r573;
	// end inline asm
	ld.shared.u32 	%r642, [%r714+4400];
	ld.shared.u32 	%r643, [%r717+556];
	// begin inline asm
	dp4a.s32.s32 %r641, %r642, %r643, %r577;
	// end inline asm
	ld.shared.u32 	%r646, [%r714+4400];
	ld.shared.u32 	%r647, [%r717+812];
	// begin inline asm
	dp4a.s32.s32 %r645, %r646, %r647, %r581;
	// end inline asm
	ld.shared.u32 	%r650, [%r714+4620];
	ld.shared.u32 	%r651, [%r717+560];
	// begin inline asm
	dp4a.s32.s32 %r649, %r650, %r651, %r585;
	// end inline asm
	ld.shared.u32 	%r654, [%r714+4620];
	ld.shared.u32 	%r655, [%r717+816];
	// begin inline asm
	dp4a.s32.s32 %r653, %r654, %r655, %r589;
	// end inline asm
	ld.shared.u32 	%r658, [%r714+4620];
	ld.shared.u32 	%r659, [%r717+564];
	// begin inline asm
	dp4a.s32.s32 %r657, %r658, %r659, %r593;
	// end inline asm
	ld.shared.u32 	%r662, [%r714+4620];
	ld.shared.u32 	%r663, [%r717+820];
	// begin inline asm
	dp4a.s32.s32 %r661, %r662, %r663, %r597;
	// end inline asm
	ld.shared.u32 	%r666, [%r714+4620];
	ld.shared.u32 	%r667, [%r717+568];
	// begin inline asm
	dp4a.s32.s32 %r665, %r666, %r667, %r601;
	// end inline asm
	ld.shared.u32 	%r670, [%r714+4620];
	ld.shared.u32 	%r671, [%r717+824];
	// begin inline asm
	dp4a.s32.s32 %r669, %r670, %r671, %r605;
	// end inline asm
	ld.shared.u32 	%r674, [%r714+4620];
	ld.shared.u32 	%r675, [%r717+572];
	// begin inline asm
	dp4a.s32.s32 %r673, %r674, %r675, %r609;
	// end inline asm
	ld.shared.u32 	%r678, [%r714+4620];
	ld.shared.u32 	%r679, [%r717+828];
	// begin inline asm
	dp4a.s32.s32 %r677, %r678, %r679, %r613;
	// end inline asm
	ld.shared.u32 	%r682, [%r714+5060];
	ld.shared.u32 	%r683, [%r717+560];
	// begin inline asm
	dp4a.s32.s32 %r681, %r682, %r683, %r617;
	// end inline asm
	ld.shared.u32 	%r686, [%r714+5060];
	ld.shared.u32 	%r687, [%r717+816];
	// begin inline asm
	dp4a.s32.s32 %r685, %r686, %r687, %r621;
	// end inline asm
	ld.shared.u32 	%r690, [%r714+5060];
	ld.shared.u32 	%r691, [%r717+564];
	// begin inline asm
	dp4a.s32.s32 %r689, %r690, %r691, %r625;
	// end inline asm
	ld.shared.u32 	%r694, [%r714+5060];
	ld.shared.u32 	%r695, [%r717+820];
	// begin inline asm
	dp4a.s32.s32 %r693, %r694, %r695, %r629;
	// end inline asm
	ld.shared.u32 	%r698, [%r714+5060];
	ld.shared.u32 	%r699, [%r717+568];
	// begin inline asm
	dp4a.s32.s32 %r697, %r698, %r699, %r633;
	// end inline asm
	ld.shared.u32 	%r702, [%r714+5060];
	ld.shared.u32 	%r703, [%r717+824];
	// begin inline asm
	dp4a.s32.s32 %r701, %r702, %r703, %r637;
	// end inline asm
	ld.shared.u32 	%r706, [%r714+5060];
	ld.shared.u32 	%r707, [%r717+572];
	// begin inline asm
	dp4a.s32.s32 %r705, %r706, %r707, %r641;
	// end inline asm
	ld.shared.u32 	%r710, [%r714+5060];
	ld.shared.u32 	%r711, [%r717+828];
	// begin inline asm
	dp4a.s32.s32 %r709, %r710, %r711, %r645;
	// end inline asm
	mov.u32 	%r718, %ctaid.y;
	shl.b32 	%r719, %r718, 5;
	shl.b32 	%r720, %r1, 2;
	add.s32 	%r721, %r719, %r720;
	mul.lo.s32 	%r722, %r1, 3136;
	mad.lo.s32 	%r723, %r718, 25088, %r722;
	mov.u32 	%r724, %ctaid.x;
	mad.lo.s32 	%r725, %r724, 224, %r723;
	add.s32 	%r726, %r725, %r5;
	cvt.rn.f32.s32 	%f1, %r649;
	mul.wide.u32 	%rd74, %r721, 4;
	add.s64 	%rd75, %rd71, %rd74;
	ld.global.nc.f32 	%f2, [%rd75];
	fma.rn.f32 	%f3, %f1, 0f395AC176, %f2;
	mul.wide.u32 	%rd76, %r726, 4;
	add.s64 	%rd77, %rd72, %rd76;
	ld.global.nc.f32 	%f4, [%rd77];
	add.f32 	%f5, %f4, %f3;
	max.f32 	%f6, %f5, 0f00000000;
	add.s64 	%rd78, %rd73, %rd76;
	st.global.f32 	[%rd78], %f6;
	cvt.rn.f32.s32 	%f7, %r653;
	ld.global.nc.f32 	%f8, [%rd75+64];
	fma.rn.f32 	%f9, %f7, 0f395AC176, %f8;
	ld.global.nc.f32 	%f10, [%rd77+50176];
	add.f32 	%f11, %f10, %f9;
	max.f32 	%f12, %f11, 0f00000000;
	st.global.f32 	[%rd78+50176], %f12;
	cvt.rn.f32.s32 	%f13, %r657;
	ld.global.nc.f32 	%f14, [%rd75+4];
	fma.rn.f32 	%f15, %f13, 0f395AC176, %f14;
	ld.global.nc.f32 	%f16, [%rd77+4];
	add.f32 	%f17, %f16, %f15;
	max.f32 	%f18, %f17, 0f00000000;
	st.global.f32 	[%rd78+4], %f18;
	cvt.rn.f32.s32 	%f19, %r661;
	ld.global.nc.f32 	%f20, [%rd75+68];
	fma.rn.f32 	%f21, %f19, 0f395AC176, %f20;
	ld.global.nc.f32 	%f22, [%rd77+50180];
	add.f32 	%f23, %f22, %f21;
	max.f32 	%f24, %f23, 0f00000000;
	st.global.f32 	[%rd78+50180], %f24;
	cvt.rn.f32.s32 	%f25, %r665;
	ld.global.nc.f32 	%f26, [%rd75+8];
	fma.rn.f32 	%f27, %f25, 0f395AC176, %f26;
	ld.global.nc.f32 	%f28, [%rd77+8];
	add.f32 	%f29, %f28, %f27;
	max.f32 	%f30, %f29, 0f00000000;
	st.global.f32 	[%rd78+8], %f30;
	cvt.rn.f32.s32 	%f31, %r669;
	ld.global.nc.f32 	%f32, [%rd75+72];
	fma.rn.f32 	%f33, %f31, 0f395AC176, %f32;
	ld.global.nc.f32 	%f34, [%rd77+50184];
	add.f32 	%f35, %f34, %f33;
	max.f32 	%f36, %f35, 0f00000000;
	st.global.f32 	[%rd78+50184], %f36;
	cvt.rn.f32.s32 	%f37, %r673;
	ld.global.nc.f32 	%f38, [%rd75+12];
	fma.rn.f32 	%f39, %f37, 0f395AC176, %f38;
	ld.global.nc.f32 	%f40, [%rd77+12];
	add.f32 	%f41, %f40, %f39;
	max.f32 	%f42, %f41, 0f00000000;
	st.global.f32 	[%rd78+12], %f42;
	cvt.rn.f32.s32 	%f43, %r677;
	ld.global.nc.f32 	%f44, [%rd75+76];
	fma.rn.f32 	%f45, %f43, 0f395AC176, %f44;
	ld.global.nc.f32 	%f46, [%rd77+50188];
	add.f32 	%f47, %f46, %f45;
	max.f32 	%f48, %f47, 0f00000000;
	st.global.f32 	[%rd78+50188], %f48;
	cvt.rn.f32.s32 	%f49, %r681;
	fma.rn.f32 	%f50, %f49, 0f395AC176, %f2;
	ld.global.nc.f32 	%f51, [%rd77+448];
	add.f32 	%f52, %f51, %f50;
	max.f32 	%f53, %f52, 0f00000000;
	st.global.f32 	[%rd78+448], %f53;
	cvt.rn.f32.s32 	%f54, %r685;
	fma.rn.f32 	%f55, %f54, 0f395AC176, %f8;
	ld.global.nc.f32 	%f56, [%rd77+50624];
	add.f32 	%f57, %f56, %f55;
	max.f32 	%f58, %f57, 0f00000000;
	st.global.f32 	[%rd78+50624], %f58;
	cvt.rn.f32.s32 	%f59, %r689;
	fma.rn.f32 	%f60, %f59, 0f395AC176, %f14;
	ld.global.nc.f32 	%f61, [%rd77+452];
	add.f32 	%f62, %f61, %f60;
	max.f32 	%f63, %f62, 0f00000000;
	st.global.f32 	[%rd78+452], %f63;
	cvt.rn.f32.s32 	%f64, %r693;
	fma.rn.f32 	%f65, %f64, 0f395AC176, %f20;
	ld.global.nc.f32 	%f66, [%rd77+50628];
	add.f32 	%f67, %f66, %f65;
	max.f32 	%f68, %f67, 0f00000000;
	st.global.f32 	[%rd78+50628], %f68;
	cvt.rn.f32.s32 	%f69, %r697;
	fma.rn.f32 	%f70, %f69, 0f395AC176, %f26;
	ld.global.nc.f32 	%f71, [%rd77+456];
	add.f32 	%f72, %f71, %f70;
	max.f32 	%f73, %f72, 0f00000000;
	st.global.f32 	[%rd78+456], %f73;
	cvt.rn.f32.s32 	%f74, %r701;
	fma.rn.f32 	%f75, %f74, 0f395AC176, %f32;
	ld.global.nc.f32 	%f76, [%rd77+50632];
	add.f32 	%f77, %f76, %f75;
	max.f32 	%f78, %f77, 0f00000000;
	st.global.f32 	[%rd78+50632], %f78;
	cvt.rn.f32.s32 	%f79, %r705;
	fma.rn.f32 	%f80, %f79, 0f395AC176, %f38;
	ld.global.nc.f32 	%f81, [%rd77+460];
	add.f32 	%f82, %f81, %f80;
	max.f32 	%f83, %f82, 0f00000000;
	st.global.f32 	[%rd78+460], %f83;
	cvt.rn.f32.s32 	%f84, %r709;
	fma.rn.f32 	%f85, %f84, 0f395AC176, %f44;
	ld.global.nc.f32 	%f86, [%rd77+50636];
	add.f32 	%f87, %f86, %f85;
	max.f32 	%f88, %f87, 0f00000000;
	st.global.f32 	[%rd78+50636], %f88;
	ret;

}
	// .globl	fused_nn_dense_add_2_kernel0
.visible .entry fused_nn_dense_add_2_kernel0(
	.param .u64 .ptr .align 1 fused_nn_dense_add_2_kernel0_param_0,
	.param .u64 .ptr .align 1 fused_nn_dense_add_2_kernel0_param_1,
	.param .u64 .ptr .align 1 fused_nn_dense_add_2_kernel0_param_2,
	.param .u64 .ptr .align 1 fused_nn_dense_add_2_kernel0_param_3
)
{
	.reg .pred 	%p<4>;
	.reg .b32 	%r<8>;
	.reg .b32 	%f<46>;
	.reg .b64 	%rd<16>;
	// demoted variable
	.shared .align 4 .b8 _ZZ28fused_nn_dense_add_2_kernel0E8red_buf0[256];
	// demoted variable
	.shared .align 4 .f32 _ZZ28fused_nn_dense_add_2_kernel0E7T_dense_$_0;
	ld.param.u64 	%rd3, [fused_nn_dense_add_2_kernel0_param_0];
	ld.param.u64 	%rd4, [fused_nn_dense_add_2_kernel0_param_1];
	ld.param.u64 	%rd1, [fused_nn_dense_add_2_kernel0_param_2];
	ld.param.u64 	%rd2, [fused_nn_dense_add_2_kernel0_param_3];
	mov.u32 	%r1, %tid.x;
	mov.u32 	%r2, %ctaid.x;
	shl.b32 	%r4, %r2, 9;
	add.s32 	%r5, %r4, %r1;
	cvta.to.global.u64 	%rd5, %rd3;
	cvta.to.global.u64 	%rd6, %rd4;
	mul.wide.u32 	%rd7, %r1, 4;
	add.s64 	%rd8, %rd5, %rd7;
	ld.global.nc.f32 	%f1, [%rd8];
	mul.wide.u32 	%rd9, %r5, 4;
	add.s64 	%rd10, %rd6, %rd9;
	ld.global.nc.f32 	%f2, [%rd10];
	fma.rn.f32 	%f3, %f1, %f2, 0f00000000;
	ld.global.nc.f32 	%f4, [%rd8+256];
	ld.global.nc.f32 	%f5, [%rd10+256];
	fma.rn.f32 	%f6, %f4, %f5, %f3;
	ld.global.nc.f32 	%f7, [%rd8+512];
	ld.global.nc.f32 	%f8, [%rd10+512];
	fma.rn.f32 	%f9, %f7, %f8, %f6;
	ld.global.nc.f32 	%f10, [%rd8+768];
	ld.global.nc.f32 	%f11, [%rd10+768];
	fma.rn.f32 	%f12, %f10, %f11, %f9;
	ld.global.nc.f32 	%f13, [%rd8+1024];
	ld.global.nc.f32 	%f14, [%rd10+1024];
	fma.rn.f32 	%f15, %f13, %f14, %f12;
	ld.global.nc.f32 	%f16, [%rd8+1280];
	ld.global.nc.f32 	%f17, [%rd10+1280];
	fma.rn.f32 	%f18, %f16, %f17, %f15;
	ld.global.nc.f32 	%f19, [%rd8+1536];
	ld.global.nc.f32 	%f20, [%rd10+1536];
	fma.rn.f32 	%f21, %f19, %f20, %f18;
	ld.global.nc.f32 	%f22, [%rd8+1792];
	ld.global.nc.f32 	%f23, [%rd10+1792];
	fma.rn.f32 	%f24, %f22, %f23, %f21;
	bar.sync 	0;
	shl.b32 	%r6, %r1, 2;
	mov.u32 	%r7, _ZZ28fused_nn_dense_add_2_kernel0E8red_buf0;
	add.s32 	%r3, %r7, %r6;
	st.volatile.shared.f32 	[%r3], %f24;
	bar.sync 	0;
	setp.gt.u32 	%p1, %r1, 31;
	@%p1 bra 	$L__BB8_2;
	ld.volatile.shared.f32 	%f25, [%r3];
	ld.volatile.shared.f32 	%f26, [%r3+128];
	add.f32 	%f27, %f25, %f26;
	st.volatile.shared.f32 	[%r3], %f27;
$L__BB8_2:
	bar.sync 	0;
	setp.gt.u32 	%p2, %r1, 15;
	@%p2 bra 	$L__BB8_4;
	ld.volatile.shared.f32 	%f28, [%r3];
	ld.volatile.shared.f32 	%f29, [%r3+64];
	add.f32 	%f30, %f28, %f29;
	st.volatile.shared.f32 	[%r3], %f30;
	ld.volatile.shared.f32 	%f31, [%r3];
	ld.volatile.shared.f32 	%f32, [%r3+32];
	add.f32 	%f33, %f31, %f32;
	st.volatile.shared.f32 	[%r3], %f33;
	ld.volatile.shared.f32 	%f34, [%r3];
	ld.volatile.shared.f32 	%f35, [%r3+16];
	add.f32 	%f36, %f34, %f35;
	st.volatile.shared.f32 	[%r3], %f36;
	ld.volatile.shared.f32 	%f37, [%r3];
	ld.volatile.shared.f32 	%f38, [%r3+8];
	add.f32 	%f39, %f37, %f38;
	st.volatile.shared.f32 	[%r3], %f39;
	ld.volatile.shared.f32 	%f40, [%r3];
	ld.volatile.shared.f32 	%f41, [%r3+4];
	add.f32 	%f42, %f40, %f41;
	st.volatile.shared.f32 	[%r3], %f42;
$L__BB8_4:
	bar.sync 	0;
	setp.ne.s32 	%p3, %r1, 0;
	@%p3 bra 	$L__BB8_6;
	ld.volatile.shared.f32 	%f43, [_ZZ28fused_nn_dense_add_2_kernel0E8red_buf0];
	st.shared.f32 	[_ZZ28fused_nn_dense_add_2_kernel0E7T_dense_$_0], %f43;
	cvta.to.global.u64 	%rd11, %rd2;
	mul.wide.u32 	%rd12, %r2, 4;
	add.s64 	%rd13, %rd11, %rd12;
	ld.global.nc.f32 	%f44, [%rd13];
	add.f32 	%f45, %f43, %f44;
	cvta.to.global.u64 	%rd14, %rd1;
	add.s64 	%rd15, %rd14, %rd12;
	st.global.f32 	[%rd15], %f45;
$L__BB8_6:
	ret;

}
	// .globl	fused_nn_conv2d_cast_subtract_cast_multiply_add_nn_relu_divide_add_round_cast_cl_16286804049590463984__21_kernel0
.visible .entry fused_nn_conv2d_cast_subtract_cast_multiply_add_nn_relu_divide_add_round_cast_cl_16286804049590463984__21_kernel0(
	.param .u64 .ptr .align 1 fused_nn_conv2d_cast_subtract_cast_multiply_add_nn_relu_divide_add_round_cast_cl_16286804049590463984__21_kernel0_param_0,
	.param .u64 .ptr .align 1 fused_nn_conv2d_cast_subtract_cast_multiply_add_nn_relu_divide_add_round_cast_cl_16286804049590463984__21_kernel0_param_1,
	.param .u64 .ptr .align 1 fused_nn_conv2d_cast_subtract_cast_multiply_add_nn_relu_divide_add_round_cast_cl_16286804049590463984__21_kernel0_param_2,
	.param .u64 .ptr .align 1 fused_nn_conv2d_cast_subtract_cast_multiply_add_nn_relu_divide_add_round_cast_cl_16286804049590463984__21_kernel0_param_3,
	.param .u64 .ptr .align 1 fused_nn_conv2d_cast_subtract_cast_multiply_add_nn_relu_divide_add_round_cast_cl_16286804049590463984__21_kernel0_param_4
)
{
	.reg .pred 	%p<105>;
	.reg .b16 	%rs<377>;
	.reg .b32 	%r<2776>;
	.reg .b32 	%f<63>;
	.reg .b64 	%rd<150>;
	// demoted variable
	.shared .align 4 .b8 _ZZ113fused_nn_conv2d_cast_subtract_cast_multiply_add_nn_relu_divide_add_round_cast_cl_16286804049590463984__21_kernel0E15pad_data_shared[2048];
	// demoted variable
	.shared .align 4 .b8 _ZZ113fused_nn_conv2d_cast_subtract_cast_multiply_add_nn_relu_divide_add_round_cast_cl_16286804049590463984__21_kernel0E18placeholder_shared[9216];
	ld.param.u64 	%rd25, [fused_nn_conv2d_cast_subtract_cast_multiply_add_nn_relu_divide_add_round_cast_cl_16286804049590463984__21_kernel0_param_0];
	ld.param.u64 	%rd26, [fused_nn_conv2d_cast_subtract_cast_multiply_add_nn_relu_divide_add_round_cast_cl_16286804049590463984__21_kernel0_param_1];
	cvta.to.global.u64 	%rd1, %rd25;
	cvta.to.global.u64 	%rd2, %rd26;
	mov.u32 	%r68, %tid.y;
	mov.u32 	%r2, %tid.x;
	mad.lo.s32 	%r3, %r68, 14, %r2;
	mov.u32 	%r69, %ctaid.x;
	shl.b32 	%r4, %r69, 1;
	shr.u32 	%r5, %r3, 4;
	and.b32  	%r6, %r3, 15;
	mul.lo.s32 	%r7, %r69, 112;
	shl.b32 	%r10, %r3, 2;
	and.b32  	%r8, %r10, 60;
	add.s32 	%r70, %r7, %r8;
	add.s32 	%r9, %r70, -60;
	setp.lt.u32 	%p7, %r3, 256;
	setp.lt.u32 	%p8, %r68, 19;
	and.pred  	%p1, %p7, %p8;
	not.pred 	%p9, %p1;
	@%p9 bra 	$L__BB9_6;
	and.b32  	%r12, %r5, 3;
	or.b32  	%r72, %r12, %r4;
	setp.eq.s32 	%p10, %r72, 0;
	add.s32 	%r73, %r4, %r12;
	setp.gt.u32 	%p11, %r73, 14;
	mov.b32 	%r2759, 0;
	or.pred  	%p12, %p10, %p11;
	@%p12 bra 	$L__BB9_5;
	setp.eq.s32 	%p13, %r6, 0;
	@%p13 bra 	$L__BB9_5;
	setp.eq.s32 	%p14, %r6, 15;
	@%p14 bra 	$L__BB9_5;
	shr.u32 	%r76, %r3, 6;
	mad.lo.s32 	%r77, %r12, 56, %r9;
	mad.lo.s32 	%r78, %r76, 784, %r77;
	cvt.s64.s32 	%rd27, %r78;
	add.s64 	%rd28, %rd1, %rd27;
	ld.global.nc.u32 	%r2759, [%rd28];
$L__BB9_5:
	and.b32  	%r79, %r10, 768;
	shl.b32 	%r80, %r12, 6;
	or.b32  	%r81, %r80, %r8;
	or.b32  	%r82, %r81, %r79;
	mov.u32 	%r83, _ZZ113fused_nn_conv2d_cast_subtract_cast_multiply_add_nn_relu_divide_add_round_cast_cl_16286804049590463984__21_kernel0E15pad_data_shared;
	add.s32 	%r84, %r83, %r82;
	st.shared.u32 	[%r84], %r2759;
$L__BB9_6:
	add.s32 	%r15, %r3, 112;
	setp.lt.u32 	%p15, %r3, 144;
	setp.lt.u32 	%p16, %r68, 11;
	and.pred  	%p2, %p15, %p16;
	not.pred 	%p17, %p2;
	@%p17 bra 	$L__BB9_12;
	add.s32 	%r86, %r5, -1;
	and.b32  	%r16, %r86, 3;
	or.b32  	%r87, %r16, %r4;
	setp.eq.s32 	%p18, %r87, 0;
	add.s32 	%r88, %r4, %r16;
	setp.gt.u32 	%p19, %r88, 14;
	mov.b32 	%r2760, 0;
	or.pred  	%p20, %p18, %p19;
	@%p20 bra 	$L__BB9_11;
	setp.eq.s32 	%p21, %r6, 0;
	@%p21 bra 	$L__BB9_11;
	setp.eq.s32 	%p22, %r6, 15;
	@%p22 bra 	$L__BB9_11;
	shr.u32 	%r91, %r15, 6;
	mad.lo.s32 	%r92, %r16, 56, %r9;
	mad.lo.s32 	%r93, %r91, 784, %r92;
	cvt.s64.s32 	%rd29, %r93;
	add.s64 	%rd30, %rd1, %rd29;
	ld.global.nc.u32 	%r2760, [%rd30];
$L__BB9_11:
	shl.b32 	%r94, %r15, 2;
	and.b32  	%r95, %r94, 768;
	shl.b32 	%r96, %r16, 6;
	or.b32  	%r97, %r96, %r8;
	or.b32  	%r98, %r97, %r95;
	mov.u32 	%r99, _ZZ113fused_nn_conv2d_cast_subtract_cast_multiply_add_nn_relu_divide_add_round_cast_cl_16286804049590463984__21_kernel0E15pad_data_shared;
	add.s32 	%r100, %r99, %r98;
	st.shared.u32 	[%r100], %r2760;
$L__BB9_12:
	setp.lt.u32 	%p23, %r3, 32;
	setp.lt.u32 	%p24, %r68, 3;
	and.pred  	%p3, %p23, %p24;
	not.pred 	%p25, %p3;
	@%p25 bra 	$L__BB9_18;
	xor.b32  	%r19, %r5, 2;
	add.s32 	%r102, %r4, %r19;
	setp.gt.u32 	%p26, %r102, 14;
	mov.b32 	%r2761, 0;
	@%p26 bra 	$L__BB9_17;
	setp.eq.s32 	%p27, %r6, 0;
	@%p27 bra 	$L__BB9_17;
	setp.eq.s32 	%p28, %r6, 15;
	@%p28 bra 	$L__BB9_17;
	mad.lo.s32 	%r104, %r19, 56, %r9;
	cvt.s64.s32 	%rd31, %r104;
	add.s64 	%rd32, %rd1, %rd31;
	ld.global.nc.u32 	%r2761, [%rd32+2352];
$L__BB9_17:
	shl.b32 	%r105, %r19, 6;
	or.b32  	%r106, %r105, %r8;
	mov.u32 	%r107, _ZZ113fused_nn_conv2d_cast_subtract_cast_multiply_add_nn_relu_divide_add_round_cast_cl_16286804049590463984__21_kernel0E15pad_data_shared;
	add.s32 	%r108, %r107, %r106;
	st.shared.u32 	[%r108+768], %r2761;
$L__BB9_18:
	mov.u32 	%r109, %ctaid.y;
	mul.lo.s32 	%r110, %r109, 73728;
	shr.u32 	%r22, %r3, 2;
	shl.b32 	%r111, %r68, 3;
	shl.b32 	%r112, %r2, 2;
	add.s32 	%r113, %r111, %r112;
	and.b32  	%r23, %r113, 12;
	or.b32  	%r2762, %r23, %r110;
	setp.gt.u32 	%p29, %r3, 1151;
	setp.gt.u32 	%p30, %r68, 82;
	or.pred  	%p31, %p29, %p30;
	@%p31 bra 	$L__BB9_20;
	cvt.u16.u32 	%rs1, %r3;
	mul.hi.u16 	%rs2, %rs1, -7281;
	shr.u16 	%rs3, %rs2, 7;
	mul.lo.s16 	%rs4, %rs3, 144;
	sub.s16 	%rs5, %rs1, %rs4;
	mul.lo.s16 	%rs6, %rs5, 171;
	shr.u16 	%rs7, %rs6, 11;
	mov.b16 	%rs8, 9216;
	mov.b32 	%r114, {%rs8, %rs7};
	prmt.b32 	%r115, %r116, %r117, 0x3340U;
	cvt.u32.u16 	%r118, %rs3;
	prmt.b32 	%r119, %r118, 48, 0x3340U;
	prmt.b32 	%r120, %r119, %r115, 0x5410U;
	mov.b32 	%r121, 0;
	dp2a.lo.u32.u32 	%r122, %r114, %r120, %r121;
	cvt.u16.u32 	%rs9, %r22;
	mul.hi.u16 	%rs10, %rs9, -21845;
	shr.u16 	%rs11, %rs10, 1;
	mul.lo.s16 	%rs12, %rs11, 3;
	sub.s16 	%rs13, %rs9, %rs12;
	shl.b16 	%rs14, %rs13, 4;
	cvt.u32.u16 	%r123, %rs14;
	add.s32 	%r124, %r2762, %r123;
	add.s32 	%r125, %r124, %r122;
	cvt.u64.u32 	%rd33, %r125;
	add.s64 	%rd34, %rd2, %rd33;
	ld.global.nc.u32 	%r126, [%rd34];
	mul.hi.u16 	%rs15, %rs1, -21845;
	shr.u16 	%rs16, %rs15, 3;
	mad.lo.s16 	%rs17, %rs16, 48, %rs14;
	cvt.u32.u16 	%r127, %rs17;
	or.b32  	%r128, %r23, %r127;
	mov.u32 	%r129, _ZZ113fused_nn_conv2d_cast_subtract_cast_multiply_add_nn_relu_divide_add_round_cast_cl_16286804049590463984__21_kernel0E18placeholder_shared;
	add.s32 	%r130, %r129, %r128;
	st.shared.u32 	[%r130], %r126;
$L__BB9_20:
	setp.gt.u32 	%p32, %r3, 1039;
	setp.gt.u32 	%p33, %r68, 74;
	or.pred  	%p34, %p32, %p33;
	@%p34 bra 	$L__BB9_22;
	cvt.u16.u32 	%rs18, %r15;
	mul.hi.u16 	%rs19, %rs18, -7281;
	shr.u16 	%rs20, %rs19, 7;
	mul.wide.u16 	%r131, %rs20, 9216;
	mul.lo.s16 	%rs21, %rs20, 144;
	sub.s16 	%rs22, %rs18, %rs21;
	mul.lo.s16 	%rs23, %rs22, 171;
	shr.u16 	%rs24, %rs23, 11;
	mul.wide.u16 	%r132, %rs24, 48;
	cvt.u16.u32 	%rs25, %r22;
	add.s16 	%rs26, %rs25, 28;
	mul.hi.u16 	%rs27, %rs26, -21845;
	shr.u16 	%rs28, %rs27, 1;
	mul.lo.s16 	%rs29, %rs28, 3;
	sub.s16 	%rs30, %rs26, %rs29;
	shl.b16 	%rs31, %rs30, 4;
	cvt.u32.u16 	%r133, %rs31;
	add.s32 	%r134, %r2762, %r133;
	add.s32 	%r135, %r134, %r131;
	add.s32 	%r136, %r135, %r132;
	cvt.u64.u32 	%rd35, %r136;
	add.s64 	%rd36, %rd2, %rd35;
	ld.global.nc.u32 	%r137, [%rd36];
	mul.hi.u16 	%rs32, %rs18, -21845;
	shr.u16 	%rs33, %rs32, 3;
	mad.lo.s16 	%rs34, %rs33, 48, %rs31;
	cvt.u32.u16 	%r138, %rs34;
	or.b32  	%r139, %r23, %r138;
	mov.u32 	%r140, _ZZ113fused_nn_conv2d_cast_subtract_cast_multiply_add_nn_relu_divide_add_round_cast_cl_16286804049590463984__21_kernel0E18placeholder_shared;
	add.s32 	%r141, %r140, %r139;
	st.shared.u32 	[%r141], %r137;
$L__BB9_22:
	setp.gt.u32 	%p35, %r3, 927;
	setp.gt.u32 	%p36, %r68, 66;
	or.pred  	%p37, %p35, %p36;
	@%p37 bra 	$L__BB9_24;
	cvt.u16.u32 	%rs35, %r3;
	add.s16 	%rs36, %rs35, 224;
	mul.hi.u16 	%rs37, %rs36, -7281;
	shr.u16 	%rs38, %rs37, 7;
	mul.wide.u16 	%r142, %rs38, 9216;
	mul.lo.s16 	%rs39, %rs38, 144;
	sub.s16 	%rs40, %rs36, %rs39;
	mul.lo.s16 	%rs41, %rs40, 171;
	shr.u16 	%rs42, %rs41, 11;
	mul.wide.u16 	%r143, %rs42, 48;
	cvt.u16.u32 	%rs43, %r22;
	add.s16 	%rs44, %rs43, 56;
	mul.hi.u16 	%rs45, %rs44, -21845;
	shr.u16 	%rs46, %rs45, 1;
	mul.lo.s16 	%rs47, %rs46, 3;
	sub.s16 	%rs48, %rs44, %rs47;
	shl.b16 	%rs49, %rs48, 4;
	cvt.u32.u16 	%r144, %rs49;
	add.s32 	%r145, %r2762, %r144;
	add.s32 	%r146, %r145, %r142;
	add.s32 	%r147, %r146, %r143;
	cvt.u64.u32 	%rd37, %r147;
	add.s64 	%rd38, %rd2, %rd37;
	ld.global.nc.u32 	%r148, [%rd38];
	mul.hi.u16 	%rs50, %rs36, -21845;
	shr.u16 	%rs51, %rs50, 3;
	mad.lo.s16 	%rs52, %rs51, 48, %rs49;
	cvt.u32.u16 	%r149, %rs52;
	or.b32  	%r150, %r23, %r149;
	mov.u32 	%r151, _ZZ113fused_nn_conv2d_cast_subtract_cast_multiply_add_nn_relu_divide_add_round_cast_cl_16286804049590463984__21_kernel0E18placeholder_shared;
	add.s32 	%r152, %r151, %r150;
	st.shared.u32 	[%r152], %r148;
$L__BB9_24:
	setp.gt.u32 	%p38, %r3, 815;
	setp.gt.u32 	%p39, %r68, 58;
	or.pred  	%p40, %p38, %p39;
	@%p40 bra 	$L__BB9_26;
	cvt.u16.u32 	%rs53, %r3;
	add.s16 	%rs54, %rs53, 336;
	mul.hi.u16 	%rs55, %rs54, -7281;
	shr.u16 	%rs56, %rs55, 7;
	mul.wide.u16 	%r153, %rs56, 9216;
	mul.lo.s16 	%rs57, %rs56, 144;
	sub.s16 	%rs58, %rs54, %rs57;
	mul.lo.s16 	%rs59, %rs58, 171;
	shr.u16 	%rs60, %rs59, 11;
	mul.wide.u16 	%r154, %rs60, 48;
	cvt.u16.u32 	%rs61, %r22;
	add.s16 	%rs62, %rs61, 84;
	mul.hi.u16 	%rs63, %rs62, -21845;
	shr.u16 	%rs64, %rs63, 1;
	mul.lo.s16 	%rs65, %rs64, 3;
	sub.s16 	%rs66, %rs62, %rs65;
	shl.b16 	%rs67, %rs66, 4;
	cvt.u32.u16 	%r155, %rs67;
	add.s32 	%r156, %r2762, %r155;
	add.s32 	%r157, %r156, %r153;
	add.s32 	%r158, %r157, %r154;
	cvt.u64.u32 	%rd39, %r158;
	add.s64 	%rd40, %rd2, %rd39;
	ld.global.nc.u32 	%r159, [%rd40];
	mul.hi.u16 	%rs68, %rs54, -21845;
	shr.u16 	%rs69, %rs68, 3;
	mad.lo.s16 	%rs70, %rs69, 48, %rs67;
	cvt.u32.u16 	%r160, %rs70;
	or.b32  	%r161, %r23, %r160;
	mov.u32 	%r162, _ZZ113fused_nn_conv2d_cast_subtract_cast_multiply_add_nn_relu_divide_add_round_cast_cl_16286804049590463984__21_kernel0E18placeholder_shared;
	add.s32 	%r163, %r162, %r161;
	st.shared.u32 	[%r163], %r159;
$L__BB9_26:
	setp.gt.u32 	%p41, %r3, 703;
	setp.gt.u32 	%p42, %r68, 50;
	or.pred  	%p43, %p41, %p42;
	@%p43 bra 	$L__BB9_28;
	cvt.u16.u32 	%rs71, %r3;
	add.s16 	%rs72, %rs71, 448;
	mul.hi.u16 	%rs73, %rs72, -7281;
	shr.u16 	%rs74, %rs73, 7;
	mul.wide.u16 	%r164, %rs74, 9216;
	mul.lo.s16 	%rs75, %rs74, 144;
	sub.s16 	%rs76, %rs72, %rs75;
	mul.lo.s16 	%rs77, %rs76, 171;
	shr.u16 	%rs78, %rs77, 11;
	mul.wide.u16 	%r165, %rs78, 48;
	cvt.u16.u32 	%rs79, %r22;
	add.s16 	%rs80, %rs79, 112;
	mul.hi.u16 	%rs81, %rs80, -21845;
	shr.u16 	%rs82, %rs81, 1;
	mul.lo.s16 	%rs83, %rs82, 3;
	sub.s16 	%rs84, %rs80, %rs83;
	shl.b16 	%rs85, %rs84, 4;
	cvt.u32.u16 	%r166, %rs85;
	add.s32 	%r167, %r2762, %r166;
	add.s32 	%r168, %r167, %r164;
	add.s32 	%r169, %r168, %r165;
	cvt.u64.u32 	%rd41, %r169;
	add.s64 	%rd42, %rd2, %rd41;
	ld.global.nc.u32 	%r170, [%rd42];
	mul.hi.u16 	%rs86, %rs72, -21845;
	shr.u16 	%rs87, %rs86, 3;
	mad.lo.s16 	%rs88, %rs87, 48, %rs85;
	cvt.u32.u16 	%r171, %rs88;
	or.b32  	%r172, %r23, %r171;
	mov.u32 	%r173, _ZZ113fused_nn_conv2d_cast_subtract_cast_multiply_add_nn_relu_divide_add_round_cast_cl_16286804049590463984__21_kernel0E18placeholder_shared;
	add.s32 	%r174, %r173, %r172;
	st.shared.u32 	[%r174], %r170;
$L__BB9_28:
	setp.gt.u32 	%p44, %r3, 591;
	setp.gt.u32 	%p45, %r68, 42;
	or.pred  	%p46, %p44, %p45;
	@%p46 bra 	$L__BB9_30;
	cvt.u16.u32 	%rs89, %r3;
	add.s16 	%rs90, %rs89, 560;
	mul.hi.u16 	%rs91, %rs90, -7281;
	shr.u16 	%rs92, %rs91, 7;
	mul.wide.u16 	%r175, %rs92, 9216;
	mul.lo.s16 	%rs93, %rs92, 144;
	sub.s16 	%rs94, %rs90, %rs93;
	mul.lo.s16 	%rs95, %rs94, 171;
	shr.u16 	%rs96, %rs95, 11;
	mul.wide.u16 	%r176, %rs96, 48;
	cvt.u16.u32 	%rs97, %r22;
	add.s16 	%rs98, %rs97, 140;
	mul.hi.u16 	%rs99, %rs98, -21845;
	shr.u16 	%rs100, %rs99, 1;
	mul.lo.s16 	%rs101, %rs100, 3;
	sub.s16 	%rs102, %rs98, %rs101;
	shl.b16 	%rs103, %rs102, 4;
	cvt.u32.u16 	%r177, %rs103;
	add.s32 	%r178, %r2762, %r177;
	add.s32 	%r179, %r178, %r175;
	add.s32 	%r180, %r179, %r176;
	cvt.u64.u32 	%rd43, %r180;
	add.s64 	%rd44, %rd2, %rd43;
	ld.global.nc.u32 	%r181, [%rd44];
	mul.hi.u16 	%rs104, %rs90, -21845;
	shr.u16 	%rs105, %rs104, 3;
	mad.lo.s16 	%rs106, %rs105, 48, %rs103;
	cvt.u32.u16 	%r182, %rs106;
	or.b32  	%r183, %r23, %r182;
	mov.u32 	%r184, _ZZ113fused_nn_conv2d_cast_subtract_cast_multiply_add_nn_relu_divide_add_round_cast_cl_16286804049590463984__21_kernel0E18placeholder_shared;
	add.s32 	%r185, %r184, %r183;
	st.shared.u32 	[%r185], %r181;
$L__BB9_30:
	setp.gt.u32 	%p47, %r3, 479;
	setp.gt.u32 	%p48, %r68, 34;
	or.pred  	%p49, %p47, %p48;
	@%p49 bra 	$L__BB9_32;
	cvt.u16.u32 	%rs107, %r3;
	add.s16 	%rs108, %rs107, 672;
	mul.hi.u16 	%rs109, %rs108, -7281;
	shr.u16 	%rs110, %rs109, 7;
	mul.wide.u16 	%r186, %rs110, 9216;
	mul.lo.s16 	%rs111, %rs110, 144;
	sub.s16 	%rs112, %rs108, %rs111;
	mul.lo.s16 	%rs113, %rs112, 171;
	shr.u16 	%rs114, %rs113, 11;
	mul.wide.u16 	%r187, %rs114, 48;
	cvt.u16.u32 	%rs115, %r22;
	add.s16 	%rs116, %rs115, 168;
	mul.hi.u16 	%rs117, %rs116, -21845;
	shr.u16 	%rs118, %rs117, 1;
	mul.lo.s16 	%rs119, %rs118, 3;
	sub.s16 	%rs120, %rs116, %rs119;
	shl.b16 	%rs121, %rs120, 4;
	cvt.u32.u16 	%r188, %rs121;
	add.s32 	%r189, %r2762, %r188;
	add.s32 	%r190, %r189, %r186;
	add.s32 	%r191, %r190, %r187;
	cvt.u64.u32 	%rd45, %r191;
	add.s64 	%rd46, %rd2, %rd45;
	ld.global.nc.u32 	%r192, [%rd46];
	mul.hi.u16 	%rs122, %rs108, -21845;
	shr.u16 	%rs123, %rs122, 3;
	mad.lo.s16 	%rs124, %rs123, 48, %rs121;
	cvt.u32.u16 	%r193, %rs124;
	or.b32  	%r194, %r23, %r193;
	mov.u32 	%r195, _ZZ113fused_nn_conv2d_cast_subtract_cast_multiply_add_nn_relu_divide_add_round_cast_cl_16286804049590463984__21_kernel0E18placeholder_shared;
	add.s32 	%r196, %r195, %r194;
	st.shared.u32 	[%r196], %r192;
$L__BB9_32:
	setp.gt.u32 	%p50, %r3, 367;
	setp.gt.u32 	%p51, %r68, 26;
	or.pred  	%p52, %p50, %p51;
	@%p52 bra 	$L__BB9_34;
	cvt.u16.u32 	%rs125, %r3;
	add.s16 	%rs126, %rs125, 784;
	mul.hi.u16 	%rs127, %rs126, -7281;
	shr.u16 	%rs128, %rs127, 7;
	mul.wide.u16 	%r197, %rs128, 9216;
	mul.lo.s16 	%rs129, %rs128, 144;
	sub.s16 	%rs130, %rs126, %rs129;
	mul.lo.s16 	%rs131, %rs130, 171;
	shr.u16 	%rs132, %rs131, 11;
	mul.wide.u16 	%r198, %rs132, 48;
	cvt.u16.u32 	%rs133, %r22;
	add.s16 	%rs134, %rs133, 196;
	mul.hi.u16 	%rs135, %rs134, -21845;
	shr.u16 	%rs136, %rs135, 1;
	mul.lo.s16 	%rs137, %rs136, 3;
	sub.s16 	%rs138, %rs134, %rs137;
	shl.b16 	%rs139, %rs138, 4;
	cvt.u32.u16 	%r199, %rs139;
	add.s32 	%r200, %r2762, %r199;
	add.s32 	%r201, %r200, %r197;
	add.s32 	%r202, %r201, %r198;
	cvt.u64.u32 	%rd47, %r202;
	add.s64 	%rd48, %rd2, %rd47;
	ld.global.nc.u32 	%r203, [%rd48];
	mul.hi.u16 	%rs140, %rs126, -21845;
	shr.u16 	%rs141, %rs140, 3;
	mad.lo.s16 	%rs142, %rs141, 48, %rs139;
	cvt.u32.u16 	%r204, %rs142;
	or.b32  	%r205, %r23, %r204;
	mov.u32 	%r206, _ZZ113fused_nn_conv2d_cast_subtract_cast_multiply_add_nn_relu_divide_add_round_cast_cl_16286804049590463984__21_kernel0E18placeholder_shared;
	add.s32 	%r207, %r206, %r205;
	st.shared.u32 	[%r207], %r203;
$L__BB9_34:
	@%p9 bra 	$L__BB9_36;
	cvt.u16.u32 	%rs143, %r3;
	add.s16 	%rs144, %rs143, 896;
	mul.hi.u16 	%rs145, %rs144, -7281;
	shr.u16 	%rs146, %rs145, 7;
	mul.wide.u16 	%r208, %rs146, 9216;
	mul.lo.s16 	%rs147, %rs146, 144;
	sub.s16 	%rs148, %rs144, %rs147;
	mul.lo.s16 	%rs149, %rs148, 171;
	shr.u16 	%rs150, %rs149, 11;
	mul.wide.u16 	%r209, %rs150, 48;
	cvt.u16.u32 	%rs151, %r22;
	add.s16 	%rs152, %rs151, 224;
	mul.hi.u16 	%rs153, %rs152, -21845;
	shr.u16 	%rs154, %rs153, 1;
	mul.lo.s16 	%rs155, %rs154, 3;
	sub.s16 	%rs156, %rs152, %rs155;
	shl.b16 	%rs157, %rs156, 4;
	cvt.u32.u16 	%r210, %rs157;
	add.s32 	%r211, %r2762, %r210;
	add.s32 	%r212, %r211, %r208;
	add.s32 	%r213, %r212, %r209;
	cvt.u64.u32 	%rd49, %r213;
	add.s64 	%rd50, %rd2, %rd49;
	ld.global.nc.u32 	%r214, [%rd50];
	mul.hi.u16 	%rs158, %rs144, -21845;
	shr.u16 	%rs159, %rs158, 3;
	mad.lo.s16 	%rs160, %rs159, 48, %rs157;
	cvt.u32.u16 	%r215, %rs160;
	or.b32  	%r216, %r23, %r215;
	mov.u32 	%r217, _ZZ113fused_nn_conv2d_cast_subtract_cast_multiply_add_nn_relu_divide_add_round_cast_cl_16286804049590463984__21_kernel0E18placeholder_shared;
	add.s32 	%r218, %r217, %r216;
	st.shared.u32 	[%r218], %r214;
$L__BB9_36:
	@%p17 bra 	$L__BB9_38;
	cvt.u16.u32 	%rs161, %r3;
	add.s16 	%rs162, %rs161, 1008;
	mul.hi.u16 	%rs163, %rs162, -7281;
	shr.u16 	%rs164, %rs163, 7;
	mul.wide.u16 	%r219, %rs164, 9216;
	mul.lo.s16 	%rs165, %rs164, 144;
	sub.s16 	%rs166, %rs162, %rs165;
	mul.lo.s16 	%rs167, %rs166, 171;
	shr.u16 	%rs168, %rs167, 11;
	mul.wide.u16 	%r220, %rs168, 48;
	cvt.u16.u32 	%rs169, %r22;
	add.s16 	%rs170, %rs169, 252;
	mul.hi.u16 	%rs171, %rs170, -21845;
	shr.u16 	%rs172, %rs171, 1;
	mul.lo.s16 	%rs173, %rs172, 3;
	sub.s16 	%rs174, %rs170, %rs173;
	shl.b16 	%rs175, %rs174, 4;
	cvt.u32.u16 	%r221, %rs175;
	add.s32 	%r222, %r2762, %r221;
	add.s32 	%r223, %r222, %r219;
	add.s32 	%r224, %r223, %r220;
	cvt.u64.u32 	%rd51, %r224;
	add.s64 	%rd52, %rd2, %rd51;
	ld.global.nc.u32 	%r225, [%rd52];
	mul.hi.u16 	%rs176, %rs162, -21845;
	shr.u16 	%rs177, %rs176, 3;
	mad.lo.s16 	%rs178, %rs177, 48, %rs175;
	cvt.u32.u16 	%r226, %rs178;
	or.b32  	%r227, %r23, %r226;
	mov.u32 	%r228, _ZZ113fused_nn_conv2d_cast_subtract_cast_multiply_add_nn_relu_divide_add_round_cast_cl_16286804049590463984__21_kernel0E18placeholder_shared;
	add.s32 	%r229, %r228, %r227;
	st.shared.u32 	[%r229], %r225;
$L__BB9_38:
	@%p25 bra 	$L__BB9_40;
	cvt.u16.u32 	%rs179, %r3;
	add.s16 	%rs180, %rs179, 1120;
	mul.hi.u16 	%rs181, %rs180, -7281;
	shr.u16 	%rs182, %rs181, 7;
	mul.lo.s16 	%rs183, %rs182, 9216;
	cvt.u32.u16 	%r230, %rs183;
	mul.lo.s16 	%rs184, %rs182, 144;
	sub.s16 	%rs185, %rs180, %rs184;
	mul.lo.s16 	%rs186, %rs185, 171;
	shr.u16 	%rs187, %rs186, 11;
	mul.wide.u16 	%r231, %rs187, 48;
	cvt.u16.u32 	%rs188, %r22;
	add.s16 	%rs189, %rs188, 280;
	mul.hi.u16 	%rs190, %rs189, -21845;
	shr.u16 	%rs191, %rs190, 1;
	mul.lo.s16 	%rs192, %rs191, 3;
	sub.s16 	%rs193, %rs189, %rs192;
	shl.b16 	%rs194, %rs193, 4;
	cvt.u32.u16 	%r232, %rs194;
	add.s32 	%r233, %r2762, %r232;
	add.s32 	%r234, %r233, %r230;
	add.s32 	%r235, %r234, %r231;
	cvt.u64.u32 	%rd53, %r235;
	add.s64 	%rd54, %rd2, %rd53;
	ld.global.nc.u32 	%r236, [%rd54];
	mul.hi.u16 	%rs195, %rs180, -21845;
	shr.u16 	%rs196, %rs195, 3;
	mad.lo.s16 	%rs197, %rs196, 48, %rs194;
	cvt.u32.u16 	%r237, %rs197;
	or.b32  	%r238, %r23, %r237;
	mov.u32 	%r239, _ZZ113fused_nn_conv2d_cast_subtract_cast_multiply_add_nn_relu_divide_add_round_cast_cl_16286804049590463984__21_kernel0E18placeholder_shared;
	add.s32 	%r240, %r239, %r238;
	st.shared.u32 	[%r240], %r236;
$L__BB9_40:
	and.b32  	%r242, %r5, 3;
	shr.u32 	%r243, %r3, 6;
	mul.lo.s32 	%r244, %r243, 784;
	mad.lo.s32 	%r245, %r242, 56, %r244;
	add.s32 	%r246, %r5, -1;
	and.b32  	%r247, %r246, 3;
	or.b32  	%r248, %r247, %r4;
	setp.ne.s32 	%p56, %r248, 0;
	add.s32 	%r249, %r4, %r247;
	setp.lt.u32 	%p57, %r249, 15;
	and.pred  	%p4, %p56, %p57;
	shr.u32 	%r251, %r15, 6;
	mul.lo.s32 	%r252, %r251, 784;
	mad.lo.s32 	%r253, %r247, 56, %r252;
	xor.b32  	%r254, %r5, 2;
	or.b32  	%r255, %r254, %r4;
	setp.ne.s32 	%p58, %r255, 0;
	add.s32 	%r256, %r4, %r254;
	setp.lt.u32 	%p59, %r256, 15;
	and.pred  	%p5, %p58, %p59;
	cvt.u16.u32 	%rs198, %r3;
	mul.hi.u16 	%rs199, %rs198, -7281;
	shr.u16 	%rs200, %rs199, 7;
	mul.lo.s16 	%rs201, %rs200, 144;
	sub.s16 	%rs202, %rs198, %rs201;
	mul.lo.s16 	%rs203, %rs202, 171;
	shr.u16 	%rs204, %rs203, 11;
	cvt.u16.u32 	%rs205, %r22;
	mul.hi.u16 	%rs206, %rs205, -21845;
	shr.u16 	%rs207, %rs206, 1;
	mul.lo.s16 	%rs208, %rs207, 3;
	sub.s16 	%rs209, %rs205, %rs208;
	shl.b16 	%rs210, %rs209, 4;
	mov.b16 	%rs211, 9216;
	mov.b32 	%r258, {%rs211, %rs204};
	prmt.b32 	%r259, %r260, %r261, 0x3340U;
	cvt.u32.u16 	%r262, %rs200;
	prmt.b32 	%r263, %r262, 48, 0x3340U;
	prmt.b32 	%r264, %r263, %r259, 0x5410U;
	cvt.u32.u16 	%r265, %rs210;
	dp2a.lo.u32.u32 	%r25, %r258, %r264, %r265;
	mul.hi.u16 	%rs212, %rs198, -21845;
	shr.u16 	%rs213, %rs212, 3;
	mad.lo.s16 	%rs214, %rs213, 48, %rs210;
	cvt.u32.u16 	%r26, %rs214;
	cvt.u16.u32 	%rs215, %r15;
	mul.hi.u16 	%rs216, %rs215, -7281;
	shr.u16 	%rs217, %rs216, 7;
	cvt.u32.u16 	%r266, %rs217;
	mul.wide.u32 	%rd55, %r266, 9216;
	mul.lo.s16 	%rs218, %rs217, 144;
	sub.s16 	%rs219, %rs215, %rs218;
	mul.lo.s16 	%rs220, %rs219, 171;
	shr.u16 	%rs221, %rs220, 11;
	cvt.u32.u16 	%r267, %rs221;
	mul.wide.u32 	%rd56, %r267, 48;
	add.s16 	%rs222, %rs205, 28;
	mul.hi.u16 	%rs223, %rs222, -21845;
	shr.u16 	%rs224, %rs223, 1;
	mul.lo.s16 	%rs225, %rs224, 3;
	sub.s16 	%rs226, %rs222, %rs225;
	shl.b16 	%rs227, %rs226, 4;
	cvt.u64.u16 	%rd57, %rs227;
	or.b64  	%rd58, %rd55, %rd57;
	add.s64 	%rd3, %rd58, %rd56;
	mul.hi.u16 	%rs228, %rs215, -21845;
	shr.u16 	%rs229, %rs228, 3;
	mad.lo.s16 	%rs230, %rs229, 48, %rs227;
	cvt.u32.u16 	%r27, %rs230;
	add.s16 	%rs231, %rs198, 224;
	mul.hi.u16 	%rs232, %rs231, -7281;
	shr.u16 	%rs233, %rs232, 7;
	cvt.u32.u16 	%r268, %rs233;
	mul.wide.u32 	%rd59, %r268, 9216;
	mul.lo.s16 	%rs234, %rs233, 144;
	sub.s16 	%rs235, %rs231, %rs234;
	mul.lo.s16 	%rs236, %rs235, 171;
	shr.u16 	%rs237, %rs236, 11;
	cvt.u32.u16 	%r269, %rs237;
	mul.wide.u32 	%rd60, %r269, 48;
	add.s16 	%rs238, %rs205, 56;
	mul.hi.u16 	%rs239, %rs238, -21845;
	shr.u16 	%rs240, %rs239, 1;
	mul.lo.s16 	%rs241, %rs240, 3;
	sub.s16 	%rs242, %rs238, %rs241;
	shl.b16 	%rs243, %rs242, 4;
	cvt.u64.u16 	%rd61, %rs243;
	or.b64  	%rd62, %rd59, %rd61;
	add.s64 	%rd4, %rd62, %rd60;
	mul.hi.u16 	%rs244, %rs231, -21845;
	shr.u16 	%rs245, %rs244, 3;
	mad.lo.s16 	%rs246, %rs245, 48, %rs243;
	cvt.u32.u16 	%r28, %rs246;
	add.s16 	%rs247, %rs198, 336;
	mul.hi.u16 	%rs248, %rs247, -7281;
	shr.u16 	%rs249, %rs248, 7;
	cvt.u32.u16 	%r270, %rs249;
	mul.wide.u32 	%rd63, %r270, 9216;
	mul.lo.s16 	%rs250, %rs249, 144;
	sub.s16 	%rs251, %rs247, %rs250;
	mul.lo.s16 	%rs252, %rs251, 171;
	shr.u16 	%rs253, %rs252, 11;
	cvt.u32.u16 	%r271, %rs253;
	mul.wide.u32 	%rd64, %r271, 48;
	add.s16 	%rs254, %rs205, 84;
	mul.hi.u16 	%rs255, %rs254, -21845;
	shr.u16 	%rs256, %rs255, 1;
	mul.lo.s16 	%rs257, %rs256, 3;
	sub.s16 	%rs258, %rs254, %rs257;
	shl.b16 	%rs259, %rs258, 4;
	cvt.u64.u16 	%rd65, %rs259;
	or.b64  	%rd66, %rd63, %rd65;
	add.s64 	%rd5, %rd66, %rd64;
	mul.hi.u16 	%rs260, %rs247, -21845;
	shr.u16 	%rs261, %rs260, 3;
	mad.lo.s16 	%rs262, %rs261, 48, %rs259;
	cvt.u32.u16 	%r29, %rs262;
	add.s16 	%rs263, %rs198, 448;
	mul.hi.u16 	%rs264, %rs263, -7281;
	shr.u16 	%rs265, %rs264, 7;
	cvt.u32.u16 	%r272, %rs265;
	mul.wide.u32 	%rd67, %r272, 9216;
	mul.lo.s16 	%rs266, %rs265, 144;
	sub.s16 	%rs267, %rs263, %rs266;
	mul.lo.s16 	%rs268, %rs267, 171;
	shr.u16 	%rs269, %rs268, 11;
	cvt.u32.u16 	%r273, %rs269;
	mul.wide.u32 	%rd68, %r273, 48;
	add.s16 	%rs270, %rs205, 112;
	mul.hi.u16 	%rs271, %rs270, -21845;
	shr.u16 	%rs272, %rs271, 1;
	mul.lo.s16 	%rs273, %rs272, 3;
	sub.s16 	%rs274, %rs270, %rs273;
	shl.b16 	%rs275, %rs274, 4;
	cvt.u64.u16 	%rd69, %rs275;
	or.b64  	%rd70, %rd67, %rd69;
	add.s64 	%rd6, %rd70, %rd68;
	mul.hi.u16 	%rs276, %rs263, -21845;
	shr.u16 	%rs277, %rs276, 3;
	mad.lo.s16 	%rs278, %rs277, 48, %rs275;
	cvt.u32.u16 	%r30, %rs278;
	add.s16 	%rs279, %rs198, 560;
	mul.hi.u16 	%rs280, %rs279, -7281;
	shr.u16 	%rs281, %rs280, 7;
	cvt.u32.u16 	%r274, %rs281;
	mul.wide.u32 	%rd71, %r274, 9216;
	mul.lo.s16 	%rs282, %rs281, 144;
	sub.s16 	%rs283, %rs279, %rs282;
	mul.lo.s16 	%rs284, %rs283, 171;
	shr.u16 	%rs285, %rs284, 11;
	cvt.u32.u16 	%r275, %rs285;
	mul.wide.u32 	%rd72, %r275, 48;
	add.s16 	%rs286, %rs205, 140;
	mul.hi.u16 	%rs287, %rs286, -21845;
	shr.u16 	%rs288, %rs287, 1;
	mul.lo.s16 	%rs289, %rs288, 3;
	sub.s16 	%rs290, %rs286, %rs289;
	shl.b16 	%rs291, %rs290, 4;
	cvt.u64.u16 	%rd73, %rs291;
	or.b64  	%rd74, %rd71, %rd73;
	add.s64 	%rd7, %rd74, %rd72;
	mul.hi.u16 	%rs292, %rs279, -21845;
	shr.u16 	%rs293, %rs292, 3;
	mad.lo.s16 	%rs294, %rs293, 48, %rs291;
	cvt.u32.u16 	%r31, %rs294;
	add.s16 	%rs295, %rs198, 672;
	mul.hi.u16 	%rs296, %rs295, -7281;
	shr.u16 	%rs297, %rs296, 7;
	cvt.u32.u16 	%r276, %rs297;
	mul.wide.u32 	%rd75, %r276, 9216;
	mul.lo.s16 	%rs298, %rs297, 144;
	sub.s16 	%rs299, %rs295, %rs298;
	mul.lo.s16 	%rs300, %rs299, 171;
	shr.u16 	%rs301, %rs300, 11;
	cvt.u32.u16 	%r277, %rs301;
	mul.wide.u32 	%rd76, %r277, 48;
	add.s16 	%rs302, %rs205, 168;
	mul.hi.u16 	%rs303, %rs302, -21845;
	shr.u16 	%rs304, %rs303, 1;
	mul.lo.s16 	%rs305, %rs304, 3;
	sub.s16 	%rs306, %rs302, %rs305;
	shl.b16 	%rs307, %rs306, 4;
	cvt.u64.u16 	%rd77, %rs307;
	or.b64  	%rd78, %rd75, %rd77;
	add.s64 	%rd8, %rd78, %rd76;
	mul.hi.u16 	%rs308, %rs295, -21845;
	shr.u16 	%rs309, %rs308, 3;
	mad.lo.s16 	%rs310, %rs309, 48, %rs307;
	cvt.u32.u16 	%r32, %rs310;
	add.s16 	%rs311, %rs198, 784;
	mul.hi.u16 	%rs312, %rs311, -7281;
	shr.u16 	%rs313, %rs312, 7;
	cvt.u32.u16 	%r278, %rs313;
	mul.wide.u32 	%rd79, %r278, 9216;
	mul.lo.s16 	%rs314, %rs313, 144;
	sub.s16 	%rs315, %rs311, %rs314;
	mul.lo.s16 	%rs316, %rs315, 171;
	shr.u16 	%rs317, %rs316, 11;
	cvt.u32.u16 	%r279, %rs317;
	mul.wide.u32 	%rd80, %r279, 48;
	add.s16 	%rs318, %rs205, 196;
	mul.hi.u16 	%rs319, %rs318, -21845;
	shr.u16 	%rs320, %rs319, 1;
	mul.lo.s16 	%rs321, %rs320, 3;
	sub.s16 	%rs322, %rs318, %rs321;
	shl.b16 	%rs323, %rs322, 4;
	cvt.u64.u16 	%rd81, %rs323;
	or.b64  	%rd82, %rd79, %rd81;
	add.s64 	%rd9, %rd82, %rd80;
	mul.hi.u16 	%rs324, %rs311, -21845;
	shr.u16 	%rs325, %rs324, 3;
	mad.lo.s16 	%rs326, %rs325, 48, %rs323;
	cvt.u32.u16 	%r33, %rs326;
	add.s16 	%rs327, %rs198, 896;
	mul.hi.u16 	%rs328, %rs327, -7281;
	shr.u16 	%rs329, %rs328, 7;
	cvt.u32.u16 	%r280, %rs329;
	mul.wide.u32 	%rd83, %r280, 9216;
	mul.lo.s16 	%rs330, %rs329, 144;
	sub.s16 	%rs331, %rs327, %rs330;
	mul.lo.s16 	%rs332, %rs331, 171;
	shr.u16 	%rs333, %rs332, 11;
	cvt.u32.u16 	%r281, %rs333;
	mul.wide.u32 	%rd84, %r281, 48;
	add.s16 	%rs334, %rs205, 224;
	mul.hi.u16 	%rs335, %rs334, -21845;
	shr.u16 	%rs336, %rs335, 1;
	mul.lo.s16 	%rs337, %rs336, 3;
	sub.s16 	%rs338, %rs334, %rs337;
	shl.b16 	%rs339, %rs338, 4;
	cvt.u64.u16 	%rd85, %rs339;
	or.b64  	%rd86, %rd83, %rd85;
	add.s64 	%rd10, %rd86, %rd84;
	mul.hi.u16 	%rs340, %rs327, -21845;
	shr.u16 	%rs341, %rs340, 3;
	mad.lo.s16 	%rs342, %rs341, 48, %rs339;
	cvt.u32.u16 	%r34, %rs342;
	add.s16 	%rs343, %rs198, 1008;
	mul.hi.u16 	%rs344, %rs343, -7281;
	shr.u16 	%rs345, %rs344, 7;
	cvt.u32.u16 	%r282, %rs345;
	mul.wide.u32 	%rd87, %r282, 9216;
	mul.lo.s16 	%rs346, %rs345, 144;
	sub.s16 	%rs347, %rs343, %rs346;
	mul.lo.s16 	%rs348, %rs347, 171;
	shr.u16 	%rs349, %rs348, 11;
	cvt.u32.u16 	%r283, %rs349;
	mul.wide.u32 	%rd88, %r283, 48;
	add.s16 	%rs350, %rs205, 252;
	mul.hi.u16 	%rs351, %rs350, -21845;
	shr.u16 	%rs352, %rs351, 1;
	mul.lo.s16 	%rs353, %rs352, 3;
	sub.s16 	%rs354, %rs350, %rs353;
	shl.b16 	%rs355, %rs354, 4;
	cvt.u64.u16 	%rd89, %rs355;
	or.b64  	%rd90, %rd87, %rd89;
	add.s64 	%rd11, %rd90, %rd88;
	mul.hi.u16 	%rs356, %rs343, -21845;
	shr.u16 	%rs357, %rs356, 3;
	mad.lo.s16 	%rs358, %rs357, 48, %rs355;
	cvt.u32.u16 	%r35, %rs358;
	add.s16 	%rs359, %rs198, 1120;
	mul.hi.u16 	%rs360, %rs359, -7281;
	shr.u16 	%rs361, %rs360, 7;
	mul.lo.s16 	%rs362, %rs361, 9216;
	mul.lo.s16 	%rs363, %rs361, 144;
	sub.s16 	%rs364, %rs359, %rs363;
	mul.lo.s16 	%rs365, %rs364, 171;
	shr.u16 	%rs366, %rs365, 11;
	cvt.u32.u16 	%r284, %rs366;
	mul.wide.u32 	%rd91, %r284, 48;
	add.s16 	%rs367, %rs205, 280;
	mul.hi.u16 	%rs368, %rs367, -21845;
	shr.u16 	%rs369, %rs368, 1;
	mul.lo.s16 	%rs370, %rs369, 3;
	sub.s16 	%rs371, %rs367, %rs370;
	shl.b16 	%rs372, %rs371, 4;
	or.b16  	%rs373, %rs372, %rs362;
	cvt.u64.u16 	%rd92, %rs373;
	add.s64 	%rd12, %rd91, %rd92;
	mul.hi.u16 	%rs374, %rs359, -21845;
	shr.u16 	%rs375, %rs374, 3;
	mad.lo.s16 	%rs376, %rs375, 48, %rs372;
	cvt.u32.u16 	%r36, %rs376;
	mul.wide.u32 	%rd93, %r254, 56;
	cvt.u64.u32 	%rd94, %r70;
	add.s64 	%rd95, %rd93, %rd94;
	add.s64 	%rd96, %rd95, %rd1;
	add.s64 	%rd149, %rd96, 5428;
	cvt.u64.u32 	%rd97, %r253;
	add.s64 	%rd98, %rd97, %rd94;
	add.s64 	%rd99, %rd98, %rd1;
	add.s64 	%rd148, %rd99, 3076;
	cvt.u64.u32 	%rd100, %r245;
	add.s64 	%rd101, %rd100, %rd94;
	add.s64 	%rd102, %rd101, %rd1;
	add.s64 	%rd147, %rd102, 3076;
	mov.b32 	%r2763, 0;
	not.pred 	%p67, %p4;
	not.pred 	%p73, %p5;
	mov.u32 	%r2764, %r2763;
	mov.u32 	%r2765, %r2763;
	mov.u32 	%r2766, %r2763;
	mov.u32 	%r2767, %r2763;
	mov.u32 	%r2768, %r2763;
	mov.u32 	%r2769, %r2763;
	mov.u32 	%r2770, %r2763;
	mov.u32 	%r2771, %r2763;
	mov.u32 	%r2772, %r2763;
$L__BB9_41:
	bar.sync 	0;
	@%p9 bra 	$L__BB9_47;
	mov.u32 	%r287, %tid.x;
	mad.lo.s32 	%r288, %r68, 14, %r287;
	shr.u32 	%r289, %r288, 4;
	and.b32  	%r290, %r289, 3;
	mov.u32 	%r291, %ctaid.x;
	shl.b32 	%r292, %r291, 1;
	or.b32  	%r293, %r290, %r292;
	setp.eq.s32 	%p61, %r293, 0;
	add.s32 	%r294, %r292, %r290;
	setp.gt.u32 	%p62, %r294, 14;
	mov.b32 	%r2773, 0;
	or.pred  	%p63, %p61, %p62;
	@%p63 bra 	$L__BB9_46;
	setp.eq.s32 	%p64, %r6, 0;
	@%p64 bra 	$L__BB9_46;
	setp.eq.s32 	%p65, %r6, 15;
	@%p65 bra 	$L__BB9_46;
	ld.global.nc.u32 	%r2773, [%rd147];
$L__BB9_46:
	shl.b32 	%r297, %r2772, 10;
	not.b32 	%r298, %r297;
	and.b32  	%r299, %r298, 1024;
	shl.b32 	%r300, %r6, 2;
	or.b32  	%r301, %r299, %r300;
	mov.u32 	%r302, %tid.x;
	mad.lo.s32 	%r303, %r68, 14, %r302;
	shl.b32 	%r304, %r303, 2;
	and.b32  	%r305, %r304, 960;
	or.b32  	%r306, %r301, %r305;
	mov.u32 	%r307, _ZZ113fused_nn_conv2d_cast_subtract_cast_multiply_add_nn_relu_divide_add_round_cast_cl_16286804049590463984__21_kernel0E15pad_data_shared;
	add.s32 	%r308, %r307, %r306;
	st.shared.u32 	[%r308], %r2773;
$L__BB9_47:
	@%p17 bra 	$L__BB9_53;
	mov.b32 	%r2774, 0;
	@%p67 bra 	$L__BB9_52;
	setp.eq.s32 	%p68, %r6, 0;
	@%p68 bra 	$L__BB9_52;
	setp.eq.s32 	%p69, %r6, 15;
	@%p69 bra 	$L__BB9_52;
	ld.global.nc.u32 	%r2774, [%rd148];
$L__BB9_52:
	shl.b32 	%r311, %r2772, 10;
	not.b32 	%r312, %r311;
	and.b32  	%r313, %r312, 1024;
	shl.b32 	%r314, %r6, 2;
	or.b32  	%r315, %r313, %r314;
	mov.u32 	%r316, %tid.x;
	mad.lo.s32 	%r317, %r68, 14, %r316;
	shl.b32 	%r318, %r317, 2;
	and.b32  	%r319, %r318, 192;
	add.s32 	%r320, %r319, -64;
	and.b32  	%r321, %r320, 192;
	add.s32 	%r322, %r318, 448;
	and.b32  	%r323, %r322, 768;
	or.b32  	%r324, %r321, %r323;
	or.b32  	%r325, %r315, %r324;
	mov.u32 	%r326, _ZZ113fused_nn_conv2d_cast_subtract_cast_multiply_add_nn_relu_divide_add_round_cast_cl_16286804049590463984__21_kernel0E15pad_data_shared;
	add.s32 	%r327, %r326, %r325;
	st.shared.u32 	[%r327], %r2774;
$L__BB9_53:
	mov.u32 	%r328, %tid.x;
	mad.lo.s32 	%r329, %r68, 14, %r328;
	setp.lt.u32 	%p70, %r329, 32;
	setp.lt.u32 	%p71, %r68, 3;
	and.pred  	%p6, %p70, %p71;
	not.pred 	%p72, %p6;
	@%p72 bra 	$L__BB9_59;
	mov.b32 	%r2775, 0;
	@%p73 bra 	$L__BB9_58;
	setp.eq.s32 	%p74, %r6, 0;
	@%p74 bra 	$L__BB9_58;
	setp.eq.s32 	%p75, %r6, 15;
	@%p75 bra 	$L__BB9_58;
	ld.global.nc.u32 	%r2775, [%rd149];
$L__BB9_58:
	mov.u32 	%r332, %tid.x;
	mad.lo.s32 	%r333, %r68, 14, %r332;
	shl.b32 	%r334, %r333, 2;
	and.b32  	%r335, %r334, -64;
	xor.b32  	%r336, %r335, 128;
	shl.b32 	%r337, %r2772, 10;
	not.b32 	%r338, %r337;
	and.b32  	%r339, %r338, 1024;
	shl.b32 	%r340, %r6, 2;
	or.b32  	%r341, %r339, %r340;
	add.s32 	%r342, %r341, %r336;
	mov.u32 	%r343, _ZZ113fused_nn_conv2d_cast_subtract_cast_multiply_add_nn_relu_divide_add_round_cast_cl_16286804049590463984__21_kernel0E15pad_data_shared;
	add.s32 	%r344, %r343, %r342;
	st.shared.u32 	[%r344+768], %r2775;
$L__BB9_59:
	not.b32 	%r345, %r2772;
	and.b32  	%r346, %r345, 1;
	mul.lo.s32 	%r347, %r346, 4608;
	or.b32  	%r54, %r347, %r23;
	mov.u32 	%r348, %tid.x;
	mad.lo.s32 	%r349, %r68, 14, %r348;
	setp.gt.u32 	%p76, %r349, 1151;
	setp.gt.u32 	%p77, %r68, 82;
	or.pred  	%p78, %p76, %p77;
	@%p78 bra 	$L__BB9_61;
	cvt.u64.u32 	%rd103, %r2762;
	cvt.u64.u32 	%rd104, %r25;
	add.s64 	%rd105, %rd103, %rd104;
	add.s64 	%rd106, %rd2, %rd105;
	ld.global.nc.u32 	%r350, [%rd106+576];
	add.s32 	%r351, %r54, %r26;
	mov.u32 	%r352, _ZZ113fused_nn_conv2d_cast_subtract_cast_multiply_add_nn_relu_divide_add_round_cast_cl_16286804049590463984__21_kernel0E18placeholder_shared;
	add.s32 	%r353, %r352, %r351;
	st.shared.u32 	[%r353], %r350;
$L__BB9_61:
	mov.u32 	%r354, %tid.x;
	mad.lo.s32 	%r355, %r68, 14, %r354;
	setp.gt.u32 	%p79, %r355, 1039;
	setp.gt.u32 	%p80, %r68, 74;
	or.pred  	%p81, %p79, %p80;
	@%p81 bra 	$L__BB9_63;
	cvt.u64.u32 	%rd107, %r2762;
	add.s64 	%rd108, %rd3, %rd107;
	add.s64 	%rd109, %rd2, %rd108;
	ld.global.nc.u32 	%r356, [%rd109+576];
	add.s32 	%r357, %r54, %r27;
	mov.u32 	%r358, _ZZ113fused_nn_conv2d_cast_subtract_cast_multiply_add_nn_relu_divide_add_round_cast_cl_16286804049590463984__21_kernel0E18placeholder_shared;
	add.s32 	%r359, %r358, %r357;
	st.shared.u32 	[%r359], %r356;
$L__BB9_63:
	mov.u32 	%r360, %tid.x;
	mad.lo.s32 	%r361, %r68, 14, %r360;
	setp.gt.u32 	%p82, %r361, 927;
	setp.gt.u32 	%p83, %r68, 66;
	or.pred  	%p84, %p82, %p83;
	@%p84 bra 	$L__BB9_65;
	cvt.u64.u32 	%rd110, %r2762;
	add.s64 	%rd111, %rd4, %rd110;
	add.s64 	%rd112, %rd2, %rd111;
	ld.global.nc.u32 	%r362, [%rd112+576];
	add.s32 	%r363, %r54, %r28;
	mov.u32 	%r364, _ZZ113fused_nn_conv2d_cast_subtract_cast_multiply_add_nn_relu_divide_add_round_cast_cl_16286804049590463984__21_kernel0E18placeholder_shared;
	add.s32 	%r365, %r364, %r363;
	st.shared.u32 	[%r365], %r362;
$L__BB9_65:
	mov.u32 	%r366, %tid.x;
	mad.lo.s32 	%r367, %r68, 14, %r366;
	setp.gt.u32 	%p85, %r367, 815;
	setp.gt.u32 	%p86, %r68, 58;
	or.pred  	%p87, %p85, %p86;
	@%p87 bra 	$L__BB9_67;
	cvt.u64.u32 	%rd113, %r2762;
	add.s64 	%rd114, %rd5, %rd113;
	add.s64 	%rd115, %rd2, %rd114;
	ld.global.nc.u32 	%r368, [%rd115+576];
	add.s32 	%r369, %r54, %r29;
	mov.u32 	%r370, _ZZ113fused_nn_conv2d_cast_subtract_cast_multiply_add_nn_relu_divide_add_round_cast_cl_16286804049590463984__21_kernel0E18placeholder_shared;
	add.s32 	%r371, %r370, %r369;
	st.shared.u32 	[%r371], %r368;
$L__BB9_67:
	mov.u32 	%r372, %tid.x;
	mad.lo.s32 	%r373, %r68, 14, %r372;
	setp.gt.u32 	%p88, %r373, 703;
	setp.gt.u32 	%p89, %r68, 50;
	or.pred  	%p90, %p88, %p89;
	@%p90 bra 	$L__BB9_69;
	cvt.u64.u32 	%rd116, %r2762;
	add.s64 	%rd117, %rd6, %rd116;
	add.s64 	%rd118, %rd2, %rd117;
	ld.global.nc.u32 	%r374, [%rd118+576];
	add.s32 	%r375, %r54, %r30;
	mov.u32 	%r376, _ZZ113fused_nn_conv2d_cast_subtract_cast_multiply_add_nn_relu_divide_add_round_cast_cl_16286804049590463984__21_kernel0E18placeholder_shared;
	add.s32 	%r377, %r376, %r375;
	st.shared.u32 	[%r377], %r374;
$L__BB9_69:
	mov.u32 	%r378, %tid.x;
	mad.lo.s32 	%r379, %r68, 14, %r378;
	setp.gt.u32 	%p91, %r379, 591;
	setp.gt.u32 	%p92, %r68, 42;
	or.pred  	%p93, %p91, %p92;
	@%p93 bra 	$L__BB9_71;
	cvt.u64.u32 	%rd119, %r2762;
	add.s64 	%rd120, %rd7, %rd119;
	add.s64 	%rd121, %rd2, %rd120;
	ld.global.nc.u32 	%r380, [%rd121+576];
	add.s32 	%r381, %r54, %r31;
	mov.u32 	%r382, _ZZ113fused_nn_conv2d_cast_subtract_cast_multiply_add_nn_relu_divide_add_round_cast_cl_16286804049590463984__21_kernel0E18placeholder_shared;
	add.s32 	%r383, %r382, %r381;
	st.shared.u32 	[%r383], %r380;
$L__BB9_71:
	mov.u32 	%r384, %tid.x;
	mad.lo.s32 	%r385, %r68, 14, %r384;
	setp.gt.u32 	%p94, %r385, 479;
	setp.gt.u32 	%p95, %r68, 34;
	or.pred  	%p96, %p94, %p95;
	@%p96 bra 	$L__BB9_73;
	cvt.u64.u32 	%rd122, %r2762;
	add.s64 	%rd123, %rd8, %rd122;
	add.s64 	%rd124, %rd2, %rd123;
	ld.global.nc.u32 	%r386, [%rd124+576];
	add.s32 	%r387, %r54, %r32;
	mov.u32 	%r388, _ZZ113fused_nn_conv2d_cast_subtract_cast_multiply_add_nn_relu_divide_add_round_cast_cl_16286804049590463984__21_kernel0E18placeholder_shared;
	add.s32 	%r389, %r388, %r387;
	st.shared.u32 	[%r389], %r386;
$L__BB9_73:
	mov.u32 	%r390, %tid.x;
	mad.lo.s32 	%r391, %r68, 14, %r390;
	setp.gt.u32 	%p97, %r391, 367;
	setp.gt.u32 	%p98, %r68, 26;
	or.pred  	%p99, %p97, %p98;
	@%p99 bra 	$L__BB9_75;
	cvt.u64.u32 	%rd125, %r2762;
	add.s64 	%rd126, %rd9, %rd125;
	add.s64 	%rd127, %rd2, %rd126;
	ld.global.nc.u32 	%r392, [%rd127+576];
	add.s32 	%r393, %r54, %r33;
	mov.u32 	%r394, _ZZ113fused_nn_conv2d_cast_subtract_cast_multiply_add_nn_relu_divide_add_round_cast_cl_16286804049590463984__21_kernel0E18placeholder_shared;
	add.s32 	%r395, %r394, %r393;
	st.shared.u32 	[%r395], %r392;
$L__BB9_75:
	@%p9 bra 	$L__BB9_77;
	cvt.u64.u32 	%rd128, %r2762;
	add.s64 	%rd129, %rd10, %rd128;
	add.s64 	%rd130, %rd2, %rd129;
	ld.global.nc.u32 	%r396, [%rd130+576];
	add.s32 	%r397, %r54, %r34;
	mov.u32 	%r398, _ZZ113fused_nn_conv2d_cast_subtract_cast_multiply_add_nn_relu_divide_add_round_cast_cl_16286804049590463984__21_kernel0E18placeholder_shared;
	add.s32 	%r399, %r398, %r397;
	st.shared.u32 	[%r399], %r396;
$L__BB9_77:
	@%p17 bra 	$L__BB9_79;
	cvt.u64.u32 	%rd131, %r2762;
	add.s64 	%rd132, %rd11, %rd131;
	add.s64 	%rd133, %rd2, %rd132;
	ld.global.nc.u32 	%r400, [%rd133+576];
	add.s32 	%r401, %r54, %r35;
	mov.u32 	%r402, _ZZ113fused_nn_conv2d_cast_subtract_cast_multiply_add_nn_relu_divide_add_round_cast_cl_16286804049590463984__21_kernel0E18placeholder_shared;
	add.s32 	%r403, %r402, %r401;
	st.shared.u32 	[%r403], %r400;
$L__BB9_79:
	@%p72 bra 	$L__BB9_81;
	cvt.u64.u32 	%rd134, %r2762;
	add.s64 	%rd135, %rd12, %rd134;
	add.s64 	%rd136, %rd2, %rd135;
	ld.global.nc.u32 	%r404, [%rd136+576];
	add.s32 	%r405, %r54, %r36;
	mov.u32 	%r406, _ZZ113fused_nn_conv2d_cast_subtract_cast_multiply_add_nn_relu_divide_add_round_cast_cl_16286804049590463984__21_kernel0E18placeholder_shared;
	add.s32 	%r407, %r406, %r405;
	st.shared.u32 	[%r407], %r404;
$L__BB9_81:
	and.b32  	%r1560, %r2763, 1024;
	and.b32  	%r1561, %r2772, 1;
	setp.eq.b32 	%p103, %r1561, 1;
	selp.b32 	%r1562, 4608, 0, %p103;
	mul.lo.s32 	%r55, %r68, 576;
	add.s32 	%r1563, %r1562, %r55;
	mov.u32 	%r1564, %tid.x;
	shl.b32 	%r56, %r1564, 2;
	add.s32 	%r1565, %r1560, %r56;
	mov.u32 	%r1566, _ZZ113fused_nn_conv2d_cast_subtract_cast_multiply_add_nn_relu_divide_add_round_cast_cl_16286804049590463984__21_kernel0E15pad_data_shared;
	add.s32 	%r1567, %r1566, %r1565;
	ld.shared.u32 	%r409, [%r1567];
	mov.u32 	%r1568, _ZZ113fused_nn_conv2d_cast_subtract_cast_multiply_add_nn_relu_divide_add_round_cast_cl_16286804049590463984__21_kernel0E18placeholder_shared;
	add.s32 	%r1569, %r1568, %r1563;
	ld.shared.u32 	%r410, [%r1569];
	// begin inline asm
	dp4a.s32.s32 %r408, %r409, %r410, %r2771;
	// end inline asm
	ld.shared.u32 	%r413, [%r1567+64];
	ld.shared.u32 	%r414, [%r1569];
	// begin inline asm
	dp4a.s32.s32 %r412, %r413, %r414, %r2767;
	// end inline asm
	ld.shared.u32 	%r417, [%r1567];
	ld.shared.u32 	%r418, [%r1569+4];
	// begin inline asm
	dp4a.s32.s32 %r416, %r417, %r418, %r2770;
	// end inline asm
	ld.shared.u32 	%r421, [%r1567+64];
	ld.shared.u32 	%r422, [%r1569+4];
	// begin inline asm
	dp4a.s32.s32 %r420, %r421, %r422, %r2766;
	// end inline asm
	ld.shared.u32 	%r425, [%r1567];
	ld.shared.u32 	%r426, [%r1569+8];
	// begin inline asm
	dp4a.s32.s32 %r424, %r425, %r426, %r2769;
	// end inline asm
	ld.shared.u32 	%r429, [%r1567+64];
	ld.shared.u32 	%r430, [%r1569+8];
	// begin inline asm
	dp4a.s32.s32 %r428, %r429, %r430, %r2765;
	// end inline asm
	ld.shared.u32 	%r433, [%r1567];
	ld.shared.u32 	%r434, [%r1569+12];
	// begin inline asm
	dp4a.s32.s32 %r432, %r433, %r434, %r2768;
	// end inline asm
	ld.shared.u32 	%r437, [%r1567+64];
	ld.shared.u32 	%r438, [%r1569+12];
	// begin inline asm
	dp4a.s32.s32 %r436, %r437, %r438, %r2764;
	// end inline asm
	ld.shared.u32 	%r441, [%r1567+4];
	ld.shared.u32 	%r442, [%r1569+16];
	// begin inline asm
	dp4a.s32.s32 %r440, %r441, %r442, %r408;
	// end inline asm
	ld.shared.u32 	%r445, [%r1567+68];
	ld.shared.u32 	%r446, [%r1569+16];
	// begin inline asm
	dp4a.s32.s32 %r444, %r445, %r446, %r412;
	// end inline asm
	ld.shared.u32 	%r449, [%r1567+4];
	ld.shared.u32 	%r450, [%r1569+20];
	// begin inline asm
	dp4a.s32.s32 %r448, %r449, %r450, %r416;
	// end inline asm
	ld.shared.u32 	%r453, [%r1567+68];
	ld.shared.u32 	%r454, [%r1569+20];
	// begin inline asm
	dp4a.s32.s32 %r452, %r453, %r454, %r420;
	// end inline asm
	ld.shared.u32 	%r457, [%r1567+4];
	ld.shared.u32 	%r458, [%r1569+24];
	// begin inline asm
	dp4a.s32.s32 %r456, %r457, %r458, %r424;
	// end inline asm
	ld.shared.u32 	%r461, [%r1567+68];
	ld.shared.u32 	%r462, [%r1569+24];
	// begin inline asm
	dp4a.s32.s32 %r460, %r461, %r462, %r428;
	// end inline asm
	ld.shared.u32 	%r465, [%r1567+4];
	ld.shared.u32 	%r466, [%r1569+28];
	// begin inline asm
	dp4a.s32.s32 %r464, %r465, %r466, %r432;
	// end inline asm
	ld.shared.u32 	%r469, [%r1567+68];
	ld.shared.u32 	%r470, [%r1569+28];
	// begin inline asm
	dp4a.s32.s32 %r468, %r469, %r470, %r436;
	// end inline asm
	ld.shared.u32 	%r473, [%r1567+8];
	ld.shared.u32 	%r474, [%r1569+32];
	// begin inline asm
	dp4a.s32.s32 %r472, %r473, %r474, %r440;
	// end inline asm
	ld.shared.u32 	%r477, [%r1567+72];
	ld.shared.u32 	%r478, [%r1569+32];
	// begin inline asm
	dp4a.s32.s32 %r476, %r477, %r478, %r444;
	// end inline asm
	ld.shared.u32 	%r481, [%r1567+8];
	ld.shared.u32 	%r482, [%r1569+36];
	// begin inline asm
	dp4a.s32.s32 %r480, %r481, %r482, %r448;
	// end inline asm
	ld.shared.u32 	%r485, [%r1567+72];
	ld.shared.u32 	%r486, [%r1569+36];
	// begin inline asm
	dp4a.s32.s32 %r484, %r485, %r486, %r452;
	// end inline asm
	ld.shared.u32 	%r489, [%r1567+8];
	ld.shared.u32 	%r490, [%r1569+40];
	// begin inline asm
	dp4a.s32.s32 %r488, %r489, %r490, %r456;
	// end inline asm
	ld.shared.u32 	%r493, [%r1567+72];
	ld.shared.u32 	%r494, [%r1569+40];
	// begin inline asm
	dp4a.s32.s32 %r492, %r493, %r494, %r460;
	// end inline asm
	ld.shared.u32 	%r497, [%r1567+8];
	ld.shared.u32 	%r498, [%r1569+44];
	// begin inline asm
	dp4a.s32.s32 %r496, %r497, %r498, %r464;
	// end inline asm
	ld.shared.u32 	%r501, [%r1567+72];
	ld.shared.u32 	%r502, [%r1569+44];
	// begin inline asm
	dp4a.s32.s32 %r500, %r501, %r502, %r468;
	// end inline asm
	ld.shared.u32 	%r505, [%r1567+64];
	ld.shared.u32 	%r506, [%r1569+48];
	// begin inline asm
	dp4a.s32.s32 %r504, %r505, %r506, %r472;
	// end inline asm
	ld.shared.u32 	%r509, [%r1567+128];
	ld.shared.u32 	%r510, [%r1569+48];
	// begin inline asm
	dp4a.s32.s32 %r508, %r509, %r510, %r476;
	// end inline asm
	ld.shared.u32 	%r513, [%r1567+64];
	ld.shared.u32 	%r514, [%r1569+52];
	// begin inline asm
	dp4a.s32.s32 %r512, %r513, %r514, %r480;
	// end inline asm
	ld.shared.u32 	%r517, [%r1567+128];
	ld.shared.u32 	%r518, [%r1569+52];
	// begin inline asm
	dp4a.s32.s32 %r516, %r517, %r518, %r484;
	// end inline asm
	ld.shared.u32 	%r521, [%r1567+64];
	ld.shared.u32 	%r522, [%r1569+56];
	// begin inline asm
	dp4a.s32.s32 %r520, %r521, %r522, %r488;
	// end inline asm
	ld.shared.u32 	%r525, [%r1567+128];
	ld.shared.u32 	%r526, [%r1569+56];
	// begin inline asm
	dp4a.s32.s32 %r524, %r525, %r526, %r492;
	// end inline asm
	ld.shared.u32 	%r529, [%r1567+64];
	ld.shared.u32 	%r530, [%r1569+60];
	// begin inline asm
	dp4a.s32.s32 %r528, %r529, %r530, %r496;
	// end inline asm
	ld.shared.u32 	%r533, [%r1567+128];
	ld.shared.u32 	%r534, [%r1569+60];
	// begin inline asm
	dp4a.s32.s32 %r532, %r533, %r534, %r500;
	// end inline asm
	ld.shared.u32 	%r537, [%r1567+68];
	ld.shared.u32 	%r538, [%r1569+64];
	// begin inline asm
	dp4a.s32.s32 %r536, %r537, %r538, %r504;
	// end inline asm
	ld.shared.u32 	%r541, [%r1567+132];
	ld.shared.u32 	%r542, [%r1569+64];
	// begin inline asm
	dp4a.s32.s32 %r540, %r541, %r542, %r508;
	// end inline asm
	ld.shared.u32 	%r545, [%r1567+68];
	ld.shared.u32 	%r546, [%r1569+68];
	// begin inline asm
	dp4a.s32.s32 %r544, %r545, %r546, %r512;
	// end inline asm
	ld.shared.u32 	%r549, [%r1567+132];
	ld.shared.u32 	%r550, [%r1569+68];
	// begin inline asm
	dp4a.s32.s32 %r548, %r549, %r550, %r516;
	// end inline asm
	ld.shared.u32 	%r553, [%r1567+68];
	ld.shared.u32 	%r554, [%r1569+72];
	// begin inline asm
	dp4a.s32.s32 %r552, %r553, %r554, %r520;
	// end inline asm
	ld.shared.u32 	%r557, [%r1567+132];
	ld.shared.u32 	%r558, [%r1569+72];
	// begin inline asm
	dp4a.s32.s32 %r556, %r557, %r558, %r524;
	// end inline asm
	ld.shared.u32 	%r561, [%r1567+68];
	ld.shared.u32 	%r562, [%r1569+76];
	// begin inline asm
	dp4a.s32.s32 %r560, %r561, %r562, %r528;
	// end inline asm
	ld.shared.u32 	%r565, [%r1567+132];
	ld.shared.u32 	%r566, [%r1569+76];
	// begin inline asm
	dp4a.s32.s32 %r564, %r565, %r566, %r532;
	// end inline asm
	ld.shared.u32 	%r569, [%r1567+72];
	ld.shared.u32 	%r570, [%r1569+80];
	// begin inline asm
	dp4a.s32.s32 %r568, %r569, %r570, %r536;
	// end inline asm
	ld.shared.u32 	%r573, [%r1567+136];
	ld.shared.u32 	%r574, [%r1569+80];
	// begin inline asm
	dp4a.s32.s32 %r572, %r573, %r574, %r540;
	// end inline asm
	ld.shared.u32 	%r577, [%r1567+72];
	ld.shared.u32 	%r578, [%r1569+84];
	// begin inline asm
	dp4a.s32.s32 %r576, %r577, %r578, %r544;
	// end inline asm
	ld.shared.u32 	%r581, [%r1567+136];
	ld.shared.u32 	%r582, [%r1569+84];
	// begin inline asm
	dp4a.s32.s32 %r580, %r581, %r582, %r548;
	// end inline asm
	ld.shared.u32 	%r585, [%r1567+72];
	ld.shared.u32 	%r586, [%r1569+88];
	// begin inline asm
	dp4a.s32.s32 %r584, %r585, %r586, %r552;
	// end inline asm
	ld.shared.u32 	%r589, [%r1567+136];
	ld.shared.u32 	%r590, [%r1569+88];
	// begin inline asm
	dp4a.s32.s32 %r588, %r589, %r590, %r556;
	// end inline asm
	ld.shared.u32 	%r593, [%r1567+72];
	ld.shared.u32 	%r594, [%r1569+92];
	// begin inline asm
	dp4a.s32.s32 %r592, %r593, %r594, %r560;
	// end inline asm
	ld.shared.u32 	%r597, [%r1567+136];
	ld.shared.u32 	%r598, [%r1569+92];
	// begin inline asm
	dp4a.s32.s32 %r596, %r597, %r598, %r564;
	// end inline asm
	ld.shared.u32 	%r601, [%r1567+128];
	ld.shared.u32 	%r602, [%r1569+96];
	// begin inline asm
	dp4a.s32.s32 %r600, %r601, %r602, %r568;
	// end inline asm
	ld.shared.u32 	%r605, [%r1567+192];
	ld.shared.u32 	%r606, [%r1569+96];
	// begin inline asm
	dp4a.s32.s32 %r604, %r605, %r606, %r572;
	// end inline asm
	ld.shared.u32 	%r609, [%r1567+128];
	ld.shared.u32 	%r610, [%r1569+100];
	// begin inline asm
	dp4a.s32.s32 %r608, %r609, %r610, %r576;
	// end inline asm
	ld.shared.u32 	%r613, [%r1567+192];
	ld.shared.u32 	%r614, [%r1569+100];
	// begin inline asm
	dp4a.s32.s32 %r612, %r613, %r614, %r580;
	// end inline asm
	ld.shared.u32 	%r617, [%r1567+128];
	ld.shared.u32 	%r618, [%r1569+104];
	// begin inline asm
	dp4a.s32.s32 %r616, %r617, %r618, %r584;
	// end inline asm
	ld.shared.u32 	%r621, [%r1567+192];
	ld.shared.u32 	%r622, [%r1569+104];
	// begin inline asm
	dp4a.s32.s32 %r620, %r621, %r622, %r588;
	// end inline asm
	ld.shared.u32 	%r625, [%r1567+128];
	ld.shared.u32 	%r626, [%r1569+108];
	// begin inline asm
	dp4a.s32.s32 %r624, %r625, %r626, %r592;
	// end inline asm
	ld.shared.u32 	%r629, [%r1567+192];
	ld.shared.u32 	%r630, [%r1569+108];
	// begin inline asm
	dp4a.s32.s32 %r628, %r629, %r630, %r596;
	// end inline asm
	ld.shared.u32 	%r633, [%r1567+132];
	ld.shared.u32 	%r634, [%r1569+112];
	// begin inline asm
	dp4a.s32.s32 %r632, %r633, %r634, %r600;
	// end inline asm
	ld.shared.u32 	%r637, [%r1567+196];
	ld.shared.u32 	%r638, [%r1569+112];
	// begin inline asm
	dp4a.s32.s32 %r636, %r637, %r638, %r604;
	// end inline asm
	ld.shared.u32 	%r641, [%r1567+132];
	ld.shared.u32 	%r642, [%r1569+116];
	// begin inline asm
	dp4a.s32.s32 %r640, %r641, %r642, %r608;
	// end inline asm
	ld.shared.u32 	%r645, [%r1567+196];
	ld.shared.u32 	%r646, [%r1569+116];
	// begin inline asm
	dp4a.s32.s32 %r644, %r645, %r646, %r612;
	// end inline asm
	ld.shared.u32 	%r649, [%r1567+132];
	ld.shared.u32 	%r650, [%r1569+120];
	// begin inline asm
	dp4a.s32.s32 %r648, %r649, %r650, %r616;
	// end inline asm
	ld.shared.u32 	%r653, [%r1567+196];
	ld.shared.u32 	%r654, [%r1569+120];
	// begin inline asm
	dp4a.s32.s32 %r652, %r653, %r654, %r620;
	// end inline asm
	ld.shared.u32 	%r657, [%r1567+132];
	ld.shared.u32 	%r658, [%r1569+124];
	// begin inline asm
	dp4a.s32.s32 %r656, %r657, %r658, %r624;
	// end inline asm
	ld.shared.u32 	%r661, [%r1567+196];
	ld.shared.u32 	%r662, [%r1569+124];
	// begin inline asm
	dp4a.s32.s32 %r660, %r661, %r662, %r628;
	// end inline asm
	ld.shared.u32 	%r665, [%r1567+136];
	ld.shared.u32 	%r666, [%r1569+128];
	// begin inline asm
	dp4a.s32.s32 %r664, %r665, %r666, %r632;
	// end inline asm
	ld.shared.u32 	%r669, [%r1567+200];
	ld.shared.u32 	%r670, [%r1569+128];
	// begin inline asm
	dp4a.s32.s32 %r668, %r669, %r670, %r636;
	// end inline asm
	ld.shared.u32 	%r673, [%r1567+136];
	ld.shared.u32 	%r674, [%r1569+132];
	// begin inline asm
	dp4a.s32.s32 %r672, %r673, %r674, %r640;
	// end inline asm
	ld.shared.u32 	%r677, [%r1567+200];
	ld.shared.u32 	%r678, [%r1569+132];
	// begin inline asm
	dp4a.s32.s32 %r676, %r677, %r678, %r644;
	// end inline asm
	ld.shared.u32 	%r681, [%r1567+136];
	ld.shared.u32 	%r682, [%r1569+136];
	// begin inline asm
	dp4a.s32.s32 %r680, %r681, %r682, %r648;
	// end inline asm
	ld.shared.u32 	%r685, [%r1567+200];
	ld.shared.u32 	%r686, [%r1569+136];
	// begin inline asm
	dp4a.s32.s32 %r684, %r685, %r686, %r652;
	// end inline asm
	ld.shared.u32 	%r689, [%r1567+136];
	ld.shared.u32 	%r690, [%r1569+140];
	// begin inline asm
	dp4a.s32.s32 %r688, %r689, %r690, %r656;
	// end inline asm
	ld.shared.u32 	%r693, [%r1567+200];
	ld.shared.u32 	%r694, [%r1569+140];
	// begin inline asm
	dp4a.s32.s32 %r692, %r693, %r694, %r660;
	// end inline asm
	ld.shared.u32 	%r697, [%r1567+256];
	ld.shared.u32 	%r698, [%r1569+144];
	// begin inline asm
	dp4a.s32.s32 %r696, %r697, %r698, %r664;
	// end inline asm
	ld.shared.u32 	%r701, [%r1567+320];
	ld.shared.u32 	%r702, [%r1569+144];
	// begin inline asm
	dp4a.s32.s32 %r700, %r701, %r702, %r668;
	// end inline asm
	ld.shared.u32 	%r705, [%r1567+256];
	ld.shared.u32 	%r706, [%r1569+148];
	// begin inline asm
	dp4a.s32.s32 %r704, %r705, %r706, %r672;
	// end inline asm
	ld.shared.u32 	%r709, [%r1567+320];
	ld.shared.u32 	%r710, [%r1569+148];
	// begin inline asm
	dp4a.s32.s32 %r708, %r709, %r710, %r676;
	// end inline asm
	ld.shared.u32 	%r713, [%r1567+256];
	ld.shared.u32 	%r714, [%r1569+152];
	// begin inline asm
	dp4a.s32.s32 %r712, %r713, %r714, %r680;
	// end inline asm
	ld.shared.u32 	%r717, [%r1567+320];
	ld.shared.u32 	%r718, [%r1569+152];
	// begin inline asm
	dp4a.s32.s32 %r716, %r717, %r718, %r684;
	// end inline asm
	ld.shared.u32 	%r721, [%r1567+256];
	ld.shared.u32 	%r722, [%r1569+156];
	// begin inline asm
	dp4a.s32.s32 %r720, %r721, %r722, %r688;
	// end inline asm
	ld.shared.u32 	%r725, [%r1567+320];
	ld.shared.u32 	%r726, [%r1569+156];
	// begin inline asm
	dp4a.s32.s32 %r724, %r725, %r726, %r692;
	// end inline asm
	ld.shared.u32 	%r729, [%r1567+260];
	ld.shared.u32 	%r730, [%r1569+160];
	// begin inline asm
	dp4a.s32.s32 %r728, %r729, %r730, %r696;
	// end inline asm
	ld.shared.u32 	%r733, [%r1567+324];
	ld.shared.u32 	%r734, [%r1569+160];
	// begin inline asm
	dp4a.s32.s32 %r732, %r733, %r734, %r700;
	// end inline asm
	ld.shared.u32 	%r737, [%r1567+260];
	ld.shared.u32 	%r738, [%r1569+164];
	// begin inline asm
	dp4a.s32.s32 %r736, %r737, %r738, %r704;
	// end inline asm
	ld.shared.u32 	%r741, [%r1567+324];
	ld.shared.u32 	%r742, [%r1569+164];
	// begin inline asm
	dp4a.s32.s32 %r740, %r741, %r742, %r708;
	// end inline asm
	ld.shared.u32 	%r745, [%r1567+260];
	ld.shared.u32 	%r746, [%r1569+168];
	// begin inline asm
	dp4a.s32.s32 %r744, %r745, %r746, %r712;
	// end inline asm
	ld.shared.u32 	%r749, [%r1567+324];
	ld.shared.u32 	%r750, [%r1569+168];
	// begin inline asm
	dp4a.s32.s32 %r748, %r749, %r750, %r716;
	// end inline asm
	ld.shared.u32 	%r753, [%r1567+260];
	ld.shared.u32 	%r754, [%r1569+172];
	// begin inline asm
	dp4a.s32.s32 %r752, %r753, %r754, %r720;
	// end inline asm
	ld.shared.u32 	%r757, [%r1567+324];
	ld.shared.u32 	%r758, [%r1569+172];
	// begin inline asm
	dp4a.s32.s32 %r756, %r757, %r758, %r724;
	// end inline asm
	ld.shared.u32 	%r761, [%r1567+264];
	ld.shared.u32 	%r762, [%r1569+176];
	// begin inline asm
	dp4a.s32.s32 %r760, %r761, %r762, %r728;
	// end inline asm
	ld.shared.u32 	%r765, [%r1567+328];
	ld.shared.u32 	%r766, [%r1569+176];
	// begin inline asm
	dp4a.s32.s32 %r764, %r765, %r766, %r732;
	// end inline asm
	ld.shared.u32 	%r769, [%r1567+264];
	ld.shared.u32 	%r770, [%r1569+180];
	// begin inline asm
	dp4a.s32.s32 %r768, %r769, %r770, %r736;
	// end inline asm
	ld.shared.u32 	%r773, [%r1567+328];
	ld.shared.u32 	%r774, [%r1569+180];
	// begin inline asm
	dp4a.s32.s32 %r772, %r773, %r774, %r740;
	// end inline asm
	ld.shared.u32 	%r777, [%r1567+264];
	ld.shared.u32 	%r778, [%r1569+184];
	// begin inline asm
	dp4a.s32.s32 %r776, %r777, %r778, %r744;
	// end inline asm
	ld.shared.u32 	%r781, [%r1567+328];
	ld.shared.u32 	%r782, [%r1569+184];
	// begin inline asm
	dp4a.s32.s32 %r780, %r781, %r782, %r748;
	// end inline asm
	ld.shared.u32 	%r785, [%r1567+264];
	ld.shared.u32 	%r786, [%r1569+188];
	// begin inline asm
	dp4a.s32.s32 %r784, %r785, %r786, %r752;
	// end inline asm
	ld.shared.u32 	%r789, [%r1567+328];
	ld.shared.u32 	%r790, [%r1569+188];
	// begin inline asm
	dp4a.s32.s32 %r788, %r789, %r790, %r756;
	// end inline asm
	ld.shared.u32 	%r793, [%r1567+320];
	ld.shared.u32 	%r794, [%r1569+192];
	// begin inline asm
	dp4a.s32.s32 %r792, %r793, %r794, %r760;
	// end inline asm
	ld.shared.u32 	%r797, [%r1567+384];
	ld.shared.u32 	%r798, [%r1569+192];
	// begin inline asm
	dp4a.s32.s32 %r796, %r797, %r798, %r764;
	// end inline asm
	ld.shared.u32 	%r801, [%r1567+320];
	ld.shared.u32 	%r802, [%r1569+196];
	// begin inline asm
	dp4a.s32.s32 %r800, %r801, %r802, %r768;
	// end inline asm
	ld.shared.u32 	%r805, [%r1567+384];
	ld.shared.u32 	%r806, [%r1569+196];
	// begin inline asm
	dp4a.s32.s32 %r804, %r805, %r806, %r772;
	// end inline asm
	ld.shared.u32 	%r809, [%r1567+320];
	ld.shared.u32 	%r810, [%r1569+200];
	// begin inline asm
	dp4a.s32.s32 %r808, %r809, %r810, %r776;
	// end inline asm
	ld.shared.u32 	%r813, [%r1567+384];
	ld.shared.u32 	%r814, [%r1569+200];
	// begin inline asm
	dp4a.s32.s32 %r812, %r813, %r814, %r780;
	// end inline asm
	ld.shared.u32 	%r817, [%r1567+320];
	ld.shared.u32 	%r818, [%r1569+204];
	// begin inline asm
	dp4a.s32.s32 %r816, %r817, %r818, %r784;
	// end inline asm
	ld.shared.u32 	%r821, [%r1567+384];
	ld.shared.u32 	%r822, [%r1569+204];
	// begin inline asm
	dp4a.s32.s32 %r820, %r821, %r822, %r788;
	// end inline asm
	ld.shared.u32 	%r825, [%r1567+324];
	ld.shared.u32 	%r826, [%r1569+208];
	// begin inline asm
	dp4a.s32.s32 %r824, %r825, %r826, %r792;
	// end inline asm
	ld.shared.u32 	%r829, [%r1567+388];
	ld.shared.u32 	%r830, [%r1569+208];
	// begin inline asm
	dp4a.s32.s32 %r828, %r829, %r830, %r796;
	// end inline asm
	ld.shared.u32 	%r833, [%r1567+324];
	ld.shared.u32 	%r834, [%r1569+212];
	// begin inline asm
	dp4a.s32.s32 %r832, %r833, %r834, %r800;
	// end inline asm
	ld.shared.u32 	%r837, [%r1567+388];
	ld.shared.u32 	%r838, [%r1569+212];
	// begin inline asm
	dp4a.s32.s32 %r836, %r837, %r838, %r804;
	// end inline asm
	ld.shared.u32 	%r841, [%r1567+324];
	ld.shared.u32 	%r842, [%r1569+216];
	// begin inline asm
	dp4a.s32.s32 %r840, %r841, %r842, %r808;
	// end inline asm
	ld.shared.u32 	%r845, [%r1567+388];
	ld.shared.u32 	%r846, [%r1569+216];
	// begin inline asm
	dp4a.s32.s32 %r844, %r845, %r846, %r812;
	// end inline asm
	ld.shared.u32 	%r849, [%r1567+324];
	ld.shared.u32 	%r850, [%r1569+220];
	// begin inline asm
	dp4a.s32.s32 %r848, %r849, %r850, %r816;
	// end inline asm
	ld.shared.u32 	%r853, [%r1567+388];
	ld.shared.u32 	%r854, [%r1569+220];
	// begin inline asm
	dp4a.s32.s32 %r852, %r853, %r854, %r820;
	// end inline asm
	ld.shared.u32 	%r857, [%r1567+328];
	ld.shared.u32 	%r858, [%r1569+224];
	// begin inline asm
	dp4a.s32.s32 %r856, %r857, %r858, %r824;
	// end inline asm
	ld.shared.u32 	%r861, [%r1567+392];
	ld.shared.u32 	%r862, [%r1569+224];
	// begin inline asm
	dp4a.s32.s32 %r860, %r861, %r862, %r828;
	// end inline asm
	ld.shared.u32 	%r865, [%r1567+328];
	ld.shared.u32 	%r866, [%r1569+228];
	// begin inline asm
	dp4a.s32.s32 %r864, %r865, %r866, %r832;
	// end inline asm
	ld.shared.u32 	%r869, [%r1567+392];
	ld.shared.u32 	%r870, [%r1569+228];
	// begin inline asm
	dp4a.s32.s32 %r868, %r869, %r870, %r836;
	// end inline asm
	ld.shared.u32 	%r873, [%r1567+328];
	ld.shared.u32 	%r874, [%r1569+232];
	// begin inline asm
	dp4a.s32.s32 %r872, %r873, %r874, %r840;
	// end inline asm
	ld.shared.u32 	%r877, [%r1567+392];
	ld.shared.u32 	%r878, [%r1569+232];
	// begin inline asm
	dp4a.s32.s32 %r876, %r877, %r878, %r844;
	// end inline asm
	ld.shared.u32 	%r881, [%r1567+328];
	ld.shared.u32 	%r882, [%r1569+236];
	// begin inline asm
	dp4a.s32.s32 %r880, %r881, %r882, %r848;
	// end inline asm
	ld.shared.u32 	%r885, [%r1567+392];
	ld.shared.u32 	%r886, [%r1569+236];
	// begin inline asm
	dp4a.s32.s32 %r884, %r885, %r886, %r852;
	// end inline asm
	ld.shared.u32 	%r889, [%r1567+384];
	ld.shared.u32 	%r890, [%r1569+240];
	// begin inline asm
	dp4a.s32.s32 %r888, %r889, %r890, %r856;
	// end inline asm
	ld.shared.u32 	%r893, [%r1567+448];
	ld.shared.u32 	%r894, [%r1569+240];
	// begin inline asm
	dp4a.s32.s32 %r892, %r893, %r894, %r860;
	// end inline asm
	ld.shared.u32 	%r897, [%r1567+384];
	ld.shared.u32 	%r898, [%r1569+244];
	// begin inline asm
	dp4a.s32.s32 %r896, %r897, %r898, %r864;
	// end inline asm
	ld.shared.u32 	%r901, [%r1567+448];
	ld.shared.u32 	%r902, [%r1569+244];
	// begin inline asm
	dp4a.s32.s32 %r900, %r901, %r902, %r868;
	// end inline asm
	ld.shared.u32 	%r905, [%r1567+384];
	ld.shared.u32 	%r906, [%r1569+248];
	// begin inline asm
	dp4a.s32.s32 %r904, %r905, %r906, %r872;
	// end inline asm
	ld.shared.u32 	%r909, [%r1567+448];
	ld.shared.u32 	%r910, [%r1569+248];
	// begin inline asm
	dp4a.s32.s32 %r908, %r909, %r910, %r876;
	// end inline asm
	ld.shared.u32 	%r913, [%r1567+384];
	ld.shared.u32 	%r914, [%r1569+252];
	// begin inline asm
	dp4a.s32.s32 %r912, %r913, %r914, %r880;
	// end inline asm
	ld.shared.u32 	%r917, [%r1567+448];
	ld.shared.u32 	%r918, [%r1569+252];
	// begin inline asm
	dp4a.s32.s32 %r916, %r917, %r918, %r884;
	// end inline asm
	ld.shared.u32 	%r921, [%r1567+388];
	ld.shared.u32 	%r922, [%r1569+256];
	// begin inline asm
	dp4a.s32.s32 %r920, %r921, %r922, %r888;
	// end inline asm
	ld.shared.u32 	%r925, [%r1567+452];
	ld.shared.u32 	%r926, [%r1569+256];
	// begin inline asm
	dp4a.s32.s32 %r924, %r925, %r926, %r892;
	// end inline asm
	ld.shared.u32 	%r929, [%r1567+388];
	ld.shared.u32 	%r930, [%r1569+260];
	// begin inline asm
	dp4a.s32.s32 %r928, %r929, %r930, %r896;
	// end inline asm
	ld.shared.u32 	%r933, [%r1567+452];
	ld.shared.u32 	%r934, [%r1569+260];
	// begin inline asm
	dp4a.s32.s32 %r932, %r933, %r934, %r900;
	// end inline asm
	ld.shared.u32 	%r937, [%r1567+388];
	ld.shared.u32 	%r938, [%r1569+264];
	// begin inline asm
	dp4a.s32.s32 %r936, %r937, %r938, %r904;
	// end inline asm
	ld.shared.u32 	%r941, [%r1567+452];
	ld.shared.u32 	%r942, [%r1569+264];
	// begin inline asm
	dp4a.s32.s32 %r940, %r941, %r942, %r908;
	// end inline asm
	ld.shared.u32 	%r945, [%r1567+388];
	ld.shared.u32 	%r946, [%r1569+268];
	// begin inline asm
	dp4a.s32.s32 %r944, %r945, %r946, %r912;
	// end inline asm
	ld.shared.u32 	%r949, [%r1567+452];
	ld.shared.u32 	%r950, [%r1569+268];
	// begin inline asm
	dp4a.s32.s32 %r948, %r949, %r950, %r916;
	// end inline asm
	ld.shared.u32 	%r953, [%r1567+392];
	ld.shared.u32 	%r954, [%r1569+272];
	// begin inline asm
	dp4a.s32.s32 %r952, %r953, %r954, %r920;
	// end inline asm
	ld.shared.u32 	%r957, [%r1567+456];
	ld.shared.u32 	%r958, [%r1569+272];
	// begin inline asm
	dp4a.s32.s32 %r956, %r957, %r958, %r924;
	// end inline asm
	ld.shared.u32 	%r961, [%r1567+392];
	ld.shared.u32 	%r962, [%r1569+276];
	// begin inline asm
	dp4a.s32.s32 %r960, %r961, %r962, %r928;
	// end inline asm
	ld.shared.u32 	%r965, [%r1567+456];
	ld.shared.u32 	%r966, [%r1569+276];
	// begin inline asm
	dp4a.s32.s32 %r964, %r965, %r966, %r932;
	// end inline asm
	ld.shared.u32 	%r969, [%r1567+392];
	ld.shared.u32 	%r970, [%r1569+280];
	// begin inline asm
	dp4a.s32.s32 %r968, %r969, %r970, %r936;
	// end inline asm
	ld.shared.u32 	%r973, [%r1567+456];
	ld.shared.u32 	%r974, [%r1569+280];
	// begin inline asm
	dp4a.s32.s32 %r972, %r973, %r974, %r940;
	// end inline asm
	ld.shared.u32 	%r977, [%r1567+392];
	ld.shared.u32 	%r978, [%r1569+284];
	// begin inline asm
	dp4a.s32.s32 %r976, %r977, %r978, %r944;
	// end inline asm
	ld.shared.u32 	%r981, [%r1567+456];
	ld.shared.u32 	%r982, [%r1569+284];
	// begin inline asm
	dp4a.s32.s32 %r980, %r981, %r982, %r948;
	// end inline asm
	ld.shared.u32 	%r985, [%r1567+512];
	ld.shared.u32 	%r986, [%r1569+288];
	// begin inline asm
	dp4a.s32.s32 %r984, %r985, %r986, %r952;
	// end inline asm
	ld.shared.u32 	%r989, [%r1567+576];
	ld.shared.u32 	%r990, [%r1569+288];
	// begin inline asm
	dp4a.s32.s32 %r988, %r989, %r990, %r956;
	// end inline asm
	ld.shared.u32 	%r993, [%r1567+512];
	ld.shared.u32 	%r994, [%r1569+292];
	// begin inline asm
	dp4a.s32.s32 %r992, %r993, %r994, %r960;
	// end inline asm
	ld.shared.u32 	%r997, [%r1567+576];
	ld.shared.u32 	%r998, [%r1569+292];
	// begin inline asm
	dp4a.s32.s32 %r996, %r997, %r998, %r964;
	// end inline asm
	ld.shared.u32 	%r1001, [%r1567+512];
	ld.shared.u32 	%r1002, [%r1569+296];
	// begin inline asm
	dp4a.s32.s32 %r1000, %r1001, %r1002, %r968;
	// end inline asm
	ld.shared.u32 	%r1005, [%r1567+576];
	ld.shared.u32 	%r1006, [%r1569+296];
	// begin inline asm
	dp4a.s32.s32 %r1004, %r1005, %r1006, %r972;
	// end inline asm
	ld.shared.u32 	%r1009, [%r1567+512];
	ld.shared.u32 	%r1010, [%r1569+300];
	// begin inline asm
	dp4a.s32.s32 %r1008, %r1009, %r1010, %r976;
	// end inline asm
	ld.shared.u32 	%r1013, [%r1567+576];
	ld.shared.u32 	%r1014, [%r1569+300];
	// begin inline asm
	dp4a.s32.s32 %r1012, %r1013, %r1014, %r980;
	// end inline asm
	ld.shared.u32 	%r1017, [%r1567+516];
	ld.shared.u32 	%r1018, [%r1569+304];
	// begin inline asm
	dp4a.s32.s32 %r1016, %r1017, %r1018, %r984;
	// end inline asm
	ld.shared.u32 	%r1021, [%r1567+580];
	ld.shared.u32 	%r1022, [%r1569+304];
	// begin inline asm
	dp4a.s32.s32 %r1020, %r1021, %r1022, %r988;
	// end inline asm
	ld.shared.u32 	%r1025, [%r1567+516];
	ld.shared.u32 	%r1026, [%r1569+308];
	// begin inline asm
	dp4a.s32.s32 %r1024, %r1025, %r1026, %r992;
	// end inline asm
	ld.shared.u32 	%r1029, [%r1567+580];
	ld.shared.u32 	%r1030, [%r1569+308];
	// begin inline asm
	dp4a.s32.s32 %r1028, %r1029, %r1030, %r996;
	// end inline asm
	ld.shared.u32 	%r1033, [%r1567+516];
	ld.shared.u32 	%r1034, [%r1569+312];
	// begin inline asm
	dp4a.s32.s32 %r1032, %r1033, %r1034, %r1000;
	// end inline asm
	ld.shared.u32 	%r1037, [%r1567+580];
	ld.shared.u32 	%r1038, [%r1569+312];
	// begin inline asm
	dp4a.s32.s32 %r1036, %r1037, %r1038, %r1004;
	// end inline asm
	ld.shared.u32 	%r1041, [%r1567+516];
	ld.shared.u32 	%r1042, [%r1569+316];
	// begin inline asm
	dp4a.s32.s32 %r1040, %r1041, %r1042, %r1008;
	// end inline asm
	ld.shared.u32 	%r1045, [%r1567+580];
	ld.shared.u32 	%r1046, [%r1569+316];
	// begin inline asm
	dp4a.s32.s32 %r1044, %r1045, %r1046, %r1012;
	// end inline asm
	ld.shared.u32 	%r1049, [%r1567+520];
	ld.shared.u32 	%r1050, [%r1569+320];
	// begin inline asm
	dp4a.s32.s32 %r1048, %r1049, %r1050, %r1016;
	// end inline asm
	ld.shared.u32 	%r1053, [%r1567+584];
	ld.shared.u32 	%r1054, [%r1569+320];
	// begin inline asm
	dp4a.s32.s32 %r1052, %r1053, %r1054, %r1020;
	// end inline asm
	ld.shared.u32 	%r1057, [%r1567+520];
	ld.shared.u32 	%r1058, [%r1569+324];
	// begin inline asm
	dp4a.s32.s32 %r1056, %r1057, %r1058, %r1024;
	// end inline asm
	ld.shared.u32 	%r1061, [%r1567+584];
	ld.shared.u32 	%r1062, [%r1569+324];
	// begin inline asm
	dp4a.s32.s32 %r1060, %r1061, %r1062, %r1028;
	// end inline asm
	ld.shared.u32 	%r1065, [%r1567+520];
	ld.shared.u32 	%r1066, [%r1569+328];
	// begin inline asm
	dp4a.s32.s32 %r1064, %r1065, %r1066, %r1032;
	// end inline asm
	ld.shared.u32 	%r1069, [%r1567+584];
	ld.shared.u32 	%r1070, [%r1569+328];
	// begin inline asm
	dp4a.s32.s32 %r1068, %r1069, %r1070, %r1036;
	// end inline asm
	ld.shared.u32 	%r1073, [%r1567+520];
	ld.shared.u32 	%r1074, [%r1569+332];
	// begin inline asm
	dp4a.s32.s32 %r1072, %r1073, %r1074, %r1040;
	// end inline asm
	ld.shared.u32 	%r1077, [%r1567+584];
	ld.shared.u32 	%r1078, [%r1569+332];
	// begin inline asm
	dp4a.s32.s32 %r1076, %r1077, %r1078, %r1044;
	// end inline asm
	ld.shared.u32 	%r1081, [%r1567+576];
	ld.shared.u32 	%r1082, [%r1569+336];
	// begin inline asm
	dp4a.s32.s32 %r1080, %r1081, %r1082, %r1048;
	// end inline asm
	ld.shared.u32 	%r1085, [%r1567+640];
	ld.shared.u32 	%r1086, [%r1569+336];
	// begin inline asm
	dp4a.s32.s32 %r1084, %r1085, %r1086, %r1052;
	// end inline asm
	ld.shared.u32 	%r1089, [%r1567+576];
	ld.shared.u32 	%r1090, [%r1569+340];
	// begin inline asm
	dp4a.s32.s32 %r1088, %r1089, %r1090, %r1056;
	// end inline asm
	ld.shared.u32 	%r1093, [%r1567+640];
	ld.shared.u32 	%r1094, [%r1569+340];
	// begin inline asm
	dp4a.s32.s32 %r1092, %r1093, %r1094, %r1060;
	// end inline asm
	ld.shared.u32 	%r1097, [%r1567+576];
	ld.shared.u32 	%r1098, [%r1569+344];
	// begin inline asm
	dp4a.s32.s32 %r1096, %r1097, %r1098, %r1064;
	// end inline asm
	ld.shared.u32 	%r1101, [%r1567+640];
	ld.shared.u32 	%r1102, [%r1569+344];
	// begin inline asm
	dp4a.s32.s32 %r1100, %r1101, %r1102, %r1068;
	// end inline asm
	ld.shared.u32 	%r1105, [%r1567+576];
	ld.shared.u32 	%r1106, [%r1569+348];
	// begin inline asm
	dp4a.s32.s32 %r1104, %r1105, %r1106, %r1072;
	// end inline asm
	ld.shared.u32 	%r1109, [%r1567+640];
	ld.shared.u32 	%r1110, [%r1569+348];
	// begin inline asm
	dp4a.s32.s32 %r1108, %r1109, %r1110, %r1076;
	// end inline asm
	ld.shared.u32 	%r1113, [%r1567+580];
	ld.shared.u32 	%r1114, [%r1569+352];
	// begin inline asm
	dp4a.s32.s32 %r1112, %r1113, %r1114, %r1080;
	// end inline asm
	ld.shared.u32 	%r1117, [%r1567+644];
	ld.shared.u32 	%r1118, [%r1569+352];
	// begin inline asm
	dp4a.s32.s32 %r1116, %r1117, %r1118, %r1084;
	// end inline asm
	ld.shared.u32 	%r1121, [%r1567+580];
	ld.shared.u32 	%r1122, [%r1569+356];
	// begin inline asm
	dp4a.s32.s32 %r1120, %r1121, %r1122, %r1088;
	// end inline asm
	ld.shared.u32 	%r1125, [%r1567+644];
	ld.shared.u32 	%r1126, [%r1569+356];
	// begin inline asm
	dp4a.s32.s32 %r1124, %r1125, %r1126, %r1092;
	// end inline asm
	ld.shared.u32 	%r1129, [%r1567+580];
	ld.shared.u32 	%r1130, [%r1569+360];
	// begin inline asm
	dp4a.s32.s32 %r1128, %r1129, %r1130, %r1096;
	// end inline asm
	ld.shared.u32 	%r1133, [%r1567+644];
	ld.shared.u32 	%r1134, [%r1569+360];
	// begin inline asm
	dp4a.s32.s32 %r1132, %r1133, %r1134, %r1100;
	// end inline asm
	ld.shared.u32 	%r1137, [%r1567+580];
	ld.shared.u32 	%r1138, [%r1569+364];
	// begin inline asm
	dp4a.s32.s32 %r1136, %r1137, %r1138, %r1104;
	// end inline asm
	ld.shared.u32 	%r1141, [%r1567+644];
	ld.shared.u32 	%r1142, [%r1569+364];
	// begin inline asm
	dp4a.s32.s32 %r1140, %r1141, %r1142, %r1108;
	// end inline asm
	ld.shared.u32 	%r1145, [%r1567+584];
	ld.shared.u32 	%r1146, [%r1569+368];
	// begin inline asm
	dp4a.s32.s32 %r1144, %r1145, %r1146, %r1112;
	// end inline asm
	ld.shared.u32 	%r1149, [%r1567+648];
	ld.shared.u32 	%r1150, [%r1569+368];
	// begin inline asm
	dp4a.s32.s32 %r1148, %r1149, %r1150, %r1116;
	// end inline asm
	ld.shared.u32 	%r1153, [%r1567+584];
	ld.shared.u32 	%r1154, [%r1569+372];
	// begin inline asm
	dp4a.s32.s32 %r1152, %r1153, %r1154, %r1120;
	// end inline asm
	ld.shared.u32 	%r1157, [%r1567+648];
	ld.shared.u32 	%r1158, [%r1569+372];
	// begin inline asm
	dp4a.s32.s32 %r1156, %r1157, %r1158, %r1124;
	// end inline asm
	ld.shared.u32 	%r1161, [%r1567+584];
	ld.shared.u32 	%r1162, [%r1569+376];
	// begin inline asm
	dp4a.s32.s32 %r1160, %r1161, %r1162, %r1128;
	// end inline asm
	ld.shared.u32 	%r1165, [%r1567+648];
	ld.shared.u32 	%r1166, [%r1569+376];
	// begin inline asm
	dp4a.s32.s32 %r1164, %r1165, %r1166, %r1132;
	// end inline asm
	ld.shared.u32 	%r1169, [%r1567+584];
	ld.shared.u32 	%r1170, [%r1569+380];
	// begin inline asm
	dp4a.s32.s32 %r1168, %r1169, %r1170, %r1136;
	// end inline asm
	ld.shared.u32 	%r1173, [%r1567+648];
	ld.shared.u32 	%r1174, [%r1569+380];
	// begin inline asm
	dp4a.s32.s32 %r1172, %r1173, %r1174, %r1140;
	// end inline asm
	ld.shared.u32 	%r1177, [%r1567+640];
	ld.shared.u32 	%r1178, [%r1569+384];
	// begin inline asm
	dp4a.s32.s32 %r1176, %r1177, %r1178, %r1144;
	// end inline asm
	ld.shared.u32 	%r1181, [%r1567+704];
	ld.shared.u32 	%r1182, [%r1569+384];
	// begin inline asm
	dp4a.s32.s32 %r1180, %r1181, %r1182, %r1148;
	// end inline asm
	ld.shared.u32 	%r1185, [%r1567+640];
	ld.shared.u32 	%r1186, [%r1569+388];
	// begin inline asm
	dp4a.s32.s32 %r1184, %r1185, %r1186, %r1152;
	// end inline asm
	ld.shared.u32 	%r1189, [%r1567+704];
	ld.shared.u32 	%r1190, [%r1569+388];
	// begin inline asm
	dp4a.s32.s32 %r1188, %r1189, %r1190, %r1156;
	// end inline asm
	ld.shared.u32 	%r1193, [%r1567+640];
	ld.shared.u32 	%r1194, [%r1569+392];
	// begin inline asm
	dp4a.s32.s32 %r1192, %r1193, %r1194, %r1160;
	// end inline asm
	ld.shared.u32 	%r1197, [%r1567+704];
	ld.shared.u32 	%r1198, [%r1569+392];
	// begin inline asm
	dp4a.s32.s32 %r1196, %r1197, %r1198, %r1164;
	// end inline asm
	ld.shared.u32 	%r1201, [%r1567+640];
	ld.shared.u32 	%r1202, [%r1569+396];
	// begin inline asm
	dp4a.s32.s32 %r1200, %r1201, %r1202, %r1168;
	// end inline asm
	ld.shared.u32 	%r1205, [%r1567+704];
	ld.shared.u32 	%r1206, [%r1569+396];
	// begin inline asm
	dp4a.s32.s32 %r1204, %r1205, %r1206, %r1172;
	// end inline asm
	ld.shared.u32 	%r1209, [%r1567+644];
	ld.shared.u32 	%r1210, [%r1569+400];
	// begin inline asm
	dp4a.s32.s32 %r1208, %r1209, %r1210, %r1176;
	// end inline asm
	ld.shared.u32 	%r1213, [%r1567+708];
	ld.shared.u32 	%r1214, [%r1569+400];
	// begin inline asm
	dp4a.s32.s32 %r1212, %r1213, %r1214, %r1180;
	// end inline asm
	ld.shared.u32 	%r1217, [%r1567+644];
	ld.shared.u32 	%r1218, [%r1569+404];
	// begin inline asm
	dp4a.s32.s32 %r1216, %r1217, %r1218, %r1184;
	// end inline asm
	ld.shared.u32 	%r1221, [%r1567+708];
	ld.shared.u32 	%r1222, [%r1569+404];
	// begin inline asm
	dp4a.s32.s32 %r1220, %r1221, %r1222, %r1188;
	// end inline asm
	ld.shared.u32 	%r1225, [%r1567+644];
	ld.shared.u32 	%r1226, [%r1569+408];
	// begin inline asm
	dp4a.s32.s32 %r1224, %r1225, %r1226, %r1192;
	// end inline asm
	ld.shared.u32 	%r1229, [%r1567+708];
	ld.shared.u32 	%r1230, [%r1569+408];
	// begin inline asm
	dp4a.s32.s32 %r1228, %r1229, %r1230, %r1196;
	// end inline asm
	ld.shared.u32 	%r1233, [%r1567+644];
	ld.shared.u32 	%r1234, [%r1569+412];
	// begin inline asm
	dp4a.s32.s32 %r1232, %r1233, %r1234, %r1200;
	// end inline asm
	ld.shared.u32 	%r1237, [%r1567+708];
	ld.shared.u32 	%r1238, [%r1569+412];
	// begin inline asm
	dp4a.s32.s32 %r1236, %r1237, %r1238, %r1204;
	// end inline asm
	ld.shared.u32 	%r1241, [%r1567+648];
	ld.shared.u32 	%r1242, [%r1569+416];
	// begin inline asm
	dp4a.s32.s32 %r1240, %r1241, %r1242, %r1208;
	// end inline asm
	ld.shared.u32 	%r1245, [%r1567+712];
	ld.shared.u32 	%r1246, [%r1569+416];
	// begin inline asm
	dp4a.s32.s32 %r1244, %r1245, %r1246, %r1212;
	// end inline asm
	ld.shared.u32 	%r1249, [%r1567+648];
	ld.shared.u32 	%r1250, [%r1569+420];
	// begin inline asm
	dp4a.s32.s32 %r1248, %r1249, %r1250, %r1216;
	// end inline asm
	ld.shared.u32 	%r1253, [%r1567+712];
	ld.shared.u32 	%r1254, [%r1569+420];
	// begin inline asm
	dp4a.s32.s32 %r1252, %r1253, %r1254, %r1220;
	// end inline asm
	ld.shared.u32 	%r1257, [%r1567+648];
	ld.shared.u32 	%r1258, [%r1569+424];
	// begin inline asm
	dp4a.s32.s32 %r1256, %r1257, %r1258, %r1224;
	// end inline asm
	ld.shared.u32 	%r1261, [%r1567+712];
	ld.shared.u32 	%r1262, [%r1569+424];
	// begin inline asm
	dp4a.s32.s32 %r1260, %r1261, %r1262, %r1228;
	// end inline asm
	ld.shared.u32 	%r1265, [%r1567+648];
	ld.shared.u32 	%r1266, [%r1569+428];
	// begin inline asm
	dp4a.s32.s32 %r1264, %r1265, %r1266, %r1232;
	// end inline asm
	ld.shared.u32 	%r1269, [%r1567+712];
	ld.shared.u32 	%r1270, [%r1569+428];
	// begin inline asm
	dp4a.s32.s32 %r1268, %r1269, %r1270, %r1236;
	// end inline asm
	ld.shared.u32 	%r1273, [%r1567+768];
	ld.shared.u32 	%r1274, [%r1569+432];
	// begin inline asm
	dp4a.s32.s32 %r1272, %r1273, %r1274, %r1240;
	// end inline asm
	ld.shared.u32 	%r1277, [%r1567+832];
	ld.shared.u32 	%r1278, [%r1569+432];
	// begin inline asm
	dp4a.s32.s32 %r1276, %r1277, %r1278, %r1244;
	// end inline asm
	ld.shared.u32 	%r1281, [%r1567+768];
	ld.shared.u32 	%r1282, [%r1569+436];
	// begin inline asm
	dp4a.s32.s32 %r1280, %r1281, %r1282, %r1248;
	// end inline asm
	ld.shared.u32 	%r1285, [%r1567+832];
	ld.shared.u32 	%r1286, [%r1569+436];
	// begin inline asm
	dp4a.s32.s32 %r1284, %r1285, %r1286, %r1252;
	// end inline asm
	ld.shared.u32 	%r1289, [%r1567+768];
	ld.shared.u32 	%r1290, [%r1569+440];
	// begin inline asm
	dp4a.s32.s32 %r1288, %r1289, %r1290, %r1256;
	// end inline asm
	ld.shared.u32 	%r1293, [%r1567+832];
	ld.shared.u32 	%r1294, [%r1569+440];
	// begin inline asm
	dp4a.s32.s32 %r1292, %r1293, %r1294, %r1260;
	// end inline asm
	ld.shared.u32 	%r1297, [%r1567+768];
	ld.shared.u32 	%r1298, [%r1569+444];
	// begin inline asm
	dp4a.s32.s32 %r1296, %r1297, %r1298, %r1264;
	// end inline asm
	ld.shared.u32 	%r1301, [%r1567+832];
	ld.shared.u32 	%r1302, [%r1569+444];
	// begin inline asm
	dp4a.s32.s32 %r1300, %r1301, %r1302, %r1268;
	// end inline asm
	ld.shared.u32 	%r1305, [%r1567+772];
	ld.shared.u32 	%r1306, [%r1569+448];
	// begin inline asm
	dp4a.s32.s32 %r1304, %r1305, %r1306, %r1272;
	// end inline asm
	ld.shared.u32 	%r1309, [%r1567+836];
	ld.shared.u32 	%r1310, [%r1569+448];
	// begin inline asm
	dp4a.s32.s32 %r1308, %r1309, %r1310, %r1276;
	// end inline asm
	ld.shared.u32 	%r1313, [%r1567+772];
	ld.shared.u32 	%r1314, [%r1569+452];
	// begin inline asm
	dp4a.s32.s32 %r1312, %r1313, %r1314, %r1280;
	// end inline asm
	ld.shared.u32 	%r1317, [%r1567+836];
	ld.shared.u32 	%r1318, [%r1569+452];
	// begin inline asm
	dp4a.s32.s32 %r1316, %r1317, %r1318, %r1284;
	// end inline asm
	ld.shared.u32 	%r1321, [%r1567+772];
	ld.shared.u32 	%r1322, [%r1569+456];
	// begin inline asm
	dp4a.s32.s32 %r1320, %r1321, %r1322, %r1288;
	// end inline asm
	ld.shared.u32 	%r1325, [%r1567+836];
	ld.shared.u32 	%r1326, [%r1569+456];
	// begin inline asm
	dp4a.s32.s32 %r1324, %r1325, %r1326, %r1292;
	// end inline asm
	ld.shared.u32 	%r1329, [%r1567+772];
	ld.shared.u32 	%r1330, [%r1569+460];
	// begin inline asm
	dp4a.s32.s32 %r1328, %r1329, %r1330, %r1296;
	// end inline asm
	ld.shared.u32 	%r1333, [%r1567+836];
	ld.shared.u32 	%r1334, [%r1569+460];
	// begin inline asm
	dp4a.s32.s32 %r1332, %r1333, %r1334, %r1300;
	// end inline asm
	ld.shared.u32 	%r1337, [%r1567+776];
	ld.shared.u32 	%r1338, [%r1569+464];
	// begin inline asm
	dp4a.s32.s32 %r1336, %r1337, %r1338, %r1304;
	// end inline asm
	ld.shared.u32 	%r1341, [%r1567+840];
	ld.shared.u32 	%r1342, [%r1569+464];
	// begin inline asm
	dp4a.s32.s32 %r1340, %r1341, %r1342, %r1308;
	// end inline asm
	ld.shared.u32 	%r1345, [%r1567+776];
	ld.shared.u32 	%r1346, [%r1569+468];
	// begin inline asm
	dp4a.s32.s32 %r1344, %r1345, %r1346, %r1312;
	// end inline asm
	ld.shared.u32 	%r1349, [%r1567+840];
	ld.shared.u32 	%r1350, [%r1569+468];
	// begin inline asm
	dp4a.s32.s32 %r1348, %r1349, %r1350, %r1316;
	// end inline asm
	ld.shared.u32 	%r1353, [%r1567+776];
	ld.shared.u32 	%r1354, [%r1569+472];
	// begin inline asm
	dp4a.s32.s32 %r1352, %r1353, %r1354, %r1320;
	// end inline asm
	ld.shared.u32 	%r1357, [%r1567+840];
	ld.shared.u32 	%r1358, [%r1569+472];
	// begin inline asm
	dp4a.s32.s32 %r1356, %r1357, %r1358, %r1324;
	// end inline asm
	ld.shared.u32 	%r1361, [%r1567+776];
	ld.shared.u32 	%r1362, [%r1569+476];
	// begin inline asm
	dp4a.s32.s32 %r1360, %r1361, %r1362, %r1328;
	// end inline asm
	ld.shared.u32 	%r1365, [%r1567+840];
	ld.shared.u32 	%r1366, [%r1569+476];
	// begin inline asm
	dp4a.s32.s32 %r1364, %r1365, %r1366, %r1332;
	// end inline asm
	ld.shared.u32 	%r1369, [%r1567+832];
	ld.shared.u32 	%r1370, [%r1569+480];
	// begin inline asm
	dp4a.s32.s32 %r1368, %r1369, %r1370, %r1336;
	// end inline asm
	ld.shared.u32 	%r1373, [%r1567+896];
	ld.shared.u32 	%r1374, [%r1569+480];
	// begin inline asm
	dp4a.s32.s32 %r1372, %r1373, %r1374, %r1340;
	// end inline asm
	ld.shared.u32 	%r1377, [%r1567+832];
	ld.shared.u32 	%r1378, [%r1569+484];
	// begin inline asm
	dp4a.s32.s32 %r1376, %r1377, %r1378, %r1344;
	// end inline asm
	ld.shared.u32 	%r1381, [%r1567+896];
	ld.shared.u32 	%r1382, [%r1569+484];
	// begin inline asm
	dp4a.s32.s32 %r1380, %r1381, %r1382, %r1348;
	// end inline asm
	ld.shared.u32 	%r1385, [%r1567+832];
	ld.shared.u32 	%r1386, [%r1569+488];
	// begin inline asm
	dp4a.s32.s32 %r1384, %r1385, %r1386, %r1352;
	// end inline asm
	ld.shared.u32 	%r1389, [%r1567+896];
	ld.shared.u32 	%r1390, [%r1569+488];
	// begin inline asm
	dp4a.s32.s32 %r1388, %r1389, %r1390, %r1356;
	// end inline asm
	ld.shared.u32 	%r1393, [%r1567+832];
	ld.shared.u32 	%r1394, [%r1569+492];
	// begin inline asm
	dp4a.s32.s32 %r1392, %r1393, %r1394, %r1360;
	// end inline asm
	ld.shared.u32 	%r1397, [%r1567+896];
	ld.shared.u32 	%r1398, [%r1569+492];
	// begin inline asm
	dp4a.s32.s32 %r1396, %r1397, %r1398, %r1364;
	// end inline asm
	ld.shared.u32 	%r1401, [%r1567+836];
	ld.shared.u32 	%r1402, [%r1569+496];
	// begin inline asm
	dp4a.s32.s32 %r1400, %r1401, %r1402, %r1368;
	// end inline asm
	ld.shared.u32 	%r1405, [%r1567+900];
	ld.shared.u32 	%r1406, [%r1569+496];
	// begin inline asm
	dp4a.s32.s32 %r1404, %r1405, %r1406, %r1372;
	// end inline asm
	ld.shared.u32 	%r1409, [%r1567+836];
	ld.shared.u32 	%r1410, [%r1569+500];
	// begin inline asm
	dp4a.s32.s32 %r1408, %r1409, %r1410, %r1376;
	// end inline asm
	ld.shared.u32 	%r1413, [%r1567+900];
	ld.shared.u32 	%r1414, [%r1569+500];
	// begin inline asm
	dp4a.s32.s32 %r1412, %r1413, %r1414, %r1380;
	// end inline asm
	ld.shared.u32 	%r1417, [%r1567+836];
	ld.shared.u32 	%r1418, [%r1569+504];
	// begin inline asm
	dp4a.s32.s32 %r1416, %r1417, %r1418, %r1384;
	// end inline asm
	ld.shared.u32 	%r1421, [%r1567+900];
	ld.shared.u32 	%r1422, [%r1569+504];
	// begin inline asm
	dp4a.s32.s32 %r1420, %r1421, %r1422, %r1388;
	// end inline asm
	ld.shared.u32 	%r1425, [%r1567+836];
	ld.shared.u32 	%r1426, [%r1569+508];
	// begin inline asm
	dp4a.s32.s32 %r1424, %r1425, %r1426, %r1392;
	// end inline asm
	ld.shared.u32 	%r1429, [%r1567+900];
	ld.shared.u32 	%r1430, [%r1569+508];
	// begin inline asm
	dp4a.s32.s32 %r1428, %r1429, %r1430, %r1396;
	// end inline asm
	ld.shared.u32 	%r1433, [%r1567+840];
	ld.shared.u32 	%r1434, [%r1569+512];
	// begin inline asm
	dp4a.s32.s32 %r1432, %r1433, %r1434, %r1400;
	// end inline asm
	ld.shared.u32 	%r1437, [%r1567+904];
	ld.shared.u32 	%r1438, [%r1569+512];
	// begin inline asm
	dp4a.s32.s32 %r1436, %r1437, %r1438, %r1404;
	// end inline asm
	ld.shared.u32 	%r1441, [%r1567+840];
	ld.shared.u32 	%r1442, [%r1569+516];
	// begin inline asm
	dp4a.s32.s32 %r1440, %r1441, %r1442, %r1408;
	// end inline asm
	ld.shared.u32 	%r1445, [%r1567+904];
	ld.shared.u32 	%r1446, [%r1569+516];
	// begin inline asm
	dp4a.s32.s32 %r1444, %r1445, %r1446, %r1412;
	// end inline asm
	ld.shared.u32 	%r1449, [%r1567+840];
	ld.shared.u32 	%r1450, [%r1569+520];
	// begin inline asm
	dp4a.s32.s32 %r1448, %r1449, %r1450, %r1416;
	// end inline asm
	ld.shared.u32 	%r1453, [%r1567+904];
	ld.shared.u32 	%r1454, [%r1569+520];
	// begin inline asm
	dp4a.s32.s32 %r1452, %r1453, %r1454, %r1420;
	// end inline asm
	ld.shared.u32 	%r1457, [%r1567+840];
	ld.shared.u32 	%r1458, [%r1569+524];
	// begin inline asm
	dp4a.s32.s32 %r1456, %r1457, %r1458, %r1424;
	// end inline asm
	ld.shared.u32 	%r1461, [%r1567+904];
	ld.shared.u32 	%r1462, [%r1569+524];
	// begin inline asm
	dp4a.s32.s32 %r1460, %r1461, %r1462, %r1428;
	// end inline asm
	ld.shared.u32 	%r1465, [%r1567+896];
	ld.shared.u32 	%r1466, [%r1569+528];
	// begin inline asm
	dp4a.s32.s32 %r1464, %r1465, %r1466, %r1432;
	// end inline asm
	ld.shared.u32 	%r1469, [%r1567+960];
	ld.shared.u32 	%r1470, [%r1569+528];
	// begin inline asm
	dp4a.s32.s32 %r1468, %r1469, %r1470, %r1436;
	// end inline asm
	ld.shared.u32 	%r1473, [%r1567+896];
	ld.shared.u32 	%r1474, [%r1569+532];
	// begin inline asm
	dp4a.s32.s32 %r1472, %r1473, %r1474, %r1440;
	// end inline asm
	ld.shared.u32 	%r1477, [%r1567+960];
	ld.shared.u32 	%r1478, [%r1569+532];
	// begin inline asm
	dp4a.s32.s32 %r1476, %r1477, %r1478, %r1444;
	// end inline asm
	ld.shared.u32 	%r1481, [%r1567+896];
	ld.shared.u32 	%r1482, [%r1569+536];
	// begin inline asm
	dp4a.s32.s32 %r1480, %r1481, %r1482, %r1448;
	// end inline asm
	ld.shared.u32 	%r1485, [%r1567+960];
	ld.shared.u32 	%r1486, [%r1569+536];
	// begin inline asm
	dp4a.s32.s32 %r1484, %r1485, %r1486, %r1452;
	// end inline asm
	ld.shared.u32 	%r1489, [%r1567+896];
	ld.shared.u32 	%r1490, [%r1569+540];
	// begin inline asm
	dp4a.s32.s32 %r1488, %r1489, %r1490, %r1456;
	// end inline asm
	ld.shared.u32 	%r1493, [%r1567+960];
	ld.shared.u32 	%r1494, [%r1569+540];
	// begin inline asm
	dp4a.s32.s32 %r1492, %r1493, %r1494, %r1460;
	// end inline asm
	ld.shared.u32 	%r1497, [%r1567+900];
	ld.shared.u32 	%r1498, [%r1569+544];
	// begin inline asm
	dp4a.s32.s32 %r1496, %r1497, %r1498, %r1464;
	// end inline asm
	ld.shared.u32 	%r1501, [%r1567+964];
	ld.shared.u32 	%r1502, [%r1569+544];
	// begin inline asm
	dp4a.s32.s32 %r1500, %r1501, %r1502, %r1468;
	// end inline asm
	ld.shared.u32 	%r1505, [%r1567+900];
	ld.shared.u32 	%r1506, [%r1569+548];
	// begin inline asm
	dp4a.s32.s32 %r1504, %r1505, %r1506, %r1472;
	// end inline asm
	ld.shared.u32 	%r1509, [%r1567+964];
	ld.shared.u32 	%r1510, [%r1569+548];
	// begin inline asm
	dp4a.s32.s32 %r1508, %r1509, %r1510, %r1476;
	// end inline asm
	ld.shared.u32 	%r1513, [%r1567+900];
	ld.shared.u32 	%r1514, [%r1569+552];
	// begin inline asm
	dp4a.s32.s32 %r1512, %r1513, %r1514, %r1480;
	// end inline asm
	ld.shared.u32 	%r1517, [%r1567+964];
	ld.shared.u32 	%r1518, [%r1569+552];
	// begin inline asm
	dp4a.s32.s32 %r1516, %r1517, %r1518, %r1484;
	// end inline asm
	ld.shared.u32 	%r1521, [%r1567+900];
	ld.shared.u32 	%r1522, [%r1569+556];
	// begin inline asm
	dp4a.s32.s32 %r1520, %r1521, %r1522, %r1488;
	// end inline asm
	ld.shared.u32 	%r1525, [%r1567+964];
	ld.shared.u32 	%r1526, [%r1569+556];
	// begin inline asm
	dp4a.s32.s32 %r1524, %r1525, %r1526, %r1492;
	// end inline asm
	ld.shared.u32 	%r1529, [%r1567+904];
	ld.shared.u32 	%r1530, [%r1569+560];
	// begin inline asm
	dp4a.s32.s32 %r2771, %r1529, %r1530, %r1496;
	// end inline asm
	ld.shared.u32 	%r1533, [%r1567+968];
	ld.shared.u32 	%r1534, [%r1569+560];
	// begin inline asm
	dp4a.s32.s32 %r2767, %r1533, %r1534, %r1500;
	// end inline asm
	ld.shared.u32 	%r1537, [%r1567+904];
	ld.shared.u32 	%r1538, [%r1569+564];
	// begin inline asm
	dp4a.s32.s32 %r2770, %r1537, %r1538, %r1504;
	// end inline asm
	ld.shared.u32 	%r1541, [%r1567+968];
	ld.shared.u32 	%r1542, [%r1569+564];
	// begin inline asm
	dp4a.s32.s32 %r2766, %r1541, %r1542, %r1508;
	// end inline asm
	ld.shared.u32 	%r1545, [%r1567+904];
	ld.shared.u32 	%r1546, [%r1569+568];
	// begin inline asm
	dp4a.s32.s32 %r2769, %r1545, %r1546, %r1512;
	// end inline asm
	ld.shared.u32 	%r1549, [%r1567+968];
	ld.shared.u32 	%r1550, [%r1569+568];
	// begin inline asm
	dp4a.s32.s32 %r2765, %r1549, %r1550, %r1516;
	// end inline asm
	ld.shared.u32 	%r1553, [%r1567+904];
	ld.shared.u32 	%r1554, [%r1569+572];
	// begin inline asm
	dp4a.s32.s32 %r2768, %r1553, %r1554, %r1520;
	// end inline asm
	ld.shared.u32 	%r1557, [%r1567+968];
	ld.shared.u32 	%r1558, [%r1569+572];
	// begin inline asm
	dp4a.s32.s32 %r2764, %r1557, %r1558, %r1524;
	// end inline asm
	add.s32 	%r2772, %r2772, 1;
	add.s32 	%r2763, %r2763, 1024;
	add.s32 	%r2762, %r2762, 576;
	add.s64 	%rd149, %rd149, 3136;
	add.s64 	%rd148, %rd148, 3136;
	add.s64 	%rd147, %rd147, 3136;
	setp.ne.s32 	%p104, %r2772, 15;
	@%p104 bra 	$L__BB9_41;
	ld.param.u64 	%rd146, [fused_nn_conv2d_cast_subtract_cast_multiply_add_nn_relu_divide_add_round_cast_cl_16286804049590463984__21_kernel0_param_4];
	ld.param.u64 	%rd145, [fused_nn_conv2d_cast_subtract_cast_multiply_add_nn_relu_divide_add_round_cast_cl_16286804049590463984__21_kernel0_param_3];
	ld.param.u64 	%rd144, [fused_nn_conv2d_cast_subtract_cast_multiply_add_nn_relu_divide_add_round_cast_cl_16286804049590463984__21_kernel0_param_2];
	bar.sync 	0;
	add.s32 	%r2723, %r1566, %r56;
	ld.shared.u32 	%r1571, [%r2723+1024];
	add.s32 	%r2725, %r1568, %r55;
	ld.shared.u32 	%r1572, [%r2725+4608];
	// begin inline asm
	dp4a.s32.s32 %r1570, %r1571, %r1572, %r2771;
	// end inline asm
	ld.shared.u32 	%r1575, [%r2723+1088];
	ld.shared.u32 	%r1576, [%r2725+4608];
	// begin inline asm
	dp4a.s32.s32 %r1574, %r1575, %r1576, %r2767;
	// end inline asm
	ld.shared.u32 	%r1579, [%r2723+1024];
	ld.shared.u32 	%r1580, [%r2725+4612];
	// begin inline asm
	dp4a.s32.s32 %r1578, %r1579, %r1580, %r2770;
	// end inline asm
	ld.shared.u32 	%r1583, [%r2723+1088];
	ld.shared.u32 	%r1584, [%r2725+4612];
	// begin inline asm
	dp4a.s32.s32 %r1582, %r1583, %r1584, %r2766;
	// end inline asm
	ld.shared.u32 	%r1587, [%r2723+1024];
	ld.shared.u32 	%r1588, [%r2725+4616];
	// begin inline asm
	dp4a.s32.s32 %r1586, %r1587, %r1588, %r2769;
	// end inline asm
	ld.shared.u32 	%r1591, [%r2723+1088];
	ld.shared.u32 	%r1592, [%r2725+4616];
	// begin inline asm
	dp4a.s32.s32 %r1590, %r1591, %r1592, %r2765;
	// end inline asm
	ld.shared.u32 	%r1595, [%r2723+1024];
	ld.shared.u32 	%r1596, [%r2725+4620];
	// begin inline asm
	dp4a.s32.s32 %r1594, %r1595, %r1596, %r2768;
	// end inline asm
	ld.shared.u32 	%r1599, [%r2723+1088];
	ld.shared.u32 	%r1600, [%r2725+4620];
	// begin inline asm
	dp4a.s32.s32 %r1598, %r1599, %r1600, %r2764;
	// end inline asm
	ld.shared.u32 	%r1603, [%r2723+1028];
	ld.shared.u32 	%r1604, [%r2725+4624];
	// begin inline asm
	dp4a.s32.s32 %r1602, %r1603, %r1604, %r1570;
	// end inline asm
	ld.shared.u32 	%r1607, [%r2723+1092];
	ld.shared.u32 	%r1608, [%r2725+4624];
	// begin inline asm
	dp4a.s32.s32 %r1606, %r1607, %r1608, %r1574;
	// end inline asm
	ld.shared.u32 	%r1611, [%r2723+1028];
	ld.shared.u32 	%r1612, [%r2725+4628];
	// begin inline asm
	dp4a.s32.s32 %r1610, %r1611, %r1612, %r1578;
	// end inline asm
	ld.shared.u32 	%r1615, [%r2723+1092];
	ld.shared.u32 	%r1616, [%r2725+4628];
	// begin inline asm
	dp4a.s32.s32 %r1614, %r1615, %r1616, %r1582;
	// end inline asm
	ld.shared.u32 	%r1619, [%r2723+1028];
	ld.shared.u32 	%r1620, [%r2725+4632];
	// begin inline asm
	dp4a.s32.s32 %r1618, %r1619, %r1620, %r1586;
	// end inline asm
	ld.shared.u32 	%r1623, [%r2723+1092];
	ld.shared.u32 	%r1624, [%r2725+4632];
	// begin inline asm
	dp4a.s32.s32 %r1622, %r1623, %r1624, %r1590;
	// end inline asm
	ld.shared.u32 	%r1627, [%r2723+1028];
	ld.shared.u32 	%r1628, [%r2725+4636];
	// begin inline asm
	dp4a.s32.s32 %r1626, %r1627, %r1628, %r1594;
	// end inline asm
	ld.shared.u32 	%r1631, [%r2723+1092];
	ld.shared.u32 	%r1632, [%r2725+4636];
	// begin inline asm
	dp4a.s32.s32 %r1630, %r1631, %r1632, %r1598;
	// end inline asm
	ld.shared.u32 	%r1635, [%r2723+1032];
	ld.shared.u32 	%r1636, [%r2725+4640];
	// begin inline asm
	dp4a.s32.s32 %r1634, %r1635, %r1636, %r1602;
	// end inline asm
	ld.shared.u32 	%r1639, [%r2723+1096];
	ld.shared.u32 	%r1640, [%r2725+4640];
	// begin inline asm
	dp4a.s32.s32 %r1638, %r1639, %r1640, %r1606;
	// end inline asm
	ld.shared.u32 	%r1643, [%r2723+1032];
	ld.shared.u32 	%r1644, [%r2725+4644];
	// begin inline asm
	dp4a.s32.s32 %r1642, %r1643, %r1644, %r1610;
	// end inline asm
	ld.shared.u32 	%r1647, [%r2723+1096];
	ld.shared.u32 	%r1648, [%r2725+4644];
	// begin inline asm
	dp4a.s32.s32 %r1646, %r1647, %r1648, %r1614;
	// end inline asm
	ld.shared.u32 	%r1651, [%r2723+1032];
	ld.shared.u32 	%r1652, [%r2725+4648];
	// begin inline asm
	dp4a.s32.s32 %r1650, %r1651, %r1652, %r1618;
	// end inline asm
	ld.shared.u32 	%r1655, [%r2723+1096];
	ld.shared.u32 	%r1656, [%r2725+4648];
	// begin inline asm
	dp4a.s32.s32 %r1654, %r1655, %r1656, %r1622;
	// end inline asm
	ld.shared.u32 	%r1659, [%r2723+1032];
	ld.shared.u32 	%r1660, [%r2725+4652];
	// begin inline asm
	dp4a.s32.s32 %r1658, %r1659, %r1660, %r1626;
	// end inline asm
	ld.shared.u32 	%r1663, [%r2723+1096];
	ld.shared.u32 	%r1664, [%r2725+4652];
	// begin inline asm
	dp4a.s32.s32 %r1662, %r1663, %r1664, %r1630;
	// end inline asm
	ld.shared.u32 	%r1667, [%r2723+1088];
	ld.shared.u32 	%r1668, [%r2725+4656];
	// begin inline asm
	dp4a.s32.s32 %r1666, %r1667, %r1668, %r1634;
	// end inline asm
	ld.shared.u32 	%r1671, [%r2723+1152];
	ld.shared.u32 	%r1672, [%r2725+4656];
	// begin inline asm
	dp4a.s32.s32 %r1670, %r1671, %r1672, %r1638;
	// end inline asm
	ld.shared.u32 	%r1675, [%r2723+1088];
	ld.shared.u32 	%r1676, [%r2725+4660];
	// begin inline asm
	dp4a.s32.s32 %r1674, %r1675, %r1676, %r1642;
	// end inline asm
	ld.shared.u32 	%r1679, [%r2723+1152];
	ld.shared.u32 	%r1680, [%r2725+4660];
	// begin inline asm
	dp4a.s32.s32 %r1678, %r1679, %r1680, %r1646;
	// end inline asm
	ld.shared.u32 	%r1683, [%r2723+1088];
	ld.shared.u32 	%r1684, [%r2725+4664];
	// begin inline asm
	dp4a.s32.s32 %r1682, %r1683, %r1684, %r1650;
	// end inline asm
	ld.shared.u32 	%r1687, [%r2723+1152];
	ld.shared.u32 	%r1688, [%r2725+4664];
	// begin inline asm
	dp4a.s32.s32 %r1686, %r1687, %r1688, %r1654;
	// end inline asm
	ld.shared.u32 	%r1691, [%r2723+1088];
	ld.shared.u32 	%r1692, [%r2725+4668];
	// begin inline asm
	dp4a.s32.s32 %r1690, %r1691, %r1692, %r1658;
	// end inline asm
	ld.shared.u32 	%r1695, [%r2723+1152];
	ld.shared.u32 	%r1696, [%r2725+4668];
	// begin inline asm
	dp4a.s32.s32 %r1694, %r1695, %r1696, %r1662;
	// end inline asm
	ld.shared.u32 	%r1699, [%r2723+1092];
	ld.shared.u32 	%r1700, [%r2725+4672];
	// begin inline asm
	dp4a.s32.s32 %r1698, %r1699, %r1700, %r1666;
	// end inline asm
	ld.shared.u32 	%r1703, [%r2723+1156];
	ld.shared.u32 	%r1704, [%r2725+4672];
	// begin inline asm
	dp4a.s32.s32 %r1702, %r1703, %r1704, %r1670;
	// end inline asm
	ld.shared.u32 	%r1707, [%r2723+1092];
	ld.shared.u32 	%r1708, [%r2725+4676];
	// begin inline asm
	dp4a.s32.s32 %r1706, %r1707, %r1708, %r1674;
	// end inline asm
	ld.shared.u32 	%r1711, [%r2723+1156];
	ld.shared.u32 	%r1712, [%r2725+4676];
	// begin inline asm
	dp4a.s32.s32 %r1710, %r1711, %r1712, %r1678;
	// end inline asm
	ld.shared.u32 	%r1715, [%r2723+1092];
	ld.shared.u32 	%r1716, [%r2725+4680];
	// begin inline asm
	dp4a.s32.s32 %r1714, %r1715, %r1716, %r1682;
	// end inline asm
	ld.shared.u32 	%r1719, [%r2723+1156];
	ld.shared.u32 	%r1720, [%r2725+4680];
	// begin inline asm
	dp4a.s32.s32 %r1718, %r1719, %r1720, %r1686;
	// end inline asm
	ld.shared.u32 	%r1723, [%r2723+1092];
	ld.shared.u32 	%r1724, [%r2725+4684];
	// begin inline asm
	dp4a.s32.s32 %r1722, %r1723, %r1724, %r1690;
	// end inline asm
	ld.shared.u32 	%r1727, [%r2723+1156];
	ld.shared.u32 	%r1728, [%r2725+4684];
	// begin inline asm
	dp4a.s32.s32 %r1726, %r1727, %r1728, %r1694;
	// end inline asm
	ld.shared.u32 	%r1731, [%r2723+1096];
	ld.shared.u32 	%r1732, [%r2725+4688];
	// begin inline asm
	dp4a.s32.s32 %r1730, %r1731, %r1732, %r1698;
	// end inline asm
	ld.shared.u32 	%r1735, [%r2723+1160];
	ld.shared.u32 	%r1736, [%r2725+4688];
	// begin inline asm
	dp4a.s32.s32 %r1734, %r1735, %r1736, %r1702;
	// end inline asm
	ld.shared.u32 	%r1739, [%r2723+1096];
	ld.shared.u32 	%r1740, [%r2725+4692];
	// begin inline asm
	dp4a.s32.s32 %r1738, %r1739, %r1740, %r1706;
	// end inline asm
	ld.shared.u32 	%r1743, [%r2723+1160];
	ld.shared.u32 	%r1744, [%r2725+4692];
	// begin inline asm
	dp4a.s32.s32 %r1742, %r1743, %r1744, %r1710;
	// end inline asm
	ld.shared.u32 	%r1747, [%r2723+1096];
	ld.shared.u32 	%r1748, [%r2725+4696];
	// begin inline asm
	dp4a.s32.s32 %r1746, %r1747, %r1748, %r1714;
	// end inline asm
	ld.shared.u32 	%r1751, [%r2723+1160];
	ld.shared.u32 	%r1752, [%r2725+4696];
	// begin inline asm
	dp4a.s32.s32 %r1750, %r1751, %r1752, %r1718;
	// end inline asm
	ld.shared.u32 	%r1755, [%r2723+1096];
	ld.shared.u32 	%r1756, [%r2725+4700];
	// begin inline asm
	dp4a.s32.s32 %r1754, %r1755, %r1756, %r1722;
	// end inline asm
	ld.shared.u32 	%r1759, [%r2723+1160];
	ld.shared.u32 	%r1760, [%r2725+4700];
	// begin inline asm
	dp4a.s32.s32 %r1758, %r1759, %r1760, %r1726;
	// end inline asm
	ld.shared.u32 	%r1763, [%r2723+1152];
	ld.shared.u32 	%r1764, [%r2725+4704];
	// begin inline asm
	dp4a.s32.s32 %r1762, %r1763, %r1764, %r1730;
	// end inline asm
	ld.shared.u32 	%r1767, [%r2723+1216];
	ld.shared.u32 	%r1768, [%r2725+4704];
	// begin inline asm
	dp4a.s32.s32 %r1766, %r1767, %r1768, %r1734;
	// end inline asm
	ld.shared.u32 	%r1771, [%r2723+1152];
	ld.shared.u32 	%r1772, [%r2725+4708];
	// begin inline asm
	dp4a.s32.s32 %r1770, %r1771, %r1772, %r1738;
	// end inline asm
	ld.shared.u32 	%r1775, [%r2723+1216];
	ld.shared.u32 	%r1776, [%r2725+4708];
	// begin inline asm
	dp4a.s32.s32 %r1774, %r1775, %r1776, %r1742;
	// end inline asm
	ld.shared.u32 	%r1779, [%r2723+1152];
	ld.shared.u32 	%r1780, [%r2725+4712];
	// begin inline asm
	dp4a.s32.s32 %r1778, %r1779, %r1780, %r1746;
	// end inline asm
	ld.shared.u32 	%r1783, [%r2723+1216];
	ld.shared.u32 	%r1784, [%r2725+4712];
	// begin inline asm
	dp4a.s32.s32 %r1782, %r1783, %r1784, %r1750;
	// end inline asm
	ld.shared.u32 	%r1787, [%r2723+1152];
	ld.shared.u32 	%r1788, [%r2725+4716];
	// begin inline asm
	dp4a.s32.s32 %r1786, %r1787, %r1788, %r1754;
	// end inline asm
	ld.shared.u32 	%r1791, [%r2723+1216];
	ld.shared.u32 	%r1792, [%r2725+4716];
	// begin inline asm
	dp4a.s32.s32 %r1790, %r1791, %r1792, %r1758;
	// end inline asm
	ld.shared.u32 	%r1795, [%r2723+1156];
	ld.shared.u32 	%r1796, [%r2725+4720];
	// begin inline asm
	dp4a.s32.s32 %r1794, %r1795, %r1796, %r1762;
	// end inline asm
	ld.shared.u32 	%r1799, [%r2723+1220];
	ld.shared.u32 	%r1800, [%r2725+4720];
	// begin inline asm
	dp4a.s32.s32 %r1798, %r1799, %r1800, %r1766;
	// end inline asm
	ld.shared.u32 	%r1803, [%r2723+1156];
	ld.shared.u32 	%r1804, [%r2725+4724];
	// begin inline asm
	dp4a.s32.s32 %r1802, %r1803, %r1804, %r1770;
	// end inline asm
	ld.shared.u32 	%r1807, [%r2723+1220];
	ld.shared.u32 	%r1808, [%r2725+4724];
	// begin inline asm
	dp4a.s32.s32 %r1806, %r1807, %r1808, %r1774;
	// end inline asm
	ld.shared.u32 	%r1811, [%r2723+1156];
	ld.shared.u32 	%r1812, [%r2725+4728];
	// begin inline asm
	dp4a.s32.s32 %r1810, %r1811, %r1812, %r1778;
	// end inline asm
	ld.shared.u32 	%r1815, [%r2723+1220];
	ld.shared.u32 	%r1816, [%r2725+4728];
	// begin inline asm
	dp4a.s32.s32 %r1814, %r1815, %r1816, %r1782;
	// end inline asm
	ld.shared.u32 	%r1819, [%r2723+1156];
	ld.shared.u32 	%r1820, [%r2725+4732];
	// begin inline asm
	dp4a.s32.s32 %r1818, %r1819, %r1820, %r1786;
	// end inline asm
	ld.shared.u32 	%r1823, [%r2723+1220];
	ld.shared.u32 	%r1824, [%r2725+4732];
	// begin inline asm
	dp4a.s32.s32 %r1822, %r1823, %r1824, %r1790;
	// end inline asm
	ld.shared.u32 	%r1827, [%r2723+1160];
	ld.shared.u32 	%r1828, [%r2725+4736];
	// begin inline asm
	dp4a.s32.s32 %r1826, %r1827, %r1828, %r1794;
	// end inline asm
	ld.shared.u32 	%r1831, [%r2723+1224];
	ld.shared.u32 	%r1832, [%r2725+4736];
	// begin inline asm
	dp4a.s32.s32 %r1830, %r1831, %r1832, %r1798;
	// end inline asm
	ld.shared.u32 	%r1835, [%r2723+1160];
	ld.shared.u32 	%r1836, [%r2725+4740];
	// begin inline asm
	dp4a.s32.s32 %r1834, %r1835, %r1836, %r1802;
	// end inline asm
	ld.shared.u32 	%r1839, [%r2723+1224];
	ld.shared.u32 	%r1840, [%r2725+4740];
	// begin inline asm
	dp4a.s32.s32 %r1838, %r1839, %r1840, %r1806;
	// end inline asm
	ld.shared.u32 	%r1843, [%r2723+1160];
	ld.shared.u32 	%r1844, [%r2725+4744];
	// begin inline asm
	dp4a.s32.s32 %r1842, %r1843, %r1844, %r1810;
	// end inline asm
	ld.shared.u32 	%r1847, [%r2723+1224];
	ld.shared.u32 	%r1848, [%r2725+4744];
	// begin inline asm
	dp4a.s32.s32 %r1846, %r1847, %r1848, %r1814;
	// end inline asm
	ld.shared.u32 	%r1851, [%r2723+1160];
	ld.shared.u32 	%r1852, [%r2725+4748];
	// begin inline asm
	dp4a.s32.s32 %r1850, %r1851, %r1852, %r1818;
	// end inline asm
	ld.shared.u32 	%r1855, [%r2723+1224];
	ld.shared.u32 	%r1856, [%r2725+4748];
	// begin inline asm
	dp4a.s32.s32 %r1854, %r1855, %r1856, %r1822;
	// end inline asm
	ld.shared.u32 	%r1859, [%r2723+1280];
	ld.shared.u32 	%r1860, [%r2725+4752];
	// begin inline asm
	dp4a.s32.s32 %r1858, %r1859, %r1860, %r1826;
	// end inline asm
	ld.shared.u32 	%r1863, [%r2723+1344];
	ld.shared.u32 	%r1864, [%r2725+4752];
	// begin inline asm
	dp4a.s32.s32 %r1862, %r1863, %r1864, %r1830;
	// end inline asm
	ld.shared.u32 	%r1867, [%r2723+1280];
	ld.shared.u32 	%r1868, [%r2725+4756];
	// begin inline asm
	dp4a.s32.s32 %r1866, %r1867, %r1868, %r1834;
	// end inline asm
	ld.shared.u32 	%r1871, [%r2723+1344];
	ld.shared.u32 	%r1872, [%r2725+4756];
	// begin inline asm
	dp4a.s32.s32 %r1870, %r1871, %r1872, %r1838;
	// end inline asm
	ld.shared.u32 	%r1875, [%r2723+1280];
	ld.shared.u32 	%r1876, [%r2725+4760];
	// begin inline asm
	dp4a.s32.s32 %r1874, %r1875, %r1876, %r1842;
	// end inline asm
	ld.shared.u32 	%r1879, [%r2723+1344];
	ld.shared.u32 	%r1880, [%r2725+4760];
	// begin inline asm
	dp4a.s32.s32 %r1878, %r1879, %r1880, %r1846;
	// end inline asm
	ld.shared.u32 	%r1883, [%r2723+1280];
	ld.shared.u32 	%r1884, [%r2725+4764];
	// begin inline asm
	dp4a.s32.s32 %r1882, %r1883, %r1884, %r1850;
	// end inline asm
	ld.shared.u32 	%r1887, [%r2723+1344];
	ld.shared.u32 	%r1888, [%r2725+4764];
	// begin inline asm
	dp4a.s32.s32 %r1886, %r1887, %r1888, %r1854;
	// end inline asm
	ld.shared.u32 	%r1891, [%r2723+1284];
	ld.shared.u32 	%r1892, [%r2725+4768];
	// begin inline asm
	dp4a.s32.s32 %r1890, %r1891, %r1892, %r1858;
	// end inline asm
	ld.shared.u32 	%r1895, [%r2723+1348];
	ld.shared.u32 	%r1896, [%r2725+4768];
	// begin inline asm
	dp4a.s32.s32 %r1894, %r1895, %r1896, %r1862;
	// end inline asm
	ld.shared.u32 	%r1899, [%r2723+1284];
	ld.shared.u32 	%r1900, [%r2725+4772];
	// begin inline asm
	dp4a.s32.s32 %r1898, %r1899, %r1900, %r1866;
	// end inline asm
	ld.shared.u32 	%r1903, [%r2723+1348];
	ld.shared.u32 	%r1904, [%r2725+4772];
	// begin inline asm
	dp4a.s32.s32 %r1902, %r1903, %r1904, %r1870;
	// end inline asm
	ld.shared.u32 	%r1907, [%r2723+1284];
	ld.shared.u32 	%r1908, [%r2725+4776];
	// begin inline asm
	dp4a.s32.s32 %r1906, %r1907, %r1908, %r1874;
	// end inline asm
	ld.shared.u32 	%r1911, [%r2723+1348];
	ld.shared.u32 	%r1912, [%r2725+4776];
	// begin inline asm
	dp4a.s32.s32 %r1910, %r1911, %r1912, %r1878;
	// end inline asm
	ld.shared.u32 	%r1915, [%r2723+1284];
	ld.shared.u32 	%r1916, [%r2725+4780];
	// begin inline asm
	dp4a.s32.s32 %r1914, %r1915, %r1916, %r1882;
	// end inline asm
	ld.shared.u32 	%r1919, [%r2723+1348];
	ld.shared.u32 	%r1920, [%r2725+4780];
	// begin inline asm
	dp4a.s32.s32 %r1918, %r1919, %r1920, %r1886;
	// end inline asm
	ld.shared.u32 	%r1923, [%r2723+1288];
	ld.shared.u32 	%r1924, [%r2725+4784];
	// begin inline asm
	dp4a.s32.s32 %r1922, %r1923, %r1924, %r1890;
	// end inline asm
	ld.shared.u32 	%r1927, [%r2723+1352];
	ld.shared.u32 	%r1928, [%r2725+4784];
	// begin inline asm
	dp4a.s32.s32 %r1926, %r1927, %r1928, %r1894;
	// end inline asm
	ld.shared.u32 	%r1931, [%r2723+1288];
	ld.shared.u32 	%r1932, [%r2725+4788];
	// begin inline asm
	dp4a.s32.s32 %r1930, %r1931, %r1932, %r1898;
	// end inline asm
	ld.shared.u32 	%r1935, [%r2723+1352];
	ld.shared.u32 	%r1936, [%r2725+4788];
	// begin inline asm
	dp4a.s32.s32 %r1934, %r1935, %r1936, %r1902;
	// end inline asm
	ld.shared.u32 	%r1939, [%r2723+1288];
	ld.shared.u32 	%r1940, [%r2725+4792];
	// begin inline asm
	dp4a.s32.s32 %r1938, %r1939, %r1940, %r1906;
	// end inline asm
	ld.shared.u32 	%r1943, [%r2723+1352];
	ld.shared.u32 	%r1944, [%r2725+4792];
	// begin inline asm
	dp4a.s32.s32 %r1942, %r1943, %r1944, %r1910;
	// end inline asm
	ld.shared.u32 	%r1947, [%r2723+1288];
	ld.shared.u32 	%r1948, [%r2725+4796];
	// begin inline asm
	dp4a.s32.s32 %r1946, %r1947, %r1948, %r1914;
	// end inline asm
	ld.shared.u32 	%r1951, [%r2723+1352];
	ld.shared.u32 	%r1952, [%r2725+4796];
	// begin inline asm
	dp4a.s32.s32 %r1950, %r1951, %r1952, %r1918;
	// end inline asm
	ld.shared.u32 	%r1955, [%r2723+1344];
	ld.shared.u32 	%r1956, [%r2725+4800];
	// begin inline asm
	dp4a.s32.s32 %r1954, %r1955, %r1956, %r1922;
	// end inline asm
	ld.shared.u32 	%r1959, [%r2723+1408];
	ld.shared.u32 	%r1960, [%r2725+4800];
	// begin inline asm
	dp4a.s32.s32 %r1958, %r1959, %r1960, %r1926;
	// end inline asm
	ld.shared.u32 	%r1963, [%r2723+1344];
	ld.shared.u32 	%r1964, [%r2725+4804];
	// begin inline asm
	dp4a.s32.s32 %r1962, %r1963, %r1964, %r1930;
	// end inline asm
	ld.shared.u32 	%r1967, [%r2723+1408];
	ld.shared.u32 	%r1968, [%r2725+4804];
	// begin inline asm
	dp4a.s32.s32 %r1966, %r1967, %r1968, %r1934;
	// end inline asm
	ld.shared.u32 	%r1971, [%r2723+1344];
	ld.shared.u32 	%r1972, [%r2725+4808];
	// begin inline asm
	dp4a.s32.s32 %r1970, %r1971, %r1972, %r1938;
	// end inline asm
	ld.shared.u32 	%r1975, [%r2723+1408];
	ld.shared.u32 	%r1976, [%r2725+4808];
	// begin inline asm
	dp4a.s32.s32 %r1974, %r1975, %r1976, %r1942;
	// end inline asm
	ld.shared.u32 	%r1979, [%r2723+1344];
	ld.shared.u32 	%r1980, [%r2725+4812];
	// begin inline asm
	dp4a.s32.s32 %r1978, %r1979, %r1980, %r1946;
	// end inline asm
	ld.shared.u32 	%r1983, [%r2723+1408];
	ld.shared.u32 	%r1984, [%r2725+4812];
	// begin inline asm
	dp4a.s32.s32 %r1982, %r1983, %r1984, %r1950;
	// end inline asm
	ld.shared.u32 	%r1987, [%r2723+1348];
	ld.shared.u32 	%r1988, [%r2725+4816];
	// begin inline asm
	dp4a.s32.s32 %r1986, %r1987, %r1988, %r1954;
	// end inline asm
	ld.shared.u32 	%r1991, [%r2723+1412];
	ld.shared.u32 	%r1992, [%r2725+4816];
	// begin inline asm
	dp4a.s32.s32 %r1990, %r1991, %r1992, %r1958;
	// end inline asm
	ld.shared.u32 	%r1995, [%r2723+1348];
	ld.shared.u32 	%r1996, [%r2725+4820];
	// begin inline asm
	dp4a.s32.s32 %r1994, %r1995, %r1996, %r1962;
	// end inline asm
	ld.shared.u32 	%r1999, [%r2723+1412];
	ld.shared.u32 	%r2000, [%r2725+4820];
	// begin inline asm
	dp4a.s32.s32 %r1998, %r1999, %r2000, %r1966;
	// end inline asm
	ld.shared.u32 	%r2003, [%r2723+1348];
	ld.shared.u32 	%r2004, [%r2725+4824];
	// begin inline asm
	dp4a.s32.s32 %r2002, %r2003, %r2004, %r1970;
	// end inline asm
	ld.shared.u32 	%r2007, [%r2723+1412];
	ld.shared.u32 	%r2008, [%r2725+4824];
	// begin inline asm
	dp4a.s32.s32 %r2006, %r2007, %r2008, %r1974;
	// end inline asm
	ld.shared.u32 	%r2011, [%r2723+1348];
	ld.shared.u32 	%r2012, [%r2725+4828];
	// begin inline asm
	dp4a.s32.s32 %r2010, %r2011, %r2012, %r1978;
	// end inline asm
	ld.shared.u32 	%r2015, [%r2723+1412];
	ld.shared.u32 	%r2016, [%r2725+4828];
	// begin inline asm
	dp4a.s32.s32 %r2014, %r2015, %r2016, %r1982;
	// end inline asm
	ld.shared.u32 	%r2019, [%r2723+1352];
	ld.shared.u32 	%r2020, [%r2725+4832];
	// begin inline asm
	dp4a.s32.s32 %r2018, %r2019, %r2020, %r1986;
	// end inline asm
	ld.shared.u32 	%r2023, [%r2723+1416];
	ld.shared.u32 	%r2024, [%r2725+4832];
	// begin inline asm
	dp4a.s32.s32 %r2022, %r2023, %r2024, %r1990;
	// end inline asm
	ld.shared.u32 	%r2027, [%r2723+1352];
	ld.shared.u32 	%r2028, [%r2725+4836];
	// begin inline asm
	dp4a.s32.s32 %r2026, %r2027, %r2028, %r1994;
	// end inline asm
	ld.shared.u32 	%r2031, [%r2723+1416];
	ld.shared.u32 	%r2032, [%r2725+4836];
	// begin inline asm
	dp4a.s32.s32 %r2030, %r2031, %r2032, %r1998;
	// end inline asm
	ld.shared.u32 	%r2035, [%r2723+1352];
	ld.shared.u32 	%r2036, [%r2725+4840];
	// begin inline asm
	dp4a.s32.s32 %r2034, %r2035, %r2036, %r2002;
	// end inline asm
	ld.shared.u32 	%r2039, [%r2723+1416];
	ld.shared.u32 	%r2040, [%r2725+4840];
	// begin inline asm
	dp4a.s32.s32 %r2038, %r2039, %r2040, %r2006;
	// end inline asm
	ld.shared.u32 	%r2043, [%r2723+1352];
	ld.shared.u32 	%r2044, [%r2725+4844];
	// begin inline asm
	dp4a.s32.s32 %r2042, %r2043, %r2044, %r2010;
	// end inline asm
	ld.shared.u32 	%r2047, [%r2723+1416];
	ld.shared.u32 	%r2048, [%r2725+4844];
	// begin inline asm
	dp4a.s32.s32 %r2046, %r2047, %r2048, %r2014;
	// end inline asm
	ld.shared.u32 	%r2051, [%r2723+1408];
	ld.shared.u32 	%r2052, [%r2725+4848];
	// begin inline asm
	dp4a.s32.s32 %r2050, %r2051, %r2052, %r2018;
	// end inline asm
	ld.shared.u32 	%r2055, [%r2723+1472];
	ld.shared.u32 	%r2056, [%r2725+4848];
	// begin inline asm
	dp4a.s32.s32 %r2054, %r2055, %r2056, %r2022;
	// end inline asm
	ld.shared.u32 	%r2059, [%r2723+1408];
	ld.shared.u32 	%r2060, [%r2725+4852];
	// begin inline asm
	dp4a.s32.s32 %r2058, %r2059, %r2060, %r2026;
	// end inline asm
	ld.shared.u32 	%r2063, [%r2723+1472];
	ld.shared.u32 	%r2064, [%r2725+4852];
	// begin inline asm
	dp4a.s32.s32 %r2062, %r2063, %r2064, %r2030;
	// end inline asm
	ld.shared.u32 	%r2067, [%r2723+1408];
	ld.shared.u32 	%r2068, [%r2725+4856];
	// begin inline asm
	dp4a.s32.s32 %r2066, %r2067, %r2068, %r2034;
	// end inline asm
	ld.shared.u32 	%r2071, [%r2723+1472];
	ld.shared.u32 	%r2072, [%r2725+4856];
	// begin inline asm
	dp4a.s32.s32 %r2070, %r2071, %r2072, %r2038;
	// end inline asm
	ld.shared.u32 	%r2075, [%r2723+1408];
	ld.shared.u32 	%r2076, [%r2725+4860];
	// begin inline asm
	dp4a.s32.s32 %r2074, %r2075, %r2076, %r2042;
	// end inline asm
	ld.shared.u32 	%r2079, [%r2723+1472];
	ld.shared.u32 	%r2080, [%r2725+4860];
	// begin inline asm
	dp4a.s32.s32 %r2078, %r2079, %r2080, %r2046;
	// end inline asm
	ld.shared.u32 	%r2083, [%r2723+1412];
	ld.shared.u32 	%r2084, [%r2725+4864];
	// begin inline asm
	dp4a.s32.s32 %r2082, %r2083, %r2084, %r2050;
	// end inline asm
	ld.shared.u32 	%r2087, [%r2723+1476];
	ld.shared.u32 	%r2088, [%r2725+4864];
	// begin inline asm
	dp4a.s32.s32 %r2086, %r2087, %r2088, %r2054;
	// end inline asm
	ld.shared.u32 	%r2091, [%r2723+1412];
	ld.shared.u32 	%r2092, [%r2725+4868];
	// begin inline asm
	dp4a.s32.s32 %r2090, %r2091, %r2092, %r2058;
	// end inline asm
	ld.shared.u32 	%r2095, [%r2723+1476];
	ld.shared.u32 	%r2096, [%r2725+4868];
	// begin inline asm
	dp4a.s32.s32 %r2094, %r2095, %r2096, %r2062;
	// end inline asm
	ld.shared.u32 	%r2099, [%r2723+1412];
	ld.shared.u32 	%r2100, [%r2725+4872];
	// begin inline asm
	dp4a.s32.s32 %r2098, %r2099, %r2100, %r2066;
	// end inline asm
	ld.shared.u32 	%r2103, [%r2723+1476];
	ld.shared.u32 	%r2104, [%r2725+4872];
	// begin inline asm
	dp4a.s32.s32 %r2102, %r2103, %r2104, %r2070;
	// end inline asm
	ld.shared.u32 	%r2107, [%r2723+1412];
	ld.shared.u32 	%r2108, [%r2725+4876];
	// begin inline asm
	dp4a.s32.s32 %r2106, %r2107, %r2108, %r2074;
	// end inline asm
	ld.shared.u32 	%r2111, [%r2723+1476];
	ld.shared.u32 	%r2112, [%r2725+4876];
	// begin inline asm
	dp4a.s32.s32 %r2110, %r2111, %r2112, %r2078;
	// end inline asm
	ld.shared.u32 	%r2115, [%r2723+1416];
	ld.shared.u32 	%r2116, [%r2725+4880];
	// begin inline asm
	dp4a.s32.s32 %r2114, %r2115, %r2116, %r2082;
	// end inline asm
	ld.shared.u32 	%r2119, [%r2723+1480];
	ld.shared.u32 	%r2120, [%r2725+4880];
	// begin inline asm
	dp4a.s32.s32 %r2118, %r2119, %r2120, %r2086;
	// end inline asm
	ld.shared.u32 	%r2123, [%r2723+1416];
	ld.shared.u32 	%r2124, [%r2725+4884];
	// begin inline asm
	dp4a.s32.s32 %r2122, %r2123, %r2124, %r2090;
	// end inline asm
	ld.shared.u32 	%r2127, [%r2723+1480];
	ld.shared.u32 	%r2128, [%r2725+4884];
	// begin inline asm
	dp4a.s32.s32 %r2126, %r2127, %r2128, %r2094;
	// end inline asm
	ld.shared.u32 	%r2131, [%r2723+1416];
	ld.shared.u32 	%r2132, [%r2725+4888];
	// begin inline asm
	dp4a.s32.s32 %r2130, %r2131, %r2132, %r2098;
	// end inline asm
	ld.shared.u32 	%r2135, [%r2723+1480];
	ld.shared.u32 	%r2136, [%r2725+4888];
	// begin inline asm
	dp4a.s32.s32 %r2134, %r2135, %r2136, %r2102;
	// end inline asm
	ld.shared.u32 	%r2139, [%r2723+1416];
	ld.shared.u32 	%r2140, [%r2725+4892];
	// begin inline asm
	dp4a.s32.s32 %r2138, %r2139, %r2140, %r2106;
	// end inline asm
	ld.shared.u32 	%r2143, [%r2723+1480];
	ld.shared.u32 	%r2144, [%r2725+4892];
	// begin inline asm
	dp4a.s32.s32 %r2142, %r2143, %r2144, %r2110;
	// end inline asm
	ld.shared.u32 	%r2147, [%r2723+1536];
	ld.shared.u32 	%r2148, [%r2725+4896];
	// begin inline asm
	dp4a.s32.s32 %r2146, %r2147, %r2148, %r2114;
	// end inline asm
	ld.shared.u32 	%r2151, [%r2723+1600];
	ld.shared.u32 	%r2152, [%r2725+4896];
	// begin inline asm
	dp4a.s32.s32 %r2150, %r2151, %r2152, %r2118;
	// end inline asm
	ld.shared.u32 	%r2155, [%r2723+1536];
	ld.shared.u32 	%r2156, [%r2725+4900];
	// begin inline asm
	dp4a.s32.s32 %r2154, %r2155, %r2156, %r2122;
	// end inline asm
	ld.shared.u32 	%r2159, [%r2723+1600];
	ld.shared.u32 	%r2160, [%r2725+4900];
	// begin inline asm
	dp4a.s32.s32 %r2158, %r2159, %r2160, %r2126;
	// end inline asm
	ld.shared.u32 	%r2163, [%r2723+1536];
	ld.shared.u32 	%r2164, [%r2725+4904];
	// begin inline asm
	dp4a.s32.s32 %r2162, %r2163, %r2164, %r2130;
	// end inline asm
	ld.shared.u32 	%r2167, [%r2723+1600];
	ld.shared.u32 	%r2168, [%r2725+4904];
	// begin inline asm
	dp4a.s32.s32 %r2166, %r2167, %r2168, %r2134;
	// end inline asm
	ld.shared.u32 	%r2171, [%r2723+1536];
	ld.shared.u32 	%r2172, [%r2725+4908];
	// begin inline asm
	dp4a.s32.s32 %r2170, %r2171, %r2172, %r2138;
	// end inline asm
	ld.shared.u32 	%r2175, [%r2723+1600];
	ld.shared.u32 	%r2176, [%r2725+4908];
	// begin inline asm
	dp4a.s32.s32 %r2174, %r2175, %r2176, %r2142;
	// end inline asm
	ld.shared.u32 	%r2179, [%r2723+1540];
	ld.shared.u32 	%r2180, [%r2725+4912];
	// begin inline asm
	dp4a.s32.s32 %r2178, %r2179, %r2180, %r2146;
	// end inline asm
	ld.shared.u32 	%r2183, [%r2723+1604];
	ld.shared.u32 	%r2184, [%r2725+4912];
	// begin inline asm
	dp4a.s32.s32 %r2182, %r2183, %r2184, %r2150;
	// end inline asm
	ld.shared.u32 	%r2187, [%r2723+1540];
	ld.shared.u32 	%r2188, [%r2725+4916];
	// begin inline asm
	dp4a.s32.s32 %r2186, %r2187, %r2188, %r2154;
	// end inline asm
	ld.shared.u32 	%r2191, [%r2723+1604];
	ld.shared.u32 	%r2192, [%r2725+4916];
	// begin inline asm
	dp4a.s32.s32 %r2190, %r2191, %r2192, %r2158;
	// end inline asm
	ld.shared.u32 	%r2195, [%r2723+1540];
	ld.shared.u32 	%r2196, [%r2725+4920];
	// begin inline asm
	dp4a.s32.s32 %r2194, %r2195, %r2196, %r2162;
	// end inline asm
	ld.shared.u32 	%r2199, [%r2723+1604];
	ld.shared.u32 	%r2200, [%r2725+4920];
	// begin inline asm
	dp4a.s32.s32 %r2198, %r2199, %r2200, %r2166;
	// end inline asm
	ld.shared.u32 	%r2203, [%r2723+1540];
	ld.shared.u32 	%r2204, [%r2725+4924];
	// begin inline asm
	dp4a.s32.s32 %r2202, %r2203, %r2204, %r2170;
	// end inline asm
	ld.shared.u32 	%r2207, [%r2723+1604];
	ld.shared.u32 	%r2208, [%r2725+4924];
	// begin inline asm
	dp4a.s32.s32 %r2206, %r2207, %r2208, %r2174;
	// end inline asm
	ld.shared.u32 	%r2211, [%r2723+1544];
	ld.shared.u32 	%r2212, [%r2725+4928];
	// begin inline asm
	dp4a.s32.s32 %r2210, %r2211, %r2212, %r2178;
	// end inline asm
	ld.shared.u32 	%r2215, [%r2723+1608];
	ld.shared.u32 	%r2216, [%r2725+4928];
	// begin inline asm
	dp4a.s32.s32 %r2214, %r2215, %r2216, %r2182;
	// end inline asm
	ld.shared.u32 	%r2219, [%r2723+1544];
	ld.shared.u32 	%r2220, [%r2725+4932];
	// begin inline asm
	dp4a.s32.s32 %r2218, %r2219, %r2220, %r2186;
	// end inline asm
	ld.shared.u32 	%r2223, [%r2723+1608];
	ld.shared.u32 	%r2224, [%r2725+4932];
	// begin inline asm
	dp4a.s32.s32 %r2222, %r2223, %r2224, %r2190;
	// end inline asm
	ld.shared.u32 	%r2227, [%r2723+1544];
	ld.shared.u32 	%r2228, [%r2725+4936];
	// begin inline asm
	dp4a.s32.s32 %r2226, %r2227, %r2228, %r2194;
	// end inline asm
	ld.shared.u32 	%r2231, [%r2723+1608];
	ld.shared.u32 	%r2232, [%r2725+4936];
	// begin inline asm
	dp4a.s32.s32 %r2230, %r2231, %r2232, %r2198;
	// end inline asm
	ld.shared.u32 	%r2235, [%r2723+1544];
	ld.shared.u32 	%r2236, [%r2725+4940];
	// begin inline asm
	dp4a.s32.s32 %r2234, %r2235, %r2236, %r2202;
	// end inline asm
	ld.shared.u32 	%r2239, [%r2723+1608];
	ld.shared.u32 	%r2240, [%r2725+4940];
	// begin inline asm
	dp4a.s32.s32 %r2238, %r2239, %r2240, %r2206;
	// end inline asm
	ld.shared.u32 	%r2243, [%r2723+1600];
	ld.shared.u32 	%r2244, [%r2725+4944];
	// begin inline asm
	dp4a.s32.s32 %r2242, %r2243, %r2244, %r2210;
	// end inline asm
	ld.shared.u32 	%r2247, [%r2723+1664];
	ld.shared.u32 	%r2248, [%r2725+4944];
	// begin inline asm
	dp4a.s32.s32 %r2246, %r2247, %r2248, %r2214;
	// end inline asm
	ld.shared.u32 	%r2251, [%r2723+1600];
	ld.shared.u32 	%r2252, [%r2725+4948];
	// begin inline asm
	dp4a.s32.s32 %r2250, %r2251, %r2252, %r2218;
	// end inline asm
	ld.shared.u32 	%r2255, [%r2723+1664];
	ld.shared.u32 	%r2256, [%r2725+4948];
	// begin inline asm
	dp4a.s32.s32 %r2254, %r2255, %r2256, %r2222;
	// end inline asm
	ld.shared.u32 	%r2259, [%r2723+1600];
	ld.shared.u32 	%r2260, [%r2725+4952];
	// begin inline asm
	dp4a.s32.s32 %r2258, %r2259, %r2260, %r2226;
	// end inline asm
	ld.shared.u32 	%r2263, [%r2723+1664];
	ld.shared.u32 	%r2264, [%r2725+4952];
	// begin inline asm
	dp4a.s32.s32 %r2262, %r2263, %r2264, %r2230;
	// end inline asm
	ld.shared.u32 	%r2267, [%r2723+1600];
	ld.shared.u32 	%r2268, [%r2725+4956];
	// begin inline asm
	dp4a.s32.s32 %r2266, %r2267, %r2268, %r2234;
	// end inline asm
	ld.shared.u32 	%r2271, [%r2723+1664];
	ld.shared.u32 	%r2272, [%r2725+4956];
	// begin inline asm
	dp4a.s32.s32 %r2270, %r2271, %r2272, %r2238;
	// end inline asm
	ld.shared.u32 	%r2275, [%r2723+1604];
	ld.shared.u32 	%r2276, [%r2725+4960];
	// begin inline asm
	dp4a.s32.s32 %r2274, %r2275, %r2276, %r2242;
	// end inline asm
	ld.shared.u32 	%r2279, [%r2723+1668];
	ld.shared.u32 	%r2280, [%r2725+4960];
	// begin inline asm
	dp4a.s32.s32 %r2278, %r2279, %r2280, %r2246;
	// end inline asm
	ld.shared.u32 	%r2283, [%r2723+1604];
	ld.shared.u32 	%r2284, [%r2725+4964];
	// begin inline asm
	dp4a.s32.s32 %r2282, %r2283, %r2284, %r2250;
	// end inline asm
	ld.shared.u32 	%r2287, [%r2723+1668];
	ld.shared.u32 	%r2288, [%r2725+4964];
	// begin inline asm
	dp4a.s32.s32 %r2286, %r2287, %r2288, %r2254;
	// end inline asm
	ld.shared.u32 	%r2291, [%r2723+1604];
	ld.shared.u32 	%r2292, [%r2725+4968];
	// begin inline asm
	dp4a.s32.s32 %r2290, %r2291, %r2292, %r2258;
	// end inline asm
	ld.shared.u32 	%r2295, [%r2723+1668];
	ld.shared.u32 	%r2296, [%r2725+4968];
	// begin inline asm
	dp4a.s32.s32 %r2294, %r2295, %r2296, %r2262;
	// end inline asm
	ld.shared.u32 	%r2299, [%r2723+1604];
	ld.shared.u32 	%r2300, [%r2725+4972];
	// begin inline asm
	dp4a.s32.s32 %r2298, %r2299, %r2300, %r2266;
	// end inline asm
	ld.shared.u32 	%r2303, [%r2723+1668];
	ld.shared.u32 	%r2304, [%r2725+4972];
	// begin inline asm
	dp4a.s32.s32 %r2302, %r2303, %r2304, %r2270;
	// end inline asm
	ld.shared.u32 	%r2307, [%r2723+1608];
	ld.shared.u32 	%r2308, [%r2725+4976];
	// begin inline asm
	dp4a.s32.s32 %r2306, %r2307, %r2308, %r2274;
	// end inline asm
	ld.shared.u32 	%r2311, [%r2723+1672];
	ld.shared.u32 	%r2312, [%r2725+4976];
	// begin inline asm
	dp4a.s32.s32 %r2310, %r2311, %r2312, %r2278;
	// end inline asm
	ld.shared.u32 	%r2315, [%r2723+1608];
	ld.shared.u32 	%r2316, [%r2725+4980];
	// begin inline asm
	dp4a.s32.s32 %r2314, %r2315, %r2316, %r2282;
	// end inline asm
	ld.shared.u32 	%r2319, [%r2723+1672];
	ld.shared.u32 	%r2320, [%r2725+4980];
	// begin inline asm
	dp4a.s32.s32 %r2318, %r2319, %r2320, %r2286;
	// end inline asm
	ld.shared.u32 	%r2323, [%r2723+1608];
	ld.shared.u32 	%r2324, [%r2725+4984];
	// begin inline asm
	dp4a.s32.s32 %r2322, %r2323, %r2324, %r2290;
	// end inline asm
	ld.shared.u32 	%r2327, [%r2723+1672];
	ld.shared.u32 	%r2328, [%r2725+4984];
	// begin inline asm
	dp4a.s32.s32 %r2326, %r2327, %r2328, %r2294;
	// end inline asm
	ld.shared.u32 	%r2331, [%r2723+1608];
	ld.shared.u32 	%r2332, [%r2725+4988];
	// begin inline asm
	dp4a.s32.s32 %r2330, %r2331, %r2332, %r2298;
	// end inline asm
	ld.shared.u32 	%r2335, [%r2723+1672];
	ld.shared.u32 	%r2336, [%r2725+4988];
	// begin inline asm
	dp4a.s32.s32 %r2334, %r2335, %r2336, %r2302;
	// end inline asm
	ld.shared.u32 	%r2339, [%r2723+1664];
	ld.shared.u32 	%r2340, [%r2725+4992];
	// begin inline asm
	dp4a.s32.s32 %r2338, %r2339, %r2340, %r2306;
	// end inline asm
	ld.shared.u32 	%r2343, [%r2723+1728];
	ld.shared.u32 	%r2344, [%r2725+4992];
	// begin inline asm
	dp4a.s32.s32 %r2342, %r2343, %r2344, %r2310;
	// end inline asm
	ld.shared.u32 	%r2347, [%r2723+1664];
	ld.shared.u32 	%r2348, [%r2725+4996];
	// begin inline asm
	dp4a.s32.s32 %r2346, %r2347, %r2348, %r2314;
	// end inline asm
	ld.shared.u32 	%r2351, [%r2723+1728];
	ld.shared.u32 	%r2352, [%r2725+4996];
	// begin inline asm
	dp4a.s32.s32 %r2350, %r2351, %r2352, %r2318;
	// end inline asm
	ld.shared.u32 	%r2355, [%r2723+1664];
	ld.shared.u32 	%r2356, [%r2725+5000];
	// begin inline asm
	dp4a.s32.s32 %r2354, %r2355, %r2356, %r2322;
	// end inline asm
	ld.shared.u32 	%r2359, [%r2723+1728];
	ld.shared.u32 	%r2360, [%r2725+5000];
	// begin inline asm
	dp4a.s32.s32 %r2358, %r2359, %r2360, %r2326;
	// end inline asm
	ld.shared.u32 	%r2363, [%r2723+1664];
	ld.shared.u32 	%r2364, [%r2725+5004];
	// begin inline asm
	dp4a.s32.s32 %r2362, %r2363, %r2364, %r2330;
	// end inline asm
	ld.shared.u32 	%r2367, [%r2723+1728];
	ld.shared.u32 	%r2368, [%r2725+5004];
	// begin inline asm
	dp4a.s32.s32 %r2366, %r2367, %r2368, %r2334;
	// end inline asm
	ld.shared.u32 	%r2371, [%r2723+1668];
	ld.shared.u32 	%r2372, [%r2725+5008];
	// begin inline asm
	dp4a.s32.s32 %r2370, %r2371, %r2372, %r2338;
	// end inline asm
	ld.shared.u32 	%r2375, [%r2723+1732];
	ld.shared.u32 	%r2376, [%r2725+5008];
	// begin inline asm
	dp4a.s32.s32 %r2374, %r2375, %r2376, %r2342;
	// end inline asm
	ld.shared.u32 	%r2379, [%r2723+1668];
	ld.shared.u32 	%r2380, [%r2725+5012];
	// begin inline asm
	dp4a.s32.s32 %r2378, %r2379, %r2380, %r2346;
	// end inline asm
	ld.shared.u32 	%r2383, [%r2723+1732];
	ld.shared.u32 	%r2384, [%r2725+5012];
	// begin inline asm
	dp4a.s32.s32 %r2382, %r2383, %r2384, %r2350;
	// end inline asm
	ld.shared.u32 	%r2387, [%r2723+1668];
	ld.shared.u32 	%r2388, [%r2725+5016];
	// begin inline asm
	dp4a.s32.s32 %r2386, %r2387, %r2388, %r2354;
	// end inline asm
	ld.shared.u32 	%r2391, [%r2723+1732];
	ld.shared.u32 	%r2392, [%r2725+5016];
	// begin inline asm
	dp4a.s32.s32 %r2390, %r2391, %r2392, %r2358;
	// end inline asm
	ld.shared.u32 	%r2395, [%r2723+1668];
	ld.shared.u32 	%r2396, [%r2725+5020];
	// begin inline asm
	dp4a.s32.s32 %r2394, %r2395, %r2396, %r2362;
	// end inline asm
	ld.shared.u32 	%r2399, [%r2723+1732];
	ld.shared.u32 	%r2400, [%r2725+5020];
	// begin inline asm
	dp4a.s32.s32 %r2398, %r2399, %r2400, %r2366;
	// end inline asm
	ld.shared.u32 	%r2403, [%r2723+1672];
	ld.shared.u32 	%r2404, [%r2725+5024];
	// begin inline asm
	dp4a.s32.s32 %r2402, %r2403, %r2404, %r2370;
	// end inline asm
	ld.shared.u32 	%r2407, [%r2723+1736];
	ld.shared.u32 	%r2408, [%r2725+5024];
	// begin inline asm
	dp4a.s32.s32 %r2406, %r2407, %r2408, %r2374;
	// end inline asm
	ld.shared.u32 	%r2411, [%r2723+1672];
	ld.shared.u32 	%r2412, [%r2725+5028];
	// begin inline asm
	dp4a.s32.s32 %r2410, %r2411, %r2412, %r2378;
	// end inline asm
	ld.shared.u32 	%r2415, [%r2723+1736];
	ld.shared.u32 	%r2416, [%r2725+5028];
	// begin inline asm
	dp4a.s32.s32 %r2414, %r2415, %r2416, %r2382;
	// end inline asm
	ld.shared.u32 	%r2419, [%r2723+1672];
	ld.shared.u32 	%r2420, [%r2725+5032];
	// begin inline asm
	dp4a.s32.s32 %r2418, %r2419, %r2420, %r2386;
	// end inline asm
	ld.shared.u32 	%r2423, [%r2723+1736];
	ld.shared.u32 	%r2424, [%r2725+5032];
	// begin inline asm
	dp4a.s32.s32 %r2422, %r2423, %r2424, %r2390;
	// end inline asm
	ld.shared.u32 	%r2427, [%r2723+1672];
	ld.shared.u32 	%r2428, [%r2725+5036];
	// begin inline asm
	dp4a.s32.s32 %r2426, %r2427, %r2428, %r2394;
	// end inline asm
	ld.shared.u32 	%r2431, [%r2723+1736];
	ld.shared.u32 	%r2432, [%r2725+5036];
	// begin inline asm
	dp4a.s32.s32 %r2430, %r2431, %r2432, %r2398;
	// end inline asm
	ld.shared.u32 	%r2435, [%r2723+1792];
	ld.shared.u32 	%r2436, [%r2725+5040];
	// begin inline asm
	dp4a.s32.s32 %r2434, %r2435, %r2436, %r2402;
	// end inline asm
	ld.shared.u32 	%r2439, [%r2723+1856];
	ld.shared.u32 	%r2440, [%r2725+5040];
	// begin inline asm
	dp4a.s32.s32 %r2438, %r2439, %r2440, %r2406;
	// end inline asm
	ld.shared.u32 	%r2443, [%r2723+1792];
	ld.shared.u32 	%r2444, [%r2725+5044];
	// begin inline asm
	dp4a.s32.s32 %r2442, %r2443, %r2444, %r2410;
	// end inline asm
	ld.shared.u32 	%r2447, [%r2723+1856];
	ld.shared.u32 	%r2448, [%r2725+5044];
	// begin inline asm
	dp4a.s32.s32 %r2446, %r2447, %r2448, %r2414;
	// end inline asm
	ld.shared.u32 	%r2451, [%r2723+1792];
	ld.shared.u32 	%r2452, [%r2725+5048];
	// begin inline asm
	dp4a.s32.s32 %r2450, %r2451, %r2452, %r2418;
	// end inline asm
	ld.shared.u32 	%r2455, [%r2723+1856];
	ld.shared.u32 	%r2456, [%r2725+5048];
	// begin inline asm
	dp4a.s32.s32 %r2454, %r2455, %r2456, %r2422;
	// end inline asm
	ld.shared.u32 	%r2459, [%r2723+1792];
	ld.shared.u32 	%r2460, [%r2725+5052];
	// begin inline asm
	dp4a.s32.s32 %r2458, %r2459, %r2460, %r2426;
	// end inline asm
	ld.shared.u32 	%r2463, [%r2723+1856];
	ld.shared.u32 	%r2464, [%r2725+5052];
	// begin inline asm
	dp4a.s32.s32 %r2462, %r2463, %r2464, %r2430;
	// end inline asm
	ld.shared.u32 	%r2467, [%r2723+1796];
	ld.shared.u32 	%r2468, [%r2725+5056];
	// begin inline asm
	dp4a.s32.s32 %r2466, %r2467, %r2468, %r2434;
	// end inline asm
	ld.shared.u32 	%r2471, [%r2723+1860];
	ld.shared.u32 	%r2472, [%r2725+5056];
	// begin inline asm
	dp4a.s32.s32 %r2470, %r2471, %r2472, %r2438;
	// end inline asm
	ld.shared.u32 	%r2475, [%r2723+1796];
	ld.shared.u32 	%r2476, [%r2725+5060];
	// begin inline asm
	dp4a.s32.s32 %r2474, %r2475, %r2476, %r2442;
	// end inline asm
	ld.shared.u32 	%r2479, [%r2723+1860];
	ld.shared.u32 	%r2480, [%r2725+5060];
	// begin inline asm
	dp4a.s32.s32 %r2478, %r2479, %r2480, %r2446;
	// end inline asm
	ld.shared.u32 	%r2483, [%r2723+1796];
	ld.shared.u32 	%r2484, [%r2725+5064];
	// begin inline asm
	dp4a.s32.s32 %r2482, %r2483, %r2484, %r2450;
	// end inline asm
	ld.shared.u32 	%r2487, [%r2723+1860];
	ld.shared.u32 	%r2488, [%r2725+5064];
	// begin inline asm
	dp4a.s32.s32 %r2486, %r2487, %r2488, %r2454;
	// end inline asm
	ld.shared.u32 	%r2491, [%r2723+1796];
	ld.shared.u32 	%r2492, [%r2725+5068];
	// begin inline asm
	dp4a.s32.s32 %r2490, %r2491, %r2492, %r2458;
	// end inline asm
	ld.shared.u32 	%r2495, [%r2723+1860];
	ld.shared.u32 	%r2496, [%r2725+5068];
	// begin inline asm
	dp4a.s32.s32 %r2494, %r2495, %r2496, %r2462;
	// end inline asm
	ld.shared.u32 	%r2499, [%r2723+1800];
	ld.shared.u32 	%r2500, [%r2725+5072];
	// begin inline asm
	dp4a.s32.s32 %r2498, %r2499, %r2500, %r2466;
	// end inline asm
	ld.shared.u32 	%r2503, [%r2723+1864];
	ld.shared.u32 	%r2504, [%r2725+5072];
	// begin inline asm
	dp4a.s32.s32 %r2502, %r2503, %r2504, %r2470;
	// end inline asm
	ld.shared.u32 	%r2507, [%r2723+1800];
	ld.shared.u32 	%r2508, [%r2725+5076];
	// begin inline asm
	dp4a.s32.s32 %r2506, %r2507, %r2508, %r2474;
	// end inline asm
	ld.shared.u32 	%r2511, [%r2723+1864];
	ld.shared.u32 	%r2512, [%r2725+5076];
	// begin inline asm
	dp4a.s32.s32 %r2510, %r2511, %r2512, %r2478;
	// end inline asm
	ld.shared.u32 	%r2515, [%r2723+1800];
	ld.shared.u32 	%r2516, [%r2725+5080];
	// begin inline asm
	dp4a.s32.s32 %r2514, %r2515, %r2516, %r2482;
	// end inline asm
	ld.shared.u32 	%r2519, [%r2723+1864];
	ld.shared.u32 	%r2520, [%r2725+5080];
	// begin inline asm
	dp4a.s32.s32 %r2518, %r2519, %r2520, %r2486;
	// end inline asm
	ld.shared.u32 	%r2523, [%r2723+1800];
	ld.shared.u32 	%r2524, [%r2725+5084];
	// begin inline asm
	dp4a.s32.s32 %r2522, %r2523, %r2524, %r2490;
	// end inline asm
	ld.shared.u32 	%r2527, [%r2723+1864];
	ld.shared.u32 	%r2528, [%r2725+5084];
	// begin inline asm
	dp4a.s32.s32 %r2526, %r2527, %r2528, %r2494;
	// end inline asm
	ld.shared.u32 	%r2531, [%r2723+1856];
	ld.shared.u32 	%r2532, [%r2725+5088];
	// begin inline asm
	dp4a.s32.s32 %r2530, %r2531, %r2532, %r2498;
	// end inline asm
	ld.shared.u32 	%r2535, [%r2723+1920];
	ld.shared.u32 	%r2536, [%r2725+5088];
	// begin inline asm
	dp4a.s32.s32 %r2534, %r2535, %r2536, %r2502;
	// end inline asm
	ld.shared.u32 	%r2539, [%r2723+1856];
	ld.shared.u32 	%r2540, [%r2725+5092];
	// begin inline asm
	dp4a.s32.s32 %r2538, %r2539, %r2540, %r2506;
	// end inline asm
	ld.shared.u32 	%r2543, [%r2723+1920];
	ld.shared.u32 	%r2544, [%r2725+5092];
	// begin inline asm
	dp4a.s32.s32 %r2542, %r2543, %r2544, %r2510;
	// end inline asm
	ld.shared.u32 	%r2547, [%r2723+1856];
	ld.shared.u32 	%r2548, [%r2725+5096];
	// begin inline asm
	dp4a.s32.s32 %r2546, %r2547, %r2548, %r2514;
	// end inline asm
	ld.shared.u32 	%r2551, [%r2723+1920];
	ld.shared.u32 	%r2552, [%r2725+5096];
	// begin inline asm
	dp4a.s32.s32 %r2550, %r2551, %r2552, %r2518;
	// end inline asm
	ld.shared.u32 	%r2555, [%r2723+1856];
	ld.shared.u32 	%r2556, [%r2725+5100];
	// begin inline asm
	dp4a.s32.s32 %r2554, %r2555, %r2556, %r2522;
	// end inline asm
	ld.shared.u32 	%r2559, [%r2723+1920];
	ld.shared.u32 	%r2560, [%r2725+5100];
	// begin inline asm
	dp4a.s32.s32 %r2558, %r2559, %r2560, %r2526;
	// end inline asm
	ld.shared.u32 	%r2563, [%r2723+1860];
	ld.shared.u32 	%r2564, [%r2725+5104];
	// begin inline asm
	dp4a.s32.s32 %r2562, %r2563, %r2564, %r2530;
	// end inline asm
	ld.shared.u32 	%r2567, [%r2723+1924];
	ld.shared.u32 	%r2568, [%r2725+5104];
	// begin inline asm
	dp4a.s32.s32 %r2566, %r2567, %r2568, %r2534;
	// end inline asm
	ld.shared.u32 	%r2571, [%r2723+1860];
	ld.shared.u32 	%r2572, [%r2725+5108];
	// begin inline asm
	dp4a.s32.s32 %r2570, %r2571, %r2572, %r2538;
	// end inline asm
	ld.shared.u32 	%r2575, [%r2723+1924];
	ld.shared.u32 	%r2576, [%r2725+5108];
	// begin inline asm
	dp4a.s32.s32 %r2574, %r2575, %r2576, %r2542;
	// end inline asm
	ld.shared.u32 	%r2579, [%r2723+1860];
	ld.shared.u32 	%r2580, [%r2725+5112];
	// begin inline asm
	dp4a.s32.s32 %r2578, %r2579, %r2580, %r2546;
	// end inline asm
	ld.shared.u32 	%r2583, [%r2723+1924];
	ld.shared.u32 	%r2584, [%r2725+5112];
	// begin inline asm
	dp4a.s32.s32 %r2582, %r2583, %r2584, %r2550;
	// end inline asm
	ld.shared.u32 	%r2587, [%r2723+1860];
	ld.shared.u32 	%r2588, [%r2725+5116];
	// begin inline asm
	dp4a.s32.s32 %r2586, %r2587, %r2588, %r2554;
	// end inline asm
	ld.shared.u32 	%r2591, [%r2723+1924];
	ld.shared.u32 	%r2592, [%r2725+5116];
	// begin inline asm
	dp4a.s32.s32 %r2590, %r2591, %r2592, %r2558;
	// end inline asm
	ld.shared.u32 	%r2595, [%r2723+1864];
	ld.shared.u32 	%r2596, [%r2725+5120];
	// begin inline asm
	dp4a.s32.s32 %r2594, %r2595, %r2596, %r2562;
	// end inline asm
	ld.shared.u32 	%r2599, [%r2723+1928];
	ld.shared.u32 	%r2600, [%r2725+5120];
	// begin inline asm
	dp4a.s32.s32 %r2598, %r2599, %r2600, %r2566;
	// end inline asm
	ld.shared.u32 	%r2603, [%r2723+1864];
	ld.shared.u32 	%r2604, [%r2725+5124];
	// begin inline asm
	dp4a.s32.s32 %r2602, %r2603, %r2604, %r2570;
	// end inline asm
	ld.shared.u32 	%r2607, [%r2723+1928];
	ld.shared.u32 	%r2608, [%r2725+5124];
	// begin inline asm
	dp4a.s32.s32 %r2606, %r2607, %r2608, %r2574;
	// end inline asm
	ld.shared.u32 	%r2611, [%r2723+1864];
	ld.shared.u32 	%r2612, [%r2725+5128];
	// begin inline asm
	dp4a.s32.s32 %r2610, %r2611, %r2612, %r2578;
	// end inline asm
	ld.shared.u32 	%r2615, [%r2723+1928];
	ld.shared.u32 	%r2616, [%r2725+5128];
	// begin inline asm
	dp4a.s32.s32 %r2614, %r2615, %r2616, %r2582;
	// end inline asm
	ld.shared.u32 	%r2619, [%r2723+1864];
	ld.shared.u32 	%r2620, [%r2725+5132];
	// begin inline asm
	dp4a.s32.s32 %r2618, %r2619, %r2620, %r2586;
	// end inline asm
	ld.shared.u32 	%r2623, [%r2723+1928];
	ld.shared.u32 	%r2624, [%r2725+5132];
	// begin inline asm
	dp4a.s32.s32 %r2622, %r2623, %r2624, %r2590;
	// end inline asm
	ld.shared.u32 	%r2627, [%r2723+1920];
	ld.shared.u32 	%r2628, [%r2725+5136];
	// begin inline asm
	dp4a.s32.s32 %r2626, %r2627, %r2628, %r2594;
	// end inline asm
	ld.shared.u32 	%r2631, [%r2723+1984];
	ld.shared.u32 	%r2632, [%r2725+5136];
	// begin inline asm
	dp4a.s32.s32 %r2630, %r2631, %r2632, %r2598;
	// end inline asm
	ld.shared.u32 	%r2635, [%r2723+1920];
	ld.shared.u32 	%r2636, [%r2725+5140];
	// begin inline asm
	dp4a.s32.s32 %r2634, %r2635, %r2636, %r2602;
	// end inline asm
	ld.shared.u32 	%r2639, [%r2723+1984];
	ld.shared.u32 	%r2640, [%r2725+5140];
	// begin inline asm
	dp4a.s32.s32 %r2638, %r2639, %r2640, %r2606;
	// end inline asm
	ld.shared.u32 	%r2643, [%r2723+1920];
	ld.shared.u32 	%r2644, [%r2725+5144];
	// begin inline asm
	dp4a.s32.s32 %r2642, %r2643, %r2644, %r2610;
	// end inline asm
	ld.shared.u32 	%r2647, [%r2723+1984];
	ld.shared.u32 	%r2648, [%r2725+5144];
	// begin inline asm
	dp4a.s32.s32 %r2646, %r2647, %r2648, %r2614;
	// end inline asm
	ld.shared.u32 	%r2651, [%r2723+1920];
	ld.shared.u32 	%r2652, [%r2725+5148];
	// begin inline asm
	dp4a.s32.s32 %r2650, %r2651, %r2652, %r2618;
	// end inline asm
	ld.shared.u32 	%r2655, [%r2723+1984];
	ld.shared.u32 	%r2656, [%r2725+5148];
	// begin inline asm
	dp4a.s32.s32 %r2654, %r2655, %r2656, %r2622;
	// end inline asm
	ld.shared.u32 	%r2659, [%r2723+1924];
	ld.shared.u32 	%r2660, [%r2725+5152];
	// begin inline asm
	dp4a.s32.s32 %r2658, %r2659, %r2660, %r2626;
	// end inline asm
	ld.shared.u32 	%r2663, [%r2723+1988];
	ld.shared.u32 	%r2664, [%r2725+5152];
	// begin inline asm
	dp4a.s32.s32 %r2662, %r2663, %r2664, %r2630;
	// end inline asm
	ld.shared.u32 	%r2667, [%r2723+1924];
	ld.shared.u32 	%r2668, [%r2725+5156];
	// begin inline asm
	dp4a.s32.s32 %r2666, %r2667, %r2668, %r2634;
	// end inline asm
	ld.shared.u32 	%r2671, [%r2723+1988];
	ld.shared.u32 	%r2672, [%r2725+5156];
	// begin inline asm
	dp4a.s32.s32 %r2670, %r2671, %r2672, %r2638;
	// end inline asm
	ld.shared.u32 	%r2675, [%r2723+1924];
	ld.shared.u32 	%r2676, [%r2725+5160];
	// begin inline asm
	dp4a.s32.s32 %r2674, %r2675, %r2676, %r2642;
	// end inline asm
	ld.shared.u32 	%r2679, [%r2723+1988];
	ld.shared.u32 	%r2680, [%r2725+5160];
	// begin inline asm
	dp4a.s32.s32 %r2678, %r2679, %r2680, %r2646;
	// end inline asm
	ld.shared.u32 	%r2683, [%r2723+1924];
	ld.shared.u32 	%r2684, [%r2725+5164];
	// begin inline asm
	dp4a.s32.s32 %r2682, %r2683, %r2684, %r2650;
	// end inline asm
	ld.shared.u32 	%r2687, [%r2723+1988];
	ld.shared.u32 	%r2688, [%r2725+5164];
	// begin inline asm
	dp4a.s32.s32 %r2686, %r2687, %r2688, %r2654;
	// end inline asm
	ld.shared.u32 	%r2691, [%r2723+1928];
	ld.shared.u32 	%r2692, [%r2725+5168];
	// begin inline asm
	dp4a.s32.s32 %r2690, %r2691, %r2692, %r2658;
	// end inline asm
	ld.shared.u32 	%r2695, [%r2723+1992];
	ld.shared.u32 	%r2696, [%r2725+5168];
	// begin inline asm
	dp4a.s32.s32 %r2694, %r2695, %r2696, %r2662;
	// end inline asm
	ld.shared.u32 	%r2699, [%r2723+1928];
	ld.shared.u32 	%r2700, [%r2725+5172];
	// begin inline asm
	dp4a.s32.s32 %r2698, %r2699, %r2700, %r2666;
	// end inline asm
	ld.shared.u32 	%r2703, [%r2723+1992];
	ld.shared.u32 	%r2704, [%r2725+5172];
	// begin inline asm
	dp4a.s32.s32 %r2702, %r2703, %r2704, %r2670;
	// end inline asm
	ld.shared.u32 	%r2707, [%r2723+1928];
	ld.shared.u32 	%r2708, [%r2725+5176];
	// begin inline asm
	dp4a.s32.s32 %r2706, %r2707, %r2708, %r2674;
	// end inline asm
	ld.shared.u32 	%r2711, [%r2723+1992];
	ld.shared.u32 	%r2712, [%r2725+5176];
	// begin inline asm
	dp4a.s32.s32 %r2710, %r2711, %r2712, %r2678;
	// end inline asm
	ld.shared.u32 	%r2715, [%r2723+1928];
	ld.shared.u32 	%r2716, [%r2725+5180];
	// begin inline asm
	dp4a.s32.s32 %r2714, %r2715, %r2716, %r2682;
	// end inline asm
	ld.shared.u32 	%r2719, [%r2723+1992];
	ld.shared.u32 	%r2720, [%r2725+5180];
	// begin inline asm
	dp4a.s32.s32 %r2718, %r2719, %r2720, %r2686;
	// end inline asm
	mov.u32 	%r2726, %ctaid.y;
	shl.b32 	%r2727, %r2726, 5;
	shl.b32 	%r2728, %r68, 2;
	add.s32 	%r2729, %r2727, %r2728;
	mul.lo.s32 	%r2730, %r68, 784;
	mad.lo.s32 	%r2731, %r2726, 6272, %r2730;
	mov.u32 	%r2732, %ctaid.x;
	mad.lo.s32 	%r2733, %r2732, 112, %r2731;
	add.s32 	%r2734, %r2733, %r56;
	cvta.to.global.u64 	%rd137, %rd146;
	ld.global.nc.f32 	%f1, [%rd137];
	cvta.to.global.u64 	%rd138, %rd145;
	cvta.to.global.u64 	%rd139, %rd144;
	cvt.rn.f32.s32 	%f2, %r2690;
	mul.wide.u32 	%rd140, %r2729, 4;
	add.s64 	%rd141, %rd138, %rd140;
	ld.global.nc.f32 	%f3, [%rd141];
	fma.rn.f32 	%f4, %f2, 0f388DDAE7, %f3;
	max.f32 	%f5, %f4, 0f00000000;
	fma.rn.f32 	%f6, %f5, 0f408BDF4C, %f1;
	mov.f32 	%f7, 0f3F000000;
	copysign.f32 	%f8, %f6, %f7;
	add.rz.f32 	%f9, %f6, %f8;
	cvt.rzi.f32.f32 	%f10, %f9;
	cvt.rzi.s32.f32 	%r2735, %f10;
	min.s32 	%r2736, %r2735, 127;
	max.s32 	%r2737, %r2736, -128;
	cvt.u64.u32 	%rd142, %r2734;
	add.s64 	%rd143, %rd139, %rd142;
	st.global.u8 	[%rd143], %r2737;
	cvt.rn.f32.s32 	%f11, %r2694;
	fma.rn.f32 	%f12, %f11, 0f388DDAE7, %f3;
	max.f32 	%f13, %f12, 0f00000000;
	fma.rn.f32 	%f14, %f13, 0f408BDF4C, %f1;
	copysign.f32 	%f15, %f14, %f7;
	add.rz.f32 	%f16, %f14, %f15;
	cvt.rzi.f32.f32 	%f17, %f16;
	cvt.rzi.s32.f32 	%r2738, %f17;
	min.s32 	%r2739, %r2738, 127;
	max.s32 	%r2740, %r2739, -128;
	st.global.u8 	[%rd143+56], %r2740;
	cvt.rn.f32.s32 	%f18, %r2698;
	ld.global.nc.f32 	%f19, [%rd141+4];
	fma.rn.f32 	%f20, %f18, 0f388DDAE7, %f19;
	max.f32 	%f21, %f20, 0f00000000;
	fma.rn.f32 	%f22, %f21, 0f408BDF4C, %f1;
	copysign.f32 	%f23, %f22, %f7;
	add.rz.f32 	%f24, %f22, %f23;
	cvt.rzi.f32.f32 	%f25, %f24;
	cvt.rzi.s32.f32 	%r2741, %f25;
	min.s32 	%r2742, %r2741, 127;
	max.s32 	%r2743, %r2742, -128;
	st.global.u8 	[%rd143+1], %r2743;
	cvt.rn.f32.s32 	%f26, %r2702;
	fma.rn.f32 	%f27, %f26, 0f388DDAE7, %f19;
	max.f32 	%f28, %f27, 0f00000000;
	fma.rn.f32 	%f29, %f28, 0f408BDF4C, %f1;
	copysign.f32 	%f30, %f29, %f7;
	add.rz.f32 	%f31, %f29, %f30;
	cvt.rzi.f32.f32 	%f32, %f31;
	cvt.rzi.s32.f32 	%r2744, %f32;
	min.s32 	%r2745, %r2744, 127;
	max.s32 	%r2746, %r2745, -128;
	st.global.u8 	[%rd143+57], %r2746;
	cvt.rn.f32.s32 	%f33, %r2706;
	ld.global.nc.f32 	%f34, [%rd141+8];
	fma.rn.f32 	%f35, %f33, 0f388DDAE7, %f34;
	max.f32 	%f36, %f35, 0f00000000;
	fma.rn.f32 	%f37, %f36, 0f408BDF4C, %f1;
	copysign.f32 	%f38, %f37, %f7;
	add.rz.f32 	%f39, %f37, %f38;
	cvt.rzi.f32.f32 	%f40, %f39;
	cvt.rzi.s32.f32 	%r2747, %f40;
	min.s32 	%r2748, %r2747, 127;
	max.s32 	%r2749, %r2748, -128;
	st.global.u8 	[%rd143+2], %r2749;
	cvt.rn.f32.s32 	%f41, %r2710;
	fma.rn.f32 	%f42, %f41, 0f388DDAE7, %f34;
	max.f32 	%f43, %f42, 0f00000000;
	fma.rn.f32 	%f44, %f43, 0f408BDF4C, %f1;
	copysign.f32 	%f45, %f44, %f7;
	add.rz.f32 	%f46, %f44, %f45;
	cvt.rzi.f32.f32 	%f47, %f46;
	cvt.rzi.s32.f32 	%r2750, %f47;
	min.s32 	%r2751, %r2750, 127;
	max.s32 	%r2752, %r2751, -128;
	st.global.u8 	[%rd143+58], %r2752;
	cvt.rn.f32.s32 	%f48, %r2714;
	ld.global.nc.f32 	%f49, [%rd141+12];
	fma.rn.f32 	%f50, %f48, 0f388DDAE7, %f49;
	max.f32 	%f51, %f50, 0f00000000;
	fma.rn.f32 	%f52, %f51, 0f408BDF4C, %f1;
	copysign.f32 	%f53, %f52, %f7;
	add.rz.f32 	%f54, %f52, %f53;
	cvt.rzi.f32.f32 	%f55, %f54;
	cvt.rzi.s32.f32 	%r2753, %f55;
	min.s32 	%r2754, %r2753, 127;
	max.s32 	%r2755, %r2754, -128;
	st.global.u8 	[%rd143+3], %r2755;
	cvt.rn.f32.s32 	%f56, %r2718;
	fma.rn.f32 	%f57, %f56, 0f388DDAE7, %f49;
	max.f32 	%f58, %f57, 0f00000000;
	fma.rn.f32 	%f59, %f58, 0f408BDF4C, %f1;
	copysign.f32 	%f60, %f59, %f7;
	add.rz.f32 	%f61, %f59, %f60;
	cvt.rzi.f32.f32 	%f62, %f61;
	cvt.rzi.s32.f32 	%r2756, %f62;
	min.s32 	%r2757, %r2756, 127;
	max.s32 	%r2758, %r2757, -128;
	st.global.u8 	[%rd143+59], %r2758;
	ret;

}
	// .globl	fused_nn_conv2d_cast_subtract_cast_multiply_add_nn_relu_2_kernel0
.visible .entry fused_nn_conv2d_cast_subtract_cast_multiply_add_nn_relu_2_kernel0(
	.param .u64 .ptr .align 1 fused_nn_conv2d_cast_subtract_cast_multiply_add_nn_relu_2_kernel0_param_0,
	.param .u64 .ptr .align 1 fused_nn_conv2d_cast_subtract_cast_multiply_add_nn_relu_2_kernel0_param_1,
	.param .u64 .ptr .align 1 fused_nn_conv2d_cast_subtract_cast_multiply_add_nn_relu_2_kernel0_param_2,
	.param .u64 .ptr .align 1 fused_nn_conv2d_cast_subtract_cast_multiply_add_nn_relu_2_kernel0_param_3
)
{
	.reg .pred 	%p<66>;
	.reg .b16 	%rs<118>;
	.reg .b32 	%r<716>;
	.reg .b32 	%f<105>;
	.reg .b64 	%rd<69>;
	// demoted variable
	.shared .align 4 .b8 _ZZ65fused_nn_conv2d_cast_subtract_cast_multiply_add_nn_relu_2_kernel0E18placeholder_shared[3584];
	// demoted variable
	.shared .align 4 .b8 _ZZ65fused_nn_conv2d_cast_subtract_cast_multiply_add_nn_relu_2_kernel0E15pad_data_shared[1036];
	ld.param.u64 	%rd9, [fused_nn_conv2d_cast_subtract_cast_multiply_add_nn_relu_2_kernel0_param_0];
	ld.param.u64 	%rd10, [fused_nn_conv2d_cast_subtract_cast_multiply_add_nn_relu_2_kernel0_param_1];
	cvta.to.global.u64 	%rd1, %rd9;
	cvta.to.global.u64 	%rd2, %rd10;
	mov.u32 	%r209, %tid.z;
	shl.b32 	%r210, %r209, 2;
	mov.u32 	%r2, %tid.x;
	shr.u32 	%r211, %r2, 2;
	add.s32 	%r3, %r211, %r210;
	shl.b32 	%r212, %r209, 4;
	add.s32 	%r213, %r212, %r2;
	shl.b32 	%r214, %r2, 2;
	and.b32  	%r5, %r214, 12;
	shl.b32 	%r215, %r209, 6;
	add.s32 	%r6, %r214, %r215;
	setp.gt.u32 	%p3, %r3, 111;
	setp.gt.u32 	%p4, %r213, 447;
	or.pred  	%p5, %p3, %p4;
	setp.gt.u32 	%p6, %r209, 27;
	mov.u32 	%r216, _ZZ65fused_nn_conv2d_cast_subtract_cast_multiply_add_nn_relu_2_kernel0E18placeholder_shared;
	add.s32 	%r7, %r216, %r6;
	or.pred  	%p7, %p5, %p6;
	@%p7 bra 	$L__BB10_2;
	cvt.u16.u32 	%rs4, %r3;
	mul.lo.s16 	%rs5, %rs4, 37;
	shr.u16 	%rs6, %rs5, 8;
	sub.s16 	%rs7, %rs4, %rs6;
	and.b16  	%rs8, %rs7, 254;
	shr.u16 	%rs9, %rs8, 1;
	add.s16 	%rs10, %rs9, %rs6;
	and.b16  	%rs11, %rs10, 252;
	shr.u16 	%rs12, %rs11, 2;
	mul.wide.u16 	%r217, %rs12, 784;
	mul.lo.s16 	%rs13, %rs12, 7;
	sub.s16 	%rs14, %rs4, %rs13;
	shl.b16 	%rs15, %rs14, 4;
	cvt.u32.u16 	%r218, %rs15;
	and.b32  	%r219, %r218, 240;
	or.b32  	%r220, %r5, %r219;
	add.s32 	%r221, %r220, %r217;
	cvt.u64.u32 	%rd11, %r221;
	add.s64 	%rd12, %rd1, %rd11;
	ld.global.nc.u32 	%r222, [%rd12];
	st.shared.u32 	[%r7], %r222;
$L__BB10_2:
	setp.gt.u32 	%p8, %r3, 79;
	setp.gt.u32 	%p9, %r213, 319;
	or.pred  	%p10, %p8, %p9;
	setp.gt.u32 	%p11, %r209, 19;
	or.pred  	%p12, %p10, %p11;
	@%p12 bra 	$L__BB10_4;
	cvt.u16.u32 	%rs16, %r3;
	add.s16 	%rs17, %rs16, 32;
	and.b16  	%rs18, %rs17, 255;
	mul.lo.s16 	%rs19, %rs18, 37;
	shr.u16 	%rs20, %rs19, 8;
	sub.s16 	%rs21, %rs17, %rs20;
	and.b16  	%rs22, %rs21, 254;
	shr.u16 	%rs23, %rs22, 1;
	add.s16 	%rs24, %rs23, %rs20;
	shr.u16 	%rs25, %rs24, 2;
	mul.wide.u16 	%r223, %rs25, 784;
	mul.lo.s16 	%rs26, %rs25, 7;
	sub.s16 	%rs27, %rs17, %rs26;
	shl.b16 	%rs28, %rs27, 4;
	cvt.u32.u16 	%r224, %rs28;
	and.b32  	%r225, %r224, 240;
	or.b32  	%r226, %r5, %r225;
	add.s32 	%r227, %r226, %r223;
	cvt.u64.u32 	%rd13, %r227;
	add.s64 	%rd14, %rd1, %rd13;
	ld.global.nc.u32 	%r228, [%rd14];
	st.shared.u32 	[%r7+512], %r228;
$L__BB10_4:
	setp.lt.u32 	%p13, %r3, 48;
	setp.lt.u32 	%p14, %r213, 192;
	and.pred  	%p15, %p13, %p14;
	setp.lt.u32 	%p16, %r209, 12;
	and.pred  	%p1, %p15, %p16;
	not.pred 	%p17, %p1;
	@%p17 bra 	$L__BB10_6;
	cvt.u16.u32 	%rs29, %r3;
	add.s16 	%rs30, %rs29, 64;
	and.b16  	%rs31, %rs30, 255;
	mul.lo.s16 	%rs32, %rs31, 37;
	shr.u16 	%rs33, %rs32, 8;
	sub.s16 	%rs34, %rs30, %rs33;
	and.b16  	%rs35, %rs34, 254;
	shr.u16 	%rs36, %rs35, 1;
	add.s16 	%rs37, %rs36, %rs33;
	shr.u16 	%rs38, %rs37, 2;
	mul.wide.u16 	%r229, %rs38, 784;
	mul.lo.s16 	%rs39, %rs38, 7;
	sub.s16 	%rs40, %rs30, %rs39;
	shl.b16 	%rs41, %rs40, 4;
	cvt.u32.u16 	%r230, %rs41;
	and.b32  	%r231, %r230, 240;
	or.b32  	%r232, %r5, %r231;
	add.s32 	%r233, %r232, %r229;
	cvt.u64.u32 	%rd15, %r233;
	add.s64 	%rd16, %rd1, %rd15;
	ld.global.nc.u32 	%r234, [%rd16];
	st.shared.u32 	[%r7+1024], %r234;
$L__BB10_6:
	setp.lt.u32 	%p18, %r3, 16;
	setp.lt.u32 	%p19, %r213, 64;
	and.pred  	%p20, %p18, %p19;
	setp.lt.u32 	%p21, %r209, 4;
	and.pred  	%p2, %p20, %p21;
	not.pred 	%p22, %p2;
	@%p22 bra 	$L__BB10_8;
	cvt.u16.u32 	%rs42, %r3;
	add.s16 	%rs43, %rs42, 96;
	and.b16  	%rs44, %rs43, 255;
	mul.lo.s16 	%rs45, %rs44, 37;
	shr.u16 	%rs46, %rs45, 8;
	sub.s16 	%rs47, %rs43, %rs46;
	and.b16  	%rs48, %rs47, 254;
	shr.u16 	%rs49, %rs48, 1;
	add.s16 	%rs50, %rs49, %rs46;
	shr.u16 	%rs51, %rs50, 2;
	mul.wide.u16 	%r235, %rs51, 784;
	mul.lo.s16 	%rs52, %rs51, 7;
	sub.s16 	%rs53, %rs43, %rs52;
	shl.b16 	%rs54, %rs53, 4;
	cvt.u32.u16 	%r236, %rs54;
	and.b32  	%r237, %r236, 240;
	or.b32  	%r238, %r5, %r237;
	add.s32 	%r239, %r238, %r235;
	cvt.u64.u32 	%rd17, %r239;
	add.s64 	%rd18, %rd1, %rd17;
	ld.global.nc.u32 	%r240, [%rd18];
	st.shared.u32 	[%r7+1536], %r240;
$L__BB10_8:
	mov.u32 	%r242, %ctaid.x;
	mul.hi.u32 	%r243, %r242, -1840700269;
	shr.u32 	%r8, %r243, 2;
	shl.b32 	%r9, %r8, 3;
	mul.lo.s32 	%r244, %r8, 7;
	sub.s32 	%r10, %r242, %r244;
	shl.b32 	%r245, %r10, 5;
	add.s32 	%r246, %r245, -3;
	mul.lo.s32 	%r11, %r8, 7168;
	shl.b32 	%r12, %r10, 7;
	or.b32  	%r247, %r11, %r12;
	cvt.u16.u32 	%rs55, %r213;
	mul.hi.u16 	%rs56, %rs55, 7085;
	shr.u16 	%rs57, %rs56, 2;
	mul.lo.s16 	%rs58, %rs57, 37;
	sub.s16 	%rs1, %rs55, %rs58;
	mul.wide.u16 	%r248, %rs1, 4;
	add.s32 	%r249, %r247, %r248;
	shl.b32 	%r250, %r2, 3;
	cvt.u32.u16 	%r13, %rs57;
	cvt.u32.u16 	%r251, %rs1;
	add.s32 	%r14, %r246, %r251;
	add.s32 	%r15, %r249, -2700;
	mov.u32 	%r252, _ZZ65fused_nn_conv2d_cast_subtract_cast_multiply_add_nn_relu_2_kernel0E15pad_data_shared;
	add.s32 	%r16, %r252, %r6;
	add.s16 	%rs59, %rs55, 128;
	mul.hi.u16 	%rs60, %rs59, 7085;
	shr.u16 	%rs61, %rs60, 2;
	cvt.u32.u16 	%r17, %rs61;
	mul.lo.s16 	%rs62, %rs61, 37;
	sub.s16 	%rs2, %rs59, %rs62;
	cvt.u32.u16 	%r253, %rs2;
	add.s32 	%r18, %r246, %r253;
	add.s16 	%rs63, %rs55, 256;
	mul.hi.u16 	%rs64, %rs63, 7085;
	shr.u16 	%rs65, %rs64, 2;
	cvt.u32.u16 	%r19, %rs65;
	mul.lo.s16 	%rs66, %rs65, 37;
	sub.s16 	%rs3, %rs63, %rs66;
	cvt.u32.u16 	%r254, %rs3;
	add.s32 	%r20, %r246, %r254;
	cvt.u16.u32 	%rs67, %r3;
	and.b16  	%rs68, %rs67, 255;
	mul.lo.s16 	%rs69, %rs68, 37;
	shr.u16 	%rs70, %rs69, 8;
	sub.s16 	%rs71, %rs67, %rs70;
	and.b16  	%rs72, %rs71, 254;
	shr.u16 	%rs73, %rs72, 1;
	add.s16 	%rs74, %rs73, %rs70;
	shr.u16 	%rs75, %rs74, 2;
	cvt.u32.u16 	%r255, %rs75;
	mul.wide.u32 	%rd19, %r255, 784;
	mul.lo.s16 	%rs76, %rs75, 7;
	sub.s16 	%rs77, %rs67, %rs76;
	shl.b16 	%rs78, %rs77, 4;
	cvt.u64.u16 	%rd20, %rs78;
	and.b64  	%rd21, %rd20, 240;
	add.s64 	%rd3, %rd19, %rd21;
	add.s16 	%rs79, %rs67, 32;
	and.b16  	%rs80, %rs79, 255;
	mul.lo.s16 	%rs81, %rs80, 37;
	shr.u16 	%rs82, %rs81, 8;
	sub.s16 	%rs83, %rs79, %rs82;
	and.b16  	%rs84, %rs83, 254;
	shr.u16 	%rs85, %rs84, 1;
	add.s16 	%rs86, %rs85, %rs82;
	shr.u16 	%rs87, %rs86, 2;
	cvt.u32.u16 	%r256, %rs87;
	mul.wide.u32 	%rd22, %r256, 784;
	mul.lo.s16 	%rs88, %rs87, 7;
	sub.s16 	%rs89, %rs79, %rs88;
	shl.b16 	%rs90, %rs89, 4;
	cvt.u64.u16 	%rd23, %rs90;
	and.b64  	%rd24, %rd23, 240;
	add.s64 	%rd4, %rd22, %rd24;
	add.s16 	%rs91, %rs67, 64;
	and.b16  	%rs92, %rs91, 255;
	mul.lo.s16 	%rs93, %rs92, 37;
	shr.u16 	%rs94, %rs93, 8;
	sub.s16 	%rs95, %rs91, %rs94;
	and.b16  	%rs96, %rs95, 254;
	shr.u16 	%rs97, %rs96, 1;
	add.s16 	%rs98, %rs97, %rs94;
	shr.u16 	%rs99, %rs98, 2;
	cvt.u32.u16 	%r257, %rs99;
	mul.wide.u32 	%rd25, %r257, 784;
	mul.lo.s16 	%rs100, %rs99, 7;
	sub.s16 	%rs101, %rs91, %rs100;
	shl.b16 	%rs102, %rs101, 4;
	cvt.u64.u16 	%rd26, %rs102;
	and.b64  	%rd27, %rd26, 240;
	add.s64 	%rd5, %rd25, %rd27;
	add.s16 	%rs103, %rs67, 96;
	and.b16  	%rs104, %rs103, 255;
	mul.lo.s16 	%rs105, %rs104, 37;
	shr.u16 	%rs106, %rs105, 8;
	sub.s16 	%rs107, %rs103, %rs106;
	and.b16  	%rs108, %rs107, 254;
	shr.u16 	%rs109, %rs108, 1;
	add.s16 	%rs110, %rs109, %rs106;
	shr.u16 	%rs111, %rs110, 2;
	cvt.u32.u16 	%r258, %rs111;
	mul.wide.u32 	%rd28, %r258, 784;
	mul.lo.s16 	%rs112, %rs111, 7;
	sub.s16 	%rs113, %rs103, %rs112;
	shl.b16 	%rs114, %rs113, 4;
	cvt.u64.u16 	%rd29, %rs114;
	and.b64  	%rd30, %rd29, 240;
	add.s64 	%rd6, %rd28, %rd30;
	mad.lo.s32 	%r21, %r209, 224, %r216;
	add.s32 	%r260, %r250, %r252;
	add.s32 	%r682, %r260, 592;
	mov.b32 	%r647, 0;
	mov.u32 	%r648, %r647;
	mov.u32 	%r649, %r647;
	mov.u32 	%r650, %r647;
	mov.u32 	%r651, %r647;
	mov.u32 	%r652, %r647;
	mov.u32 	%r653, %r647;
	mov.u32 	%r654, %r647;
	mov.u32 	%r655, %r647;
	mov.u32 	%r656, %r647;
	mov.u32 	%r657, %r647;
	mov.u32 	%r658, %r647;
	mov.u32 	%r659, %r647;
	mov.u32 	%r660, %r647;
	mov.u32 	%r661, %r647;
	mov.u32 	%r662, %r647;
	mov.u32 	%r663, %r647;
	mov.u32 	%r664, %r647;
	mov.u32 	%r665, %r647;
	mov.u32 	%r666, %r647;
	mov.u32 	%r667, %r647;
	mov.u32 	%r668, %r647;
	mov.u32 	%r669, %r647;
	mov.u32 	%r670, %r647;
	mov.u32 	%r671, %r647;
	mov.u32 	%r672, %r647;
	mov.u32 	%r673, %r647;
	mov.u32 	%r674, %r647;
	mov.u32 	%r675, %r647;
	mov.u32 	%r676, %r647;
	mov.u32 	%r677, %r647;
	mov.u32 	%r678, %r647;
	mov.u32 	%r641, %r647;
$L__BB10_9:
	bar.sync 	0;
	add.s32 	%r261, %r9, %r641;
	add.s32 	%r56, %r261, -3;
	shl.b32 	%r262, %r209, 4;
	mov.u32 	%r263, %tid.x;
	add.s32 	%r264, %r262, %r263;
	setp.gt.u32 	%p23, %r264, 258;
	setp.gt.u32 	%p24, %r209, 16;
	or.pred  	%p25, %p23, %p24;
	@%p25 bra 	$L__BB10_13;
	add.s32 	%r266, %r56, %r13;
	max.u32 	%r267, %r266, %r14;
	setp.gt.u32 	%p26, %r267, 223;
	mov.b32 	%r642, 0;
	@%p26 bra 	$L__BB10_12;
	add.s32 	%r268, %r641, %r13;
	mad.lo.s32 	%r269, %r268, 896, %r15;
	cvt.s64.s32 	%rd31, %r269;
	add.s64 	%rd32, %rd2, %rd31;
	ld.global.nc.u32 	%r642, [%rd32];
$L__BB10_12:
	st.shared.u32 	[%r16], %r642;
$L__BB10_13:
	shl.b32 	%r270, %r209, 4;
	mov.u32 	%r271, %tid.x;
	add.s32 	%r272, %r270, %r271;
	setp.gt.u32 	%p27, %r272, 130;
	setp.gt.u32 	%p28, %r209, 8;
	or.pred  	%p29, %p27, %p28;
	@%p29 bra 	$L__BB10_17;
	add.s32 	%r274, %r56, %r17;
	max.u32 	%r275, %r274, %r18;
	setp.gt.u32 	%p30, %r275, 223;
	mov.b32 	%r643, 0;
	@%p30 bra 	$L__BB10_16;
	add.s32 	%r276, %r641, %r17;
	add.s32 	%r277, %r11, %r12;
	mul.wide.u16 	%r278, %rs2, 4;
	add.s32 	%r279, %r277, %r278;
	mad.lo.s32 	%r280, %r276, 896, %r279;
	add.s32 	%r281, %r280, -2700;
	cvt.s64.s32 	%rd33, %r281;
	add.s64 	%rd34, %rd2, %rd33;
	ld.global.nc.u32 	%r643, [%rd34];
$L__BB10_16:
	st.shared.u32 	[%r16+512], %r643;
$L__BB10_17:
	shl.b32 	%r282, %r209, 4;
	mov.u32 	%r283, %tid.x;
	add.s32 	%r284, %r282, %r283;
	setp.gt.u32 	%p31, %r284, 2;
	setp.ne.s32 	%p32, %r209, 0;
	or.pred  	%p33, %p31, %p32;
	@%p33 bra 	$L__BB10_21;
	add.s32 	%r286, %r56, %r19;
	max.u32 	%r287, %r286, %r20;
	setp.gt.u32 	%p34, %r287, 223;
	mov.b32 	%r644, 0;
	@%p34 bra 	$L__BB10_20;
	add.s32 	%r288, %r641, %r19;
	add.s32 	%r289, %r11, %r12;
	mul.wide.u16 	%r290, %rs3, 4;
	add.s32 	%r291, %r289, %r290;
	mad.lo.s32 	%r292, %r288, 896, %r291;
	add.s32 	%r293, %r292, -2700;
	cvt.s64.s32 	%rd35, %r293;
	add.s64 	%rd36, %rd2, %rd35;
	ld.global.nc.u32 	%r644, [%rd36];
$L__BB10_20:
	st.shared.u32 	[%r16+1024], %r644;
$L__BB10_21:
	mul.lo.s32 	%r63, %r641, 112;
	not.b32 	%r294, %r641;
	and.b32  	%r295, %r294, 1;
	mad.lo.s32 	%r64, %r295, 1792, %r7;
	mov.u32 	%r296, %tid.x;
	shr.u32 	%r297, %r296, 2;
	shl.b32 	%r298, %r209, 2;
	add.s32 	%r299, %r297, %r298;
	setp.gt.u32 	%p35, %r299, 111;
	shl.b32 	%r300, %r209, 4;
	add.s32 	%r301, %r300, %r296;
	setp.gt.u32 	%p36, %r301, 447;
	or.pred  	%p37, %p35, %p36;
	setp.gt.u32 	%p38, %r209, 27;
	or.pred  	%p39, %p37, %p38;
	@%p39 bra 	$L__BB10_23;
	add.s32 	%r303, %r5, %r63;
	cvt.u64.u32 	%rd37, %r303;
	add.s64 	%rd38, %rd3, %rd37;
	add.s64 	%rd39, %rd1, %rd38;
	ld.global.nc.u32 	%r304, [%rd39+112];
	st.shared.u32 	[%r64], %r304;
$L__BB10_23:
	mov.u32 	%r305, %tid.x;
	shr.u32 	%r306, %r305, 2;
	shl.b32 	%r307, %r209, 2;
	add.s32 	%r308, %r306, %r307;
	setp.gt.u32 	%p40, %r308, 79;
	shl.b32 	%r309, %r209, 4;
	add.s32 	%r310, %r309, %r305;
	setp.gt.u32 	%p41, %r310, 319;
	or.pred  	%p42, %p40, %p41;
	setp.gt.u32 	%p43, %r209, 19;
	or.pred  	%p44, %p42, %p43;
	@%p44 bra 	$L__BB10_25;
	add.s32 	%r312, %r5, %r63;
	cvt.u64.u32 	%rd40, %r312;
	add.s64 	%rd41, %rd4, %rd40;
	add.s64 	%rd42, %rd1, %rd41;
	ld.global.nc.u32 	%r313, [%rd42+112];
	st.shared.u32 	[%r64+512], %r313;
$L__BB10_25:
	@%p17 bra 	$L__BB10_27;
	add.s32 	%r314, %r5, %r63;
	cvt.u64.u32 	%rd43, %r314;
	add.s64 	%rd44, %rd5, %rd43;
	add.s64 	%rd45, %rd1, %rd44;
	ld.global.nc.u32 	%r315, [%rd45+112];
	st.shared.u32 	[%r64+1024], %r315;
$L__BB10_27:
	@%p22 bra 	$L__BB10_29;
	add.s32 	%r316, %r5, %r63;
	cvt.u64.u32 	%rd46, %r316;
	add.s64 	%rd47, %rd6, %rd46;
	add.s64 	%rd48, %rd1, %rd47;
	ld.global.nc.u32 	%r317, [%rd48+112];
	st.shared.u32 	[%r64+1536], %r317;
$L__BB10_29:
	bar.sync 	0;
	and.b32  	%r319, %r641, 1;
	setp.eq.b32 	%p47, %r319, 1;
	selp.b32 	%r320, 1792, 0, %p47;
	add.s32 	%r65, %r21, %r320;
	mov.b32 	%r646, 112;
	mov.u32 	%r645, %r682;
$L__BB10_30:
	ld.shared.u32 	%r322, [%r645+-592];
	add.s32 	%r449, %r65, %r646;
	ld.shared.u32 	%r323, [%r449+-112];
	// begin inline asm
	dp4a.s32.s32 %r678, %r322, %r323, %r678;
	// end inline asm
	ld.shared.u32 	%r326, [%r645+-592];
	ld.shared.u32 	%r327, [%r449+-108];
	// begin inline asm
	dp4a.s32.s32 %r677, %r326, %r327, %r677;
	// end inline asm
	ld.shared.u32 	%r330, [%r645+-592];
	ld.shared.u32 	%r331, [%r449+-104];
	// begin inline asm
	dp4a.s32.s32 %r676, %r330, %r331, %r676;
	// end inline asm
	ld.shared.u32 	%r334, [%r645+-592];
	ld.shared.u32 	%r335, [%r449+-100];
	// begin inline asm
	dp4a.s32.s32 %r675, %r334, %r335, %r675;
	// end inline asm
	ld.shared.u32 	%r338, [%r645+-296];
	ld.shared.u32 	%r339, [%r449+-112];
	// begin inline asm
	dp4a.s32.s32 %r674, %r338, %r339, %r674;
	// end inline asm
	ld.shared.u32 	%r342, [%r645+-296];
	ld.shared.u32 	%r343, [%r449+-108];
	// begin inline asm
	dp4a.s32.s32 %r673, %r342, %r343, %r673;
	// end inline asm
	ld.shared.u32 	%r346, [%r645+-296];
	ld.shared.u32 	%r347, [%r449+-104];
	// begin inline asm
	dp4a.s32.s32 %r672, %r346, %r347, %r672;
	// end inline asm
	ld.shared.u32 	%r350, [%r645+-296];
	ld.shared.u32 	%r351, [%r449+-100];
	// begin inline asm
	dp4a.s32.s32 %r671, %r350, %r351, %r671;
	// end inline asm
	ld.shared.u32 	%r354, [%r645];
	ld.shared.u32 	%r355, [%r449+-112];
	// begin inline asm
	dp4a.s32.s32 %r670, %r354, %r355, %r670;
	// end inline asm
	ld.shared.u32 	%r358, [%r645];
	ld.shared.u32 	%r359, [%r449+-108];
	// begin inline asm
	dp4a.s32.s32 %r669, %r358, %r359, %r669;
	// end inline asm
	ld.shared.u32 	%r362, [%r645];
	ld.shared.u32 	%r363, [%r449+-104];
	// begin inline asm
	dp4a.s32.s32 %r668, %r362, %r363, %r668;
	// end inline asm
	ld.shared.u32 	%r366, [%r645];
	ld.shared.u32 	%r367, [%r449+-100];
	// begin inline asm
	dp4a.s32.s32 %r667, %r366, %r367, %r667;
	// end inline asm
	ld.shared.u32 	%r370, [%r645+296];
	ld.shared.u32 	%r371, [%r449+-112];
	// begin inline asm
	dp4a.s32.s32 %r666, %r370, %r371, %r666;
	// end inline asm
	ld.shared.u32 	%r374, [%r645+296];
	ld.shared.u32 	%r375, [%r449+-108];
	// begin inline asm
	dp4a.s32.s32 %r665, %r374, %r375, %r665;
	// end inline asm
	ld.shared.u32 	%r378, [%r645+296];
	ld.shared.u32 	%r379, [%r449+-104];
	// begin inline asm
	dp4a.s32.s32 %r664, %r378, %r379, %r664;
	// end inline asm
	ld.shared.u32 	%r382, [%r645+296];
	ld.shared.u32 	%r383, [%r449+-100];
	// begin inline asm
	dp4a.s32.s32 %r663, %r382, %r383, %r663;
	// end inline asm
	ld.shared.u32 	%r386, [%r645+-592];
	ld.shared.u32 	%r387, [%r449];
	// begin inline asm
	dp4a.s32.s32 %r662, %r386, %r387, %r662;
	// end inline asm
	ld.shared.u32 	%r390, [%r645+-592];
	ld.shared.u32 	%r391, [%r449+4];
	// begin inline asm
	dp4a.s32.s32 %r661, %r390, %r391, %r661;
	// end inline asm
	ld.shared.u32 	%r394, [%r645+-592];
	ld.shared.u32 	%r395, [%r449+8];
	// begin inline asm
	dp4a.s32.s32 %r660, %r394, %r395, %r660;
	// end inline asm
	ld.shared.u32 	%r398, [%r645+-592];
	ld.shared.u32 	%r399, [%r449+12];
	// begin inline asm
	dp4a.s32.s32 %r659, %r398, %r399, %r659;
	// end inline asm
	ld.shared.u32 	%r402, [%r645+-296];
	ld.shared.u32 	%r403, [%r449];
	// begin inline asm
	dp4a.s32.s32 %r658, %r402, %r403, %r658;
	// end inline asm
	ld.shared.u32 	%r406, [%r645+-296];
	ld.shared.u32 	%r407, [%r449+4];
	// begin inline asm
	dp4a.s32.s32 %r657, %r406, %r407, %r657;
	// end inline asm
	ld.shared.u32 	%r410, [%r645+-296];
	ld.shared.u32 	%r411, [%r449+8];
	// begin inline asm
	dp4a.s32.s32 %r656, %r410, %r411, %r656;
	// end inline asm
	ld.shared.u32 	%r414, [%r645+-296];
	ld.shared.u32 	%r415, [%r449+12];
	// begin inline asm
	dp4a.s32.s32 %r655, %r414, %r415, %r655;
	// end inline asm
	ld.shared.u32 	%r418, [%r645];
	ld.shared.u32 	%r419, [%r449];
	// begin inline asm
	dp4a.s32.s32 %r654, %r418, %r419, %r654;
	// end inline asm
	ld.shared.u32 	%r422, [%r645];
	ld.shared.u32 	%r423, [%r449+4];
	// begin inline asm
	dp4a.s32.s32 %r653, %r422, %r423, %r653;
	// end inline asm
	ld.shared.u32 	%r426, [%r645];
	ld.shared.u32 	%r427, [%r449+8];
	// begin inline asm
	dp4a.s32.s32 %r652, %r426, %r427, %r652;
	// end inline asm
	ld.shared.u32 	%r430, [%r645];
	ld.shared.u32 	%r431, [%r449+12];
	// begin inline asm
	dp4a.s32.s32 %r651, %r430, %r431, %r651;
	// end inline asm
	ld.shared.u32 	%r434, [%r645+296];
	ld.shared.u32 	%r435, [%r449];
	// begin inline asm
	dp4a.s32.s32 %r650, %r434, %r435, %r650;
	// end inline asm
	ld.shared.u32 	%r438, [%r645+296];
	ld.shared.u32 	%r439, [%r449+4];
	// begin inline asm
	dp4a.s32.s32 %r649, %r438, %r439, %r649;
	// end inline asm
	ld.shared.u32 	%r442, [%r645+296];
	ld.shared.u32 	%r443, [%r449+8];
	// begin inline asm
	dp4a.s32.s32 %r648, %r442, %r443, %r648;
	// end inline asm
	ld.shared.u32 	%r446, [%r645+296];
	ld.shared.u32 	%r447, [%r449+12];
	// begin inline asm
	dp4a.s32.s32 %r647, %r446, %r447, %r647;
	// end inline asm
	add.s32 	%r646, %r646, 16;
	add.s32 	%r645, %r645, 4;
	setp.ne.s32 	%p48, %r646, 224;
	@%p48 bra 	$L__BB10_30;
	add.s32 	%r641, %r641, 1;
	setp.ne.s32 	%p49, %r641, 6;
	@%p49 bra 	$L__BB10_9;
	bar.sync 	0;
	shl.b32 	%r450, %r209, 4;
	mov.u32 	%r451, %tid.x;
	add.s32 	%r452, %r450, %r451;
	setp.gt.u32 	%p50, %r452, 258;
	or.pred  	%p52, %p50, %p24;
	@%p52 bra 	$L__BB10_37;
	add.s32 	%r454, %r9, %r13;
	setp.gt.u32 	%p53, %r454, 220;
	mov.b32 	%r679, 0;
	@%p53 bra 	$L__BB10_36;
	setp.gt.u32 	%p54, %r14, 223;
	@%p54 bra 	$L__BB10_36;
	shl.b16 	%rs115, %rs1, 2;
	cvt.u64.u16 	%rd49, %rs115;
	add.s32 	%r456, %r11, %r12;
	mad.lo.s32 	%r457, %r13, 896, %r456;
	cvt.u64.u32 	%rd50, %r457;
	add.s64 	%rd51, %rd50, %rd49;
	add.s64 	%rd52, %rd2, %rd51;
	ld.global.nc.u32 	%r679, [%rd52+2676];
$L__BB10_36:
	st.shared.u32 	[%r16], %r679;
$L__BB10_37:
	setp.gt.u32 	%p55, %r452, 130;
	setp.gt.u32 	%p56, %r209, 8;
	or.pred  	%p57, %p55, %p56;
	@%p57 bra 	$L__BB10_42;
	add.s32 	%r462, %r9, %r17;
	setp.gt.u32 	%p58, %r462, 220;
	mov.b32 	%r680, 0;
	@%p58 bra 	$L__BB10_41;
	setp.gt.u32 	%p59, %r18, 223;
	@%p59 bra 	$L__BB10_41;
	shl.b16 	%rs116, %rs2, 2;
	cvt.u64.u16 	%rd53, %rs116;
	add.s32 	%r464, %r11, %r12;
	mad.lo.s32 	%r465, %r17, 896, %r464;
	cvt.u64.u32 	%rd54, %r465;
	add.s64 	%rd55, %rd54, %rd53;
	add.s64 	%rd56, %rd2, %rd55;
	ld.global.nc.u32 	%r680, [%rd56+2676];
$L__BB10_41:
	st.shared.u32 	[%r16+512], %r680;
$L__BB10_42:
	setp.gt.u32 	%p60, %r452, 2;
	setp.ne.s32 	%p61, %r209, 0;
	or.pred  	%p62, %p60, %p61;
	@%p62 bra 	$L__BB10_47;
	add.s32 	%r470, %r9, %r19;
	setp.gt.u32 	%p63, %r470, 220;
	mov.b32 	%r681, 0;
	@%p63 bra 	$L__BB10_46;
	setp.gt.u32 	%p64, %r20, 223;
	@%p64 bra 	$L__BB10_46;
	shl.b16 	%rs117, %rs3, 2;
	cvt.u64.u16 	%rd57, %rs117;
	add.s32 	%r472, %r11, %r12;
	mad.lo.s32 	%r473, %r19, 896, %r472;
	cvt.u64.u32 	%rd58, %r473;
	add.s64 	%rd59, %rd58, %rd57;
	add.s64 	%rd60, %rd2, %rd59;
	ld.global.nc.u32 	%r681, [%rd60+2676];
$L__BB10_46:
	st.shared.u32 	[%r16+1024], %r681;
$L__BB10_47:
	bar.sync 	0;
	mov.b32 	%r683, 112;
$L__BB10_48:
	ld.shared.u32 	%r476, [%r682+-592];
	add.s32 	%r603, %r21, %r683;
	ld.shared.u32 	%r477, [%r603+-112];
	// begin inline asm
	dp4a.s32.s32 %r678, %r476, %r477, %r678;
	// end inline asm
	ld.shared.u32 	%r480, [%r682+-592];
	ld.shared.u32 	%r481, [%r603+-108];
	// begin inline asm
	dp4a.s32.s32 %r677, %r480, %r481, %r677;
	// end inline asm
	ld.shared.u32 	%r484, [%r682+-592];
	ld.shared.u32 	%r485, [%r603+-104];
	// begin inline asm
	dp4a.s32.s32 %r676, %r484, %r485, %r676;
	// end inline asm
	ld.shared.u32 	%r488, [%r682+-592];
	ld.shared.u32 	%r489, [%r603+-100];
	// begin inline asm
	dp4a.s32.s32 %r675, %r488, %r489, %r675;
	// end inline asm
	ld.shared.u32 	%r492, [%r682+-296];
	ld.shared.u32 	%r493, [%r603+-112];
	// begin inline asm
	dp4a.s32.s32 %r674, %r492, %r493, %r674;
	// end inline asm
	ld.shared.u32 	%r496, [%r682+-296];
	ld.shared.u32 	%r497, [%r603+-108];
	// begin inline asm
	dp4a.s32.s32 %r673, %r496, %r497, %r673;
	// end inline asm
	ld.shared.u32 	%r500, [%r682+-296];
	ld.shared.u32 	%r501, [%r603+-104];
	// begin inline asm
	dp4a.s32.s32 %r672, %r500, %r501, %r672;
	// end inline asm
	ld.shared.u32 	%r504, [%r682+-296];
	ld.shared.u32 	%r505, [%r603+-100];
	// begin inline asm
	dp4a.s32.s32 %r671, %r504, %r505, %r671;
	// end inline asm
	ld.shared.u32 	%r508, [%r682];
	ld.shared.u32 	%r509, [%r603+-112];
	// begin inline asm
	dp4a.s32.s32 %r670, %r508, %r509, %r670;
	// end inline asm
	ld.shared.u32 	%r512, [%r682];
	ld.shared.u32 	%r513, [%r603+-108];
	// begin inline asm
	dp4a.s32.s32 %r669, %r512, %r513, %r669;
	// end inline asm
	ld.shared.u32 	%r516, [%r682];
	ld.shared.u32 	%r517, [%r603+-104];
	// begin inline asm
	dp4a.s32.s32 %r668, %r516, %r517, %r668;
	// end inline asm
	ld.shared.u32 	%r520, [%r682];
	ld.shared.u32 	%r521, [%r603+-100];
	// begin inline asm
	dp4a.s32.s32 %r667, %r520, %r521, %r667;
	// end inline asm
	ld.shared.u32 	%r524, [%r682+296];
	ld.shared.u32 	%r525, [%r603+-112];
	// begin inline asm
	dp4a.s32.s32 %r666, %r524, %r525, %r666;
	// end inline asm
	ld.shared.u32 	%r528, [%r682+296];
	ld.shared.u32 	%r529, [%r603+-108];
	// begin inline asm
	dp4a.s32.s32 %r665, %r528, %r529, %r665;
	// end inline asm
	ld.shared.u32 	%r532, [%r682+296];
	ld.shared.u32 	%r533, [%r603+-104];
	// begin inline asm
	dp4a.s32.s32 %r664, %r532, %r533, %r664;
	// end inline asm
	ld.shared.u32 	%r536, [%r682+296];
	ld.shared.u32 	%r537, [%r603+-100];
	// begin inline asm
	dp4a.s32.s32 %r663, %r536, %r537, %r663;
	// end inline asm
	ld.shared.u32 	%r540, [%r682+-592];
	ld.shared.u32 	%r541, [%r603];
	// begin inline asm
	dp4a.s32.s32 %r662, %r540, %r541, %r662;
	// end inline asm
	ld.shared.u32 	%r544, [%r682+-592];
	ld.shared.u32 	%r545, [%r603+4];
	// begin inline asm
	dp4a.s32.s32 %r661, %r544, %r545, %r661;
	// end inline asm
	ld.shared.u32 	%r548, [%r682+-592];
	ld.shared.u32 	%r549, [%r603+8];
	// begin inline asm
	dp4a.s32.s32 %r660, %r548, %r549, %r660;
	// end inline asm
	ld.shared.u32 	%r552, [%r682+-592];
	ld.shared.u32 	%r553, [%r603+12];
	// begin inline asm
	dp4a.s32.s32 %r659, %r552, %r553, %r659;
	// end inline asm
	ld.shared.u32 	%r556, [%r682+-296];
	ld.shared.u32 	%r557, [%r603];
	// begin inline asm
	dp4a.s32.s32 %r658, %r556, %r557, %r658;
	// end inline asm
	ld.shared.u32 	%r560, [%r682+-296];
	ld.shared.u32 	%r561, [%r603+4];
	// begin inline asm
	dp4a.s32.s32 %r657, %r560, %r561, %r657;
	// end inline asm
	ld.shared.u32 	%r564, [%r682+-296];
	ld.shared.u32 	%r565, [%r603+8];
	// begin inline asm
	dp4a.s32.s32 %r656, %r564, %r565, %r656;
	// end inline asm
	ld.shared.u32 	%r568, [%r682+-296];
	ld.shared.u32 	%r569, [%r603+12];
	// begin inline asm
	dp4a.s32.s32 %r655, %r568, %r569, %r655;
	// end inline asm
	ld.shared.u32 	%r572, [%r682];
	ld.shared.u32 	%r573, [%r603];
	// begin inline asm
	dp4a.s32.s32 %r654, %r572, %r573, %r654;
	// end inline asm
	ld.shared.u32 	%r576, [%r682];
	ld.shared.u32 	%r577, [%r603+4];
	// begin inline asm
	dp4a.s32.s32 %r653, %r576, %r577, %r653;
	// end inline asm
	ld.shared.u32 	%r580, [%r682];
	ld.shared.u32 	%r581, [%r603+8];
	// begin inline asm
	dp4a.s32.s32 %r652, %r580, %r581, %r652;
	// end inline asm
	ld.shared.u32 	%r584, [%r682];
	ld.shared.u32 	%r585, [%r603+12];
	// begin inline asm
	dp4a.s32.s32 %r651, %r584, %r585, %r651;
	// end inline asm
	ld.shared.u32 	%r588, [%r682+296];
	ld.shared.u32 	%r589, [%r603];
	// begin inline asm
	dp4a.s32.s32 %r650, %r588, %r589, %r650;
	// end inline asm
	ld.shared.u32 	%r592, [%r682+296];
	ld.shared.u32 	%r593, [%r603+4];
	// begin inline asm
	dp4a.s32.s32 %r649, %r592, %r593, %r649;
	// end inline asm
	ld.shared.u32 	%r596, [%r682+296];
	ld.shared.u32 	%r597, [%r603+8];
	// begin inline asm
	dp4a.s32.s32 %r648, %r596, %r597, %r648;
	// end inline asm
	ld.shared.u32 	%r600, [%r682+296];
	ld.shared.u32 	%r601, [%r603+12];
	// begin inline asm
	dp4a.s32.s32 %r647, %r600, %r601, %r647;
	// end inline asm
	add.s32 	%r683, %r683, 16;
	add.s32 	%r682, %r682, 4;
	setp.ne.s32 	%p65, %r683, 224;
	@%p65 bra 	$L__BB10_48;
	ld.param.u64 	%rd68, [fused_nn_conv2d_cast_subtract_cast_multiply_add_nn_relu_2_kernel0_param_3];
	ld.param.u64 	%rd67, [fused_nn_conv2d_cast_subtract_cast_multiply_add_nn_relu_2_kernel0_param_2];
	cvta.to.global.u64 	%rd61, %rd68;
	cvta.to.global.u64 	%rd62, %rd67;
	shl.b32 	%r604, %r209, 3;
	shl.b32 	%r605, %r10, 6;
	mad.lo.s32 	%r606, %r209, 100288, %r6;
	mad.lo.s32 	%r607, %r8, 1792, %r606;
	add.s32 	%r608, %r607, %r605;
	cvt.rn.f32.s32 	%f1, %r678;
	mul.wide.u32 	%rd63, %r604, 4;
	add.s64 	%rd64, %rd61, %rd63;
	ld.global.nc.f32 	%f2, [%rd64];
	fma.rn.f32 	%f3, %f1, 0f380F7CA5, %f2;
	max.f32 	%f4, %f3, 0f00000000;
	mul.wide.u32 	%rd65, %r608, 4;
	add.s64 	%rd66, %rd62, %rd65;
	st.global.f32 	[%rd66], %f4;
	cvt.rn.f32.s32 	%f5, %r677;
	ld.global.nc.f32 	%f6, [%rd64+4];
	fma.rn.f32 	%f7, %f5, 0f380F7CA5, %f6;
	max.f32 	%f8, %f7, 0f00000000;
	st.global.f32 	[%rd66+4], %f8;
	cvt.rn.f32.s32 	%f9, %r676;
	ld.global.nc.f32 	%f10, [%rd64+8];
	fma.rn.f32 	%f11, %f9, 0f380F7CA5, %f10;
	max.f32 	%f12, %f11, 0f00000000;
	st.global.f32 	[%rd66+8], %f12;
	cvt.rn.f32.s32 	%f13, %r675;
	ld.global.nc.f32 	%f14, [%rd64+12];
	fma.rn.f32 	%f15, %f13, 0f380F7CA5, %f14;
	max.f32 	%f16, %f15, 0f00000000;
	st.global.f32 	[%rd66+12], %f16;
	cvt.rn.f32.s32 	%f17, %r674;
	fma.rn.f32 	%f18, %f17, 0f380F7CA5, %f2;
	max.f32 	%f19, %f18, 0f00000000;
	st.global.f32 	[%rd66+1792], %f19;
	cvt.rn.f32.s32 	%f20, %r673;
	fma.rn.f32 	%f21, %f20, 0f380F7CA5, %f6;
	max.f32 	%f22, %f21, 0f00000000;
	st.global.f32 	[%rd66+1796], %f22;
	cvt.rn.f32.s32 	%f23, %r672;
	fma.rn.f32 	%f24, %f23, 0f380F7CA5, %f10;
	max.f32 	%f25, %f24, 0f00000000;
	st.global.f32 	[%rd66+1800], %f25;
	cvt.rn.f32.s32 	%f26, %r671;
	fma.rn.f32 	%f27, %f26, 0f380F7CA5, %f14;
	max.f32 	%f28, %f27, 0f00000000;
	st.global.f32 	[%rd66+1804], %f28;
	cvt.rn.f32.s32 	%f29, %r670;
	fma.rn.f32 	%f30, %f29, 0f380F7CA5, %f2;
	max.f32 	%f31, %f30, 0f00000000;
	st.global.f32 	[%rd66+3584], %f31;
	cvt.rn.f32.s32 	%f32, %r669;
	fma.rn.f32 	%f33, %f32, 0f380F7CA5, %f6;
	max.f32 	%f34, %f33, 0f00000000;
	st.global.f32 	[%rd66+3588], %f34;
	cvt.rn.f32.s32 	%f35, %r668;
	fma.rn.f32 	%f36, %f35, 0f380F7CA5, %f10;
	max.f32 	%f37, %f36, 0f00000000;
	st.global.f32 	[%rd66+3592], %f37;
	cvt.rn.f32.s32 	%f38, %r667;
	fma.rn.f32 	%f39, %f38, 0f380F7CA5, %f14;
	max.f32 	%f40, %f39, 0f00000000;
	st.global.f32 	[%rd66+3596], %f40;
	cvt.rn.f32.s32 	%f41, %r666;
	fma.rn.f32 	%f42, %f41, 0f380F7CA5, %f2;
	max.f32 	%f43, %f42, 0f00000000;
	st.global.f32 	[%rd66+5376], %f43;
	cvt.rn.f32.s32 	%f44, %r665;
	fma.rn.f32 	%f45, %f44, 0f380F7CA5, %f6;
	max.f32 	%f46, %f45, 0f00000000;
	st.global.f32 	[%rd66+5380], %f46;
	cvt.rn.f32.s32 	%f47, %r664;
	fma.rn.f32 	%f48, %f47, 0f380F7CA5, %f10;
	max.f32 	%f49, %f48, 0f00000000;
	st.global.f32 	[%rd66+5384], %f49;
	cvt.rn.f32.s32 	%f50, %r663;
	fma.rn.f32 	%f51, %f50, 0f380F7CA5, %f14;
	max.f32 	%f52, %f51, 0f00000000;
	st.global.f32 	[%rd66+5388], %f52;
	cvt.rn.f32.s32 	%f53, %r662;
	ld.global.nc.f32 	%f54, [%rd64+16];
	fma.rn.f32 	%f55, %f53, 0f380F7CA5, %f54;
	max.f32 	%f56, %f55, 0f00000000;
	st.global.f32 	[%rd66+200704], %f56;
	cvt.rn.f32.s32 	%f57, %r661;
	ld.global.nc.f32 	%f58, [%rd64+20];
	fma.rn.f32 	%f59, %f57, 0f380F7CA5, %f58;
	max.f32 	%f60, %f59, 0f00000000;
	st.global.f32 	[%rd66+200708], %f60;
	cvt.rn.f32.s32 	%f61, %r660;
	ld.global.nc.f32 	%f62, [%rd64+24];
	fma.rn.f32 	%f63, %f61, 0f380F7CA5, %f62;
	max.f32 	%f64, %f63, 0f00000000;
	st.global.f32 	[%rd66+200712], %f64;
	cvt.rn.f32.s32 	%f65, %r659;
	ld.global.nc.f32 	%f66, [%rd64+28];
	fma.rn.f32 	%f67, %f65, 0f380F7CA5, %f66;
	max.f32 	%f68, %f67, 0f00000000;
	st.global.f32 	[%rd66+200716], %f68;
	cvt.rn.f32.s32 	%f69, %r658;
	fma.rn.f32 	%f70, %f69, 0f380F7CA5, %f54;
	max.f32 	%f71, %f70, 0f00000000;
	st.global.f32 	[%rd66+202496], %f71;
	cvt.rn.f32.s32 	%f72, %r657;
	fma.rn.f32 	%f73, %f72, 0f380F7CA5, %f58;
	max.f32 	%f74, %f73, 0f00000000;
	st.global.f32 	[%rd66+202500], %f74;
	cvt.rn.f32.s32 	%f75, %r656;
	fma.rn.f32 	%f76, %f75, 0f380F7CA5, %f62;
	max.f32 	%f77, %f76, 0f00000000;
	st.global.f32 	[%rd66+202504], %f77;
	cvt.rn.f32.s32 	%f78, %r655;
	fma.rn.f32 	%f79, %f78, 0f380F7CA5, %f66;
	max.f32 	%f80, %f79, 0f00000000;
	st.global.f32 	[%rd66+202508], %f80;
	cvt.rn.f32.s32 	%f81, %r654;
	fma.rn.f32 	%f82, %f81, 0f380F7CA5, %f54;
	max.f32 	%f83, %f82, 0f00000000;
	st.global.f32 	[%rd66+204288], %f83;
	cvt.rn.f32.s32 	%f84, %r653;
	fma.rn.f32 	%f85, %f84, 0f380F7CA5, %f58;
	max.f32 	%f86, %f85, 0f00000000;
	st.global.f32 	[%rd66+204292], %f86;
	cvt.rn.f32.s32 	%f87, %r652;
	fma.rn.f32 	%f88, %f87, 0f380F7CA5, %f62;
	max.f32 	%f89, %f88, 0f00000000;
	st.global.f32 	[%rd66+204296], %f89;
	cvt.rn.f32.s32 	%f90, %r651;
	fma.rn.f32 	%f91, %f90, 0f380F7CA5, %f66;
	max.f32 	%f92, %f91, 0f00000000;
	st.global.f32 	[%rd66+204300], %f92;
	cvt.rn.f32.s32 	%f93, %r650;
	fma.rn.f32 	%f94, %f93, 0f380F7CA5, %f54;
	max.f32 	%f95, %f94, 0f00000000;
	st.global.f32 	[%rd66+206080], %f95;
	cvt.rn.f32.s32 	%f96, %r649;
	fma.rn.f32 	%f97, %f96, 0f380F7CA5, %f58;
	max.f32 	%f98, %f97, 0f00000000;
	st.global.f32 	[%rd66+206084], %f98;
	cvt.rn.f32.s32 	%f99, %r648;
	fma.rn.f32 	%f100, %f99, 0f380F7CA5, %f62;
	max.f32 	%f101, %f100, 0f00000000;
	st.global.f32 	[%rd66+206088], %f101;
	cvt.rn.f32.s32 	%f102, %r647;
	fma.rn.f32 	%f103, %f102, 0f380F7CA5, %f66;
	max.f32 	%f104, %f103, 0f00000000;
	st.global.f32 	[%rd66+206092], %f104;
	ret;

}
	// .globl	fused_divide_add_round_cast_clip_cast_20_kernel0
.visible .entry fused_divide_add_round_cast_clip_cast_20_kernel0(
	.param .u64 .ptr .align 1 fused_divide_add_round_cast_clip_cast_20_kernel0_param_0,
	.param .u64 .ptr .align 1 fused_divide_add_round_cast_clip_cast_20_kernel0_param_1,
	.param .u64 .ptr .align 1 fused_divide_add_round_cast_clip_cast_20_kernel0_param_2
)
{
	.reg .b32 	%r<8>;
	.reg .b32 	%f<8>;
	.reg .b64 	%rd<11>;

	ld.param.u64 	%rd1, [fused_divide_add_round_cast_clip_cast_20_kernel0_param_0];
	ld.param.u64 	%rd2, [fused_divide_add_round_cast_clip_cast_20_kernel0_param_1];
	ld.param.u64 	%rd3, [fused_divide_add_round_cast_clip_cast_20_kernel0_param_2];
	cvta.to.global.u64 	%rd4, %rd1;
	cvta.to.global.u64 	%rd5, %rd3;
	cvta.to.global.u64 	%rd6, %rd2;
	mov.u32 	%r1, %ctaid.x;
	shl.b32 	%r2, %r1, 10;
	mov.u32 	%r3, %tid.x;
	or.b32  	%r4, %r2, %r3;
	cvt.u64.u32 	%rd7, %r4;
	mul.wide.u32 	%rd8, %r4, 4;
	add.s64 	%rd9, %rd6, %rd8;
	ld.global.nc.f32 	%f1, [%rd9];
	ld.global.nc.f32 	%f2, [%rd5];
	fma.rn.f32 	%f3, %f1, 0f401D8D4C, %f2;
	mov.f32 	%f4, 0f3F000000;
	copysign.f32 	%f5, %f3, %f4;
	add.rz.f32 	%f6, %f3, %f5;
	cvt.rzi.f32.f32 	%f7, %f6;
	cvt.rzi.s32.f32 	%r5, %f7;
	min.s32 	%r6, %r5, 127;
	max.s32 	%r7, %r6, -128;
	add.s64 	%rd10, %rd4, %rd7;
	st.global.u8 	[%rd10], %r7;
	ret;

}
	// .globl	fused_divide_add_round_cast_clip_cast_27_kernel0
.visible .entry fused_divide_add_round_cast_clip_cast_27_kernel0(
	.param .u64 .ptr .align 1 fused_divide_add_round_cast_clip_cast_27_kernel0_param_0,
	.param .u64 .ptr .align 1 fused_divide_add_round_cast_clip_cast_27_kernel0_param_1,
	.param .u64 .ptr .align 1 fused_divide_add_round_cast_clip_cast_27_kernel0_param_2
)
{
	.reg .b32 	%r<8>;
	.reg .b32 	%f<8>;
	.reg .b64 	%rd<11>;

	ld.param.u64 	%rd1, [fused_divide_add_round_cast_clip_cast_27_kernel0_param_0];
	ld.param.u64 	%rd2, [fused_divide_add_round_cast_clip_cast_27_kernel0_param_1];
	ld.param.u64 	%rd3, [fused_divide_add_round_cast_clip_cast_27_kernel0_param_2];
	cvta.to.global.u64 	%rd4, %rd1;
	cvta.to.global.u64 	%rd5, %rd3;
	cvta.to.global.u64 	%rd6, %rd2;
	mov.u32 	%r1, %ctaid.x;
	shl.b32 	%r2, %r1, 10;
	mov.u32 	%r3, %tid.x;
	or.b32  	%r4, %r2, %r3;
	cvt.u64.u32 	%rd7, %r4;
	mul.wide.u32 	%rd8, %r4, 4;
	add.s64 	%rd9, %rd6, %rd8;
	ld.global.nc.f32 	%f1, [%rd9];
	ld.global.nc.f32 	%f2, [%rd5];
	fma.rn.f32 	%f3, %f1, 0f421D8D4B, %f2;
	mov.f32 	%f4, 0f3F000000;
	copysign.f32 	%f5, %f3, %f4;
	add.rz.f32 	%f6, %f3, %f5;
	cvt.rzi.f32.f32 	%f7, %f6;
	cvt.rzi.s32.f32 	%r5, %f7;
	min.s32 	%r6, %r5, 127;
	max.s32 	%r7, %r6, -128;
	add.s64 	%rd10, %rd4, %rd7;
	st.global.u8 	[%rd10], %r7;
	ret;

}
	// .globl	fused_nn_conv2d_cast_subtract_cast_multiply_add_add_nn_relu_22_kernel0
.visible .entry fused_nn_conv2d_cast_subtract_cast_multiply_add_add_nn_relu_22_kernel0(
	.param .u64 .ptr .align 1 fused_nn_conv2d_cast_subtract_cast_multiply_add_add_nn_relu_22_kernel0_param_0,
	.param .u64 .ptr .align 1 fused_nn_conv2d_cast_subtract_cast_multiply_add_add_nn_relu_22_kernel0_param_1,
	.param .u64 .ptr .align 1 fused_nn_conv2d_cast_subtract_cast_multiply_add_add_nn_relu_22_kernel0_param_2,
	.param .u64 .ptr .align 1 fused_nn_conv2d_cast_subtract_cast_multiply_add_add_nn_relu_22_kernel0_param_3,
	.param .u64 .ptr .align 1 fused_nn_conv2d_cast_subtract_cast_multiply_add_add_nn_relu_22_kernel0_param_4
)
{
	.reg .pred 	%p<98>;
	.reg .b16 	%rs<85>;
	.reg .b32 	%r<2563>;
	.reg .b32 	%f<85>;
	.reg .b64 	%rd<77>;
	// demoted variable
	.shared .align 4 .b8 _ZZ70fused_nn_conv2d_cast_subtract_cast_multiply_add_add_nn_relu_22_kernel0E18placeholder_shared[2304];
	// demoted variable
	.shared .align 4 .b8 _ZZ70fused_nn_conv2d_cast_subtract_cast_multiply_add_add_nn_relu_22_kernel0E15pad_data_shared[1440];
	ld.param.u64 	%rd9, [fused_nn_conv2d_cast_subtract_cast_multiply_add_add_nn_relu_22_kernel0_param_0];
	ld.param.u64 	%rd10, [fused_nn_conv2d_cast_subtract_cast_multiply_add_add_nn_relu_22_kernel0_param_1];
	ld.param.u64 	%rd6, [fused_nn_conv2d_cast_subtract_cast_multiply_add_add_nn_relu_22_kernel0_param_2];
	ld.param.u64 	%rd8, [fused_nn_conv2d_cast_subtract_cast_multiply_add_add_nn_relu_22_kernel0_param_4];
	cvta.to.global.u64 	%rd1, %rd9;
	cvta.to.global.u64 	%rd2, %rd10;
	mov.u32 	%r80, %tid.z;
	mov.u32 	%r2, %tid.x;
	shr.u32 	%r81, %r2, 2;
	mad.lo.s32 	%r3, %r80, 7, %r81;
	mad.lo.s32 	%r82, %r80, 28, %r2;
	mov.u32 	%r5, %ctaid.y;
	mul.lo.s32 	%r83, %r5, 9216;
	shl.b32 	%r6, %r2, 2;
	and.b32  	%r84, %r6, 12;
	or.b32  	%r7, %r84, %r83;
	mul.lo.s32 	%r8, %r80, 112;
	add.s32 	%r85, %r6, %r8;
	setp.gt.u32 	%p7, %r3, 71;
	setp.gt.u32 	%p8, %r82, 287;
	or.pred  	%p9, %p7, %p8;
	setp.gt.u32 	%p10, %r80, 10;
	mov.u32 	%r86, _ZZ70fused_nn_conv2d_cast_subtract_cast_multiply_add_add_nn_relu_22_kernel0E18placeholder_shared;
	add.s32 	%r9, %r86, %r85;
	or.pred  	%p11, %p9, %p10;
	@%p11 bra 	$L__BB13_2;
	cvt.u16.u32 	%rs5, %r3;
	mul.lo.s16 	%rs6, %rs5, 57;
	shr.u16 	%rs7, %rs6, 10;
	mul.wide.u16 	%r87, %rs7, 2304;
	mul.lo.s16 	%rs8, %rs7, 18;
	sub.s16 	%rs9, %rs5, %rs8;
	and.b16  	%rs10, %rs9, 255;
	mul.wide.u16 	%r88, %rs10, 16;
	add.s32 	%r89, %r7, %r87;
	add.s32 	%r90, %r89, %r88;
	cvt.u64.u32 	%rd11, %r90;
	add.s64 	%rd12, %rd1, %rd11;
	ld.global.nc.u32 	%r91, [%rd12];
	st.shared.u32 	[%r9], %r91;
$L__BB13_2:
	setp.gt.u32 	%p12, %r3, 43;
	setp.gt.u32 	%p13, %r82, 175;
	or.pred  	%p14, %p12, %p13;
	setp.gt.u32 	%p15, %r80, 6;
	or.pred  	%p16, %p14, %p15;
	@%p16 bra 	$L__BB13_4;
	cvt.u16.u32 	%rs11, %r3;
	add.s16 	%rs12, %rs11, 28;
	and.b16  	%rs13, %rs12, 255;
	mul.lo.s16 	%rs14, %rs13, 57;
	shr.u16 	%rs15, %rs14, 10;
	mul.wide.u16 	%r92, %rs15, 2304;
	mul.lo.s16 	%rs16, %rs15, 18;
	sub.s16 	%rs17, %rs12, %rs16;
	and.b16  	%rs18, %rs17, 255;
	mul.wide.u16 	%r93, %rs18, 16;
	add.s32 	%r94, %r7, %r92;
	add.s32 	%r95, %r94, %r93;
	cvt.u64.u32 	%rd13, %r95;
	add.s64 	%rd14, %rd1, %rd13;
	ld.global.nc.u32 	%r96, [%rd14];
	st.shared.u32 	[%r9+448], %r96;
$L__BB13_4:
	setp.gt.u32 	%p17, %r3, 15;
	setp.gt.u32 	%p18, %r82, 63;
	or.pred  	%p19, %p17, %p18;
	setp.gt.u32 	%p20, %r80, 2;
	or.pred  	%p21, %p19, %p20;
	@%p21 bra 	$L__BB13_6;
	cvt.u16.u32 	%rs19, %r3;
	add.s16 	%rs20, %rs19, 56;
	and.b16  	%rs21, %rs20, 255;
	mul.lo.s16 	%rs22, %rs21, 57;
	shr.u16 	%rs23, %rs22, 10;
	mul.wide.u16 	%r97, %rs23, 2304;
	mul.lo.s16 	%rs24, %rs23, 18;
	sub.s16 	%rs25, %rs20, %rs24;
	and.b16  	%rs26, %rs25, 255;
	mul.wide.u16 	%r98, %rs26, 16;
	add.s32 	%r99, %r7, %r97;
	add.s32 	%r100, %r99, %r98;
	cvt.u64.u32 	%rd15, %r100;
	add.s64 	%rd16, %rd1, %rd15;
	ld.global.nc.u32 	%r101, [%rd16];
	st.shared.u32 	[%r9+896], %r101;
$L__BB13_6:
	mov.u32 	%r103, %ctaid.x;
	shl.b32 	%r104, %r103, 1;
	and.b32  	%r10, %r104, 2147483644;
	and.b32  	%r105, %r103, 1;
	setp.eq.b32 	%p22, %r105, 1;
	shr.u32 	%r106, %r103, 1;
	mul.lo.s32 	%r11, %r106, 896;
	selp.b32 	%r12, 112, 0, %p22;
	mov.u32 	%r107, _ZZ70fused_nn_conv2d_cast_subtract_cast_multiply_add_add_nn_relu_22_kernel0E15pad_data_shared;
	add.s32 	%r13, %r107, %r6;
	add.s32 	%r108, %r82, 65356;
	setp.lt.u32 	%p23, %r82, 180;
	selp.b32 	%r109, %r82, %r108, %p23;
	cvt.u16.u32 	%rs27, %r109;
	mul.hi.u16 	%rs28, %rs27, -30583;
	shr.u16 	%rs29, %rs28, 4;
	cvt.u32.u16 	%r110, %rs29;
	or.b32  	%r111, %r10, %r110;
	setp.eq.s32 	%p24, %r111, 0;
	add.s32 	%r112, %r10, %r110;
	setp.gt.u32 	%p25, %r112, 56;
	or.pred  	%p1, %p24, %p25;
	cvt.u16.u32 	%rs30, %r82;
	mul.hi.u16 	%rs31, %rs30, -30583;
	shr.u16 	%rs32, %rs31, 4;
	mul.lo.s16 	%rs33, %rs32, 30;
	sub.s16 	%rs34, %rs30, %rs33;
	setp.eq.s16 	%p26, %rs34, 0;
	setp.gt.u16 	%p27, %rs34, 28;
	selp.u32 	%r114, -1, 0, %p26;
	selp.u32 	%r115, -1, 0, %p27;
	selp.b32 	%r116, %r115, %r114, %p22;
	and.b32  	%r117, %r116, 1;
	setp.eq.b32 	%p2, %r117, 1;
	setp.gt.u32 	%p28, %r82, 179;
	selp.b32 	%r118, 12544, 0, %p28;
	mul.wide.u16 	%r119, %rs29, 224;
	shl.b16 	%rs1, %rs34, 2;
	cvt.u32.u16 	%r120, %rs1;
	add.s32 	%r121, %r118, %r119;
	add.s32 	%r14, %r121, %r120;
	add.s32 	%r15, %r13, %r8;
	add.s32 	%r16, %r82, 112;
	add.s32 	%r122, %r82, 65468;
	setp.lt.u32 	%p29, %r82, 68;
	selp.b32 	%r123, %r16, %r122, %p29;
	cvt.u16.u32 	%rs35, %r123;
	mul.hi.u16 	%rs36, %rs35, -30583;
	shr.u16 	%rs37, %rs36, 4;
	cvt.u32.u16 	%r124, %rs37;
	or.b32  	%r125, %r10, %r124;
	setp.eq.s32 	%p30, %r125, 0;
	add.s32 	%r126, %r10, %r124;
	setp.gt.u32 	%p31, %r126, 56;
	or.pred  	%p3, %p30, %p31;
	cvt.u16.u32 	%rs38, %r16;
	mul.hi.u16 	%rs39, %rs38, -30583;
	shr.u16 	%rs40, %rs39, 4;
	mul.lo.s16 	%rs41, %rs40, 30;
	sub.s16 	%rs42, %rs38, %rs41;
	setp.eq.s16 	%p32, %rs42, 0;
	setp.gt.u16 	%p33, %rs42, 28;
	selp.u32 	%r128, -1, 0, %p32;
	selp.u32 	%r129, -1, 0, %p33;
	selp.b32 	%r130, %r129, %r128, %p22;
	and.b32  	%r131, %r130, 1;
	setp.eq.b32 	%p4, %r131, 1;
	setp.gt.u32 	%p34, %r82, 67;
	selp.b32 	%r132, 12544, 0, %p34;
	mul.wide.u16 	%r133, %rs37, 224;
	shl.b16 	%rs2, %rs42, 2;
	cvt.u32.u16 	%r134, %rs2;
	add.s32 	%r135, %r132, %r133;
	add.s32 	%r17, %r135, %r134;
	add.s16 	%rs43, %rs30, 224;
	add.s16 	%rs44, %rs30, 44;
	mul.hi.u16 	%rs45, %rs44, -30583;
	shr.u16 	%rs46, %rs45, 4;
	cvt.u32.u16 	%r136, %rs46;
	add.s32 	%r18, %r10, %r136;
	mul.hi.u16 	%rs47, %rs43, -30583;
	shr.u16 	%rs48, %rs47, 4;
	mul.lo.s16 	%rs49, %rs48, 30;
	sub.s16 	%rs50, %rs43, %rs49;
	setp.eq.s16 	%p35, %rs50, 0;
	setp.gt.u16 	%p36, %rs50, 28;
	selp.u32 	%r137, -1, 0, %p35;
	selp.u32 	%r138, -1, 0, %p36;
	selp.b32 	%r139, %r138, %r137, %p22;
	and.b32  	%r140, %r139, 1;
	setp.eq.b32 	%p5, %r140, 1;
	mul.wide.u16 	%r141, %rs46, 224;
	shl.b16 	%rs3, %rs50, 2;
	cvt.u32.u16 	%r142, %rs3;
	add.s32 	%r143, %r141, %r142;
	add.s32 	%r19, %r143, 12544;
	add.s16 	%rs51, %rs30, 156;
	mul.hi.u16 	%rs52, %rs51, -30583;
	shr.u16 	%rs53, %rs52, 4;
	cvt.u32.u16 	%r144, %rs53;
	add.s32 	%r20, %r10, %r144;
	add.s16 	%rs54, %rs30, 336;
	mul.hi.u16 	%rs55, %rs54, -30583;
	shr.u16 	%rs56, %rs55, 4;
	mul.lo.s16 	%rs57, %rs56, 30;
	sub.s16 	%rs58, %rs54, %rs57;
	setp.eq.s16 	%p37, %rs58, 0;
	setp.gt.u16 	%p38, %rs58, 28;
	selp.u32 	%r145, -1, 0, %p37;
	selp.u32 	%r146, -1, 0, %p38;
	selp.b32 	%r147, %r146, %r145, %p22;
	and.b32  	%r148, %r147, 1;
	setp.eq.b32 	%p6, %r148, 1;
	mul.wide.u16 	%r149, %rs53, 224;
	shl.b16 	%rs4, %rs58, 2;
	cvt.u32.u16 	%r150, %rs4;
	add.s32 	%r151, %r149, %r150;
	add.s32 	%r21, %r151, 12544;
	cvt.u16.u32 	%rs59, %r3;
	and.b16  	%rs60, %rs59, 255;
	mul.lo.s16 	%rs61, %rs60, 57;
	shr.u16 	%rs62, %rs61, 10;
	cvt.u32.u16 	%r152, %rs62;
	mul.wide.u32 	%rd17, %r152, 2304;
	mul.lo.s16 	%rs63, %rs62, 18;
	sub.s16 	%rs64, %rs59, %rs63;
	cvt.u32.u16 	%r153, %rs64;
	and.b32  	%r154, %r153, 255;
	mul.wide.u32 	%rd18, %r154, 16;
	add.s64 	%rd3, %rd17, %rd18;
	add.s16 	%rs65, %rs59, 28;
	and.b16  	%rs66, %rs65, 255;
	mul.lo.s16 	%rs67, %rs66, 57;
	shr.u16 	%rs68, %rs67, 10;
	cvt.u32.u16 	%r155, %rs68;
	mul.wide.u32 	%rd19, %r155, 2304;
	mul.lo.s16 	%rs69, %rs68, 18;
	sub.s16 	%rs70, %rs65, %rs69;
	cvt.u32.u16 	%r156, %rs70;
	and.b32  	%r157, %r156, 255;
	mul.wide.u32 	%rd20, %r157, 16;
	add.s64 	%rd4, %rd19, %rd20;
	add.s16 	%rs71, %rs59, 56;
	and.b16  	%rs72, %rs71, 255;
	mul.lo.s16 	%rs73, %rs72, 57;
	shr.u16 	%rs74, %rs73, 10;
	cvt.u32.u16 	%r158, %rs74;
	mul.wide.u32 	%rd21, %r158, 2304;
	mul.lo.s16 	%rs75, %rs74, 18;
	sub.s16 	%rs76, %rs71, %rs75;
	cvt.u32.u16 	%r159, %rs76;
	and.b32  	%r160, %r159, 255;
	mul.wide.u32 	%rd22, %r160, 16;
	add.s64 	%rd5, %rd21, %rd22;
	mov.b32 	%r2538, 0;
	or.pred  	%p42, %p1, %p2;
	or.pred  	%p46, %p3, %p4;
	mov.u32 	%r2539, %r2538;
	mov.u32 	%r2540, %r2538;
	mov.u32 	%r2541, %r2538;
	mov.u32 	%r2542, %r2538;
	mov.u32 	%r2543, %r2538;
	mov.u32 	%r2544, %r2538;
	mov.u32 	%r2545, %r2538;
	mov.u32 	%r2546, %r2538;
	mov.u32 	%r2547, %r2538;
	mov.u32 	%r2548, %r2538;
	mov.u32 	%r2549, %r2538;
	mov.u32 	%r2550, %r2538;
	mov.u32 	%r2551, %r2538;
	mov.u32 	%r2552, %r2538;
	mov.u32 	%r2553, %r2538;
	mov.u32 	%r2554, %r2538;
$L__BB13_7:
	bar.sync 	0;
	add.s32 	%r161, %r11, %r12;
	mad.lo.s32 	%r162, %r2554, 25088, %r161;
	add.s32 	%r39, %r162, -228;
	setp.gt.u32 	%p39, %r82, 359;
	setp.gt.u32 	%p40, %r80, 12;
	or.pred  	%p41, %p39, %p40;
	@%p41 bra 	$L__BB13_11;
	mov.b32 	%r2555, 0;
	@%p42 bra 	$L__BB13_10;
	add.s32 	%r164, %r39, %r14;
	cvt.s64.s32 	%rd23, %r164;
	add.s64 	%rd24, %rd2, %rd23;
	ld.global.nc.u32 	%r2555, [%rd24];
$L__BB13_10:
	st.shared.u32 	[%r15], %r2555;
$L__BB13_11:
	setp.gt.u32 	%p43, %r82, 247;
	setp.gt.u32 	%p44, %r80, 8;
	or.pred  	%p45, %p43, %p44;
	@%p45 bra 	$L__BB13_15;
	mov.b32 	%r2556, 0;
	@%p46 bra 	$L__BB13_14;
	add.s32 	%r166, %r39, %r17;
	cvt.s64.s32 	%rd25, %r166;
	add.s64 	%rd26, %rd2, %rd25;
	ld.global.nc.u32 	%r2556, [%rd26];
$L__BB13_14:
	st.shared.u32 	[%r15+448], %r2556;
$L__BB13_15:
	setp.gt.u32 	%p47, %r82, 135;
	setp.gt.u32 	%p48, %r80, 4;
	or.pred  	%p49, %p47, %p48;
	@%p49 bra 	$L__BB13_19;
	setp.gt.u32 	%p50, %r18, 56;
	or.pred  	%p51, %p50, %p5;
	mov.b32 	%r2557, 0;
	@%p51 bra 	$L__BB13_18;
	add.s32 	%r168, %r39, %r19;
	cvt.s64.s32 	%rd27, %r168;
	add.s64 	%rd28, %rd2, %rd27;
	ld.global.nc.u32 	%r2557, [%rd28];
$L__BB13_18:
	st.shared.u32 	[%r15+896], %r2557;
$L__BB13_19:
	setp.gt.u32 	%p52, %r82, 23;
	setp.ne.s32 	%p53, %r80, 0;
	or.pred  	%p54, %p52, %p53;
	@%p54 bra 	$L__BB13_23;
	setp.gt.u32 	%p55, %r20, 56;
	or.pred  	%p56, %p55, %p6;
	mov.b32 	%r2558, 0;
	@%p56 bra 	$L__BB13_22;
	add.s32 	%r170, %r39, %r21;
	cvt.s64.s32 	%rd29, %r170;
	add.s64 	%rd30, %rd2, %rd29;
	ld.global.nc.u32 	%r2558, [%rd30];
$L__BB13_22:
	st.shared.u32 	[%r15+1344], %r2558;
$L__BB13_23:
	mul.lo.s32 	%r48, %r2554, 288;
	not.b32 	%r171, %r2554;
	and.b32  	%r172, %r171, 1;
	mad.lo.s32 	%r49, %r172, 1152, %r9;
	shr.u32 	%r173, %r2, 2;
	mad.lo.s32 	%r174, %r80, 7, %r173;
	setp.gt.u32 	%p57, %r174, 71;
	setp.gt.u32 	%p58, %r82, 287;
	or.pred  	%p59, %p57, %p58;
	setp.gt.u32 	%p60, %r80, 10;
	or.pred  	%p61, %p59, %p60;
	@%p61 bra 	$L__BB13_25;
	add.s32 	%r175, %r7, %r48;
	cvt.u64.u32 	%rd31, %r175;
	add.s64 	%rd32, %rd3, %rd31;
	add.s64 	%rd33, %rd1, %rd32;
	ld.global.nc.u32 	%r176, [%rd33+288];
	st.shared.u32 	[%r49], %r176;
$L__BB13_25:
	shr.u32 	%r177, %r2, 2;
	mad.lo.s32 	%r178, %r80, 7, %r177;
	setp.gt.u32 	%p62, %r178, 43;
	setp.gt.u32 	%p63, %r82, 175;
	or.pred  	%p64, %p62, %p63;
	setp.gt.u32 	%p65, %r80, 6;
	or.pred  	%p66, %p64, %p65;
	@%p66 bra 	$L__BB13_27;
	add.s32 	%r179, %r7, %r48;
	cvt.u64.u32 	%rd34, %r179;
	add.s64 	%rd35, %rd4, %rd34;
	add.s64 	%rd36, %rd1, %rd35;
	ld.global.nc.u32 	%r180, [%rd36+288];
	st.shared.u32 	[%r49+448], %r180;
$L__BB13_27:
	shr.u32 	%r181, %r2, 2;
	mad.lo.s32 	%r182, %r80, 7, %r181;
	setp.gt.u32 	%p67, %r182, 15;
	setp.gt.u32 	%p68, %r82, 63;
	or.pred  	%p69, %p67, %p68;
	setp.gt.u32 	%p70, %r80, 2;
	or.pred  	%p71, %p69, %p70;
	@%p71 bra 	$L__BB13_29;
	add.s32 	%r183, %r7, %r48;
	cvt.u64.u32 	%rd37, %r183;
	add.s64 	%rd38, %rd5, %rd37;
	add.s64 	%rd39, %rd1, %rd38;
	ld.global.nc.u32 	%r184, [%rd39+288];
	st.shared.u32 	[%r49+896], %r184;
$L__BB13_29:
	bar.sync 	0;
	and.b32  	%r1337, %r2554, 1;
	setp.eq.b32 	%p72, %r1337, 1;
	selp.b32 	%r1338, 1152, 0, %p72;
	mul.lo.s32 	%r50, %r80, 288;
	add.s32 	%r1339, %r1338, %r50;
	ld.shared.u32 	%r186, [%r13];
	mov.u32 	%r1340, _ZZ70fused_nn_conv2d_cast_subtract_cast_multiply_add_add_nn_relu_22_kernel0E18placeholder_shared;
	add.s32 	%r1341, %r1340, %r1339;
	ld.shared.u32 	%r187, [%r1341];
	// begin inline asm
	dp4a.s32.s32 %r185, %r186, %r187, %r2553;
	// end inline asm
	ld.shared.u32 	%r190, [%r13];
	ld.shared.u32 	%r191, [%r1341+4];
	// begin inline asm
	dp4a.s32.s32 %r189, %r190, %r191, %r2552;
	// end inline asm
	ld.shared.u32 	%r194, [%r13];
	ld.shared.u32 	%r195, [%r1341+8];
	// begin inline asm
	dp4a.s32.s32 %r193, %r194, %r195, %r2551;
	// end inline asm
	ld.shared.u32 	%r198, [%r13];
	ld.shared.u32 	%r199, [%r1341+12];
	// begin inline asm
	dp4a.s32.s32 %r197, %r198, %r199, %r2550;
	// end inline asm
	ld.shared.u32 	%r202, [%r13+120];
	ld.shared.u32 	%r203, [%r1341];
	// begin inline asm
	dp4a.s32.s32 %r201, %r202, %r203, %r2549;
	// end inline asm
	ld.shared.u32 	%r206, [%r13+120];
	ld.shared.u32 	%r207, [%r1341+4];
	// begin inline asm
	dp4a.s32.s32 %r205, %r206, %r207, %r2548;
	// end inline asm
	ld.shared.u32 	%r210, [%r13+120];
	ld.shared.u32 	%r211, [%r1341+8];
	// begin inline asm
	dp4a.s32.s32 %r209, %r210, %r211, %r2547;
	// end inline asm
	ld.shared.u32 	%r214, [%r13+120];
	ld.shared.u32 	%r215, [%r1341+12];
	// begin inline asm
	dp4a.s32.s32 %r213, %r214, %r215, %r2546;
	// end inline asm
	ld.shared.u32 	%r218, [%r13+240];
	ld.shared.u32 	%r219, [%r1341];
	// begin inline asm
	dp4a.s32.s32 %r217, %r218, %r219, %r2545;
	// end inline asm
	ld.shared.u32 	%r222, [%r13+240];
	ld.shared.u32 	%r223, [%r1341+4];
	// begin inline asm
	dp4a.s32.s32 %r221, %r222, %r223, %r2544;
	// end inline asm
	ld.shared.u32 	%r226, [%r13+240];
	ld.shared.u32 	%r227, [%r1341+8];
	// begin inline asm
	dp4a.s32.s32 %r225, %r226, %r227, %r2543;
	// end inline asm
	ld.shared.u32 	%r230, [%r13+240];
	ld.shared.u32 	%r231, [%r1341+12];
	// begin inline asm
	dp4a.s32.s32 %r229, %r230, %r231, %r2542;
	// end inline asm
	ld.shared.u32 	%r234, [%r13+360];
	ld.shared.u32 	%r235, [%r1341];
	// begin inline asm
	dp4a.s32.s32 %r233, %r234, %r235, %r2541;
	// end inline asm
	ld.shared.u32 	%r238, [%r13+360];
	ld.shared.u32 	%r239, [%r1341+4];
	// begin inline asm
	dp4a.s32.s32 %r237, %r238, %r239, %r2540;
	// end inline asm
	ld.shared.u32 	%r242, [%r13+360];
	ld.shared.u32 	%r243, [%r1341+8];
	// begin inline asm
	dp4a.s32.s32 %r241, %r242, %r243, %r2539;
	// end inline asm
	ld.shared.u32 	%r246, [%r13+360];
	ld.shared.u32 	%r247, [%r1341+12];
	// begin inline asm
	dp4a.s32.s32 %r245, %r246, %r247, %r2538;
	// end inline asm
	ld.shared.u32 	%r250, [%r13+120];
	ld.shared.u32 	%r251, [%r1341+48];
	// begin inline asm
	dp4a.s32.s32 %r249, %r250, %r251, %r185;
	// end inline asm
	ld.shared.u32 	%r254, [%r13+120];
	ld.shared.u32 	%r255, [%r1341+52];
	// begin inline asm
	dp4a.s32.s32 %r253, %r254, %r255, %r189;
	// end inline asm
	ld.shared.u32 	%r258, [%r13+120];
	ld.shared.u32 	%r259, [%r1341+56];
	// begin inline asm
	dp4a.s32.s32 %r257, %r258, %r259, %r193;
	// end inline asm
	ld.shared.u32 	%r262, [%r13+120];
	ld.shared.u32 	%r263, [%r1341+60];
	// begin inline asm
	dp4a.s32.s32 %r261, %r262, %r263, %r197;
	// end inline asm
	ld.shared.u32 	%r266, [%r13+240];
	ld.shared.u32 	%r267, [%r1341+48];
	// begin inline asm
	dp4a.s32.s32 %r265, %r266, %r267, %r201;
	// end inline asm
	ld.shared.u32 	%r270, [%r13+240];
	ld.shared.u32 	%r271, [%r1341+52];
	// begin inline asm
	dp4a.s32.s32 %r269, %r270, %r271, %r205;
	// end inline asm
	ld.shared.u32 	%r274, [%r13+240];
	ld.shared.u32 	%r275, [%r1341+56];
	// begin inline asm
	dp4a.s32.s32 %r273, %r274, %r275, %r209;
	// end inline asm
	ld.shared.u32 	%r278, [%r13+240];
	ld.shared.u32 	%r279, [%r1341+60];
	// begin inline asm
	dp4a.s32.s32 %r277, %r278, %r279, %r213;
	// end inline asm
	ld.shared.u32 	%r282, [%r13+360];
	ld.shared.u32 	%r283, [%r1341+48];
	// begin inline asm
	dp4a.s32.s32 %r281, %r282, %r283, %r217;
	// end inline asm
	ld.shared.u32 	%r286, [%r13+360];
	ld.shared.u32 	%r287, [%r1341+52];
	// begin inline asm
	dp4a.s32.s32 %r285, %r286, %r287, %r221;
	// end inline asm
	ld.shared.u32 	%r290, [%r13+360];
	ld.shared.u32 	%r291, [%r1341+56];
	// begin inline asm
	dp4a.s32.s32 %r289, %r290, %r291, %r225;
	// end inline asm
	ld.shared.u32 	%r294, [%r13+360];
	ld.shared.u32 	%r295, [%r1341+60];
	// begin inline asm
	dp4a.s32.s32 %r293, %r294, %r295, %r229;
	// end inline asm
	ld.shared.u32 	%r298, [%r13+480];
	ld.shared.u32 	%r299, [%r1341+48];
	// begin inline asm
	dp4a.s32.s32 %r297, %r298, %r299, %r233;
	// end inline asm
	ld.shared.u32 	%r302, [%r13+480];
	ld.shared.u32 	%r303, [%r1341+52];
	// begin inline asm
	dp4a.s32.s32 %r301, %r302, %r303, %r237;
	// end inline asm
	ld.shared.u32 	%r306, [%r13+480];
	ld.shared.u32 	%r307, [%r1341+56];
	// begin inline asm
	dp4a.s32.s32 %r305, %r306, %r307, %r241;
	// end inline asm
	ld.shared.u32 	%r310, [%r13+480];
	ld.shared.u32 	%r311, [%r1341+60];
	// begin inline asm
	dp4a.s32.s32 %r309, %r310, %r311, %r245;
	// end inline asm
	ld.shared.u32 	%r314, [%r13+240];
	ld.shared.u32 	%r315, [%r1341+96];
	// begin inline asm
	dp4a.s32.s32 %r313, %r314, %r315, %r249;
	// end inline asm
	ld.shared.u32 	%r318, [%r13+240];
	ld.shared.u32 	%r319, [%r1341+100];
	// begin inline asm
	dp4a.s32.s32 %r317, %r318, %r319, %r253;
	// end inline asm
	ld.shared.u32 	%r322, [%r13+240];
	ld.shared.u32 	%r323, [%r1341+104];
	// begin inline asm
	dp4a.s32.s32 %r321, %r322, %r323, %r257;
	// end inline asm
	ld.shared.u32 	%r326, [%r13+240];
	ld.shared.u32 	%r327, [%r1341+108];
	// begin inline asm
	dp4a.s32.s32 %r325, %r326, %r327, %r261;
	// end inline asm
	ld.shared.u32 	%r330, [%r13+360];
	ld.shared.u32 	%r331, [%r1341+96];
	// begin inline asm
	dp4a.s32.s32 %r329, %r330, %r331, %r265;
	// end inline asm
	ld.shared.u32 	%r334, [%r13+360];
	ld.shared.u32 	%r335, [%r1341+100];
	// begin inline asm
	dp4a.s32.s32 %r333, %r334, %r335, %r269;
	// end inline asm
	ld.shared.u32 	%r338, [%r13+360];
	ld.shared.u32 	%r339, [%r1341+104];
	// begin inline asm
	dp4a.s32.s32 %r337, %r338, %r339, %r273;
	// end inline asm
	ld.shared.u32 	%r342, [%r13+360];
	ld.shared.u32 	%r343, [%r1341+108];
	// begin inline asm
	dp4a.s32.s32 %r341, %r342, %r343, %r277;
	// end inline asm
	ld.shared.u32 	%r346, [%r13+480];
	ld.shared.u32 	%r347, [%r1341+96];
	// begin inline asm
	dp4a.s32.s32 %r345, %r346, %r347, %r281;
	// end inline asm
	ld.shared.u32 	%r350, [%r13+480];
	ld.shared.u32 	%r351, [%r1341+100];
	// begin inline asm
	dp4a.s32.s32 %r349, %r350, %r351, %r285;
	// end inline asm
	ld.shared.u32 	%r354, [%r13+480];
	ld.shared.u32 	%r355, [%r1341+104];
	// begin inline asm
	dp4a.s32.s32 %r353, %r354, %r355, %r289;
	// end inline asm
	ld.shared.u32 	%r358, [%r13+480];
	ld.shared.u32 	%r359, [%r1341+108];
	// begin inline asm
	dp4a.s32.s32 %r357, %r358, %r359, %r293;
	// end inline asm
	ld.shared.u32 	%r362, [%r13+600];
	ld.shared.u32 	%r363, [%r1341+96];
	// begin inline asm
	dp4a.s32.s32 %r361, %r362, %r363, %r297;
	// end inline asm
	ld.shared.u32 	%r366, [%r13+600];
	ld.shared.u32 	%r367, [%r1341+100];
	// begin inline asm
	dp4a.s32.s32 %r365, %r366, %r367, %r301;
	// end inline asm
	ld.shared.u32 	%r370, [%r13+600];
	ld.shared.u32 	%r371, [%r1341+104];
	// begin inline asm
	dp4a.s32.s32 %r369, %r370, %r371, %r305;
	// end inline asm
	ld.shared.u32 	%r374, [%r13+600];
	ld.shared.u32 	%r375, [%r1341+108];
	// begin inline asm
	dp4a.s32.s32 %r373, %r374, %r375, %r309;
	// end inline asm
	ld.shared.u32 	%r378, [%r13+4];
	ld.shared.u32 	%r379, [%r1341+16];
	// begin inline asm
	dp4a.s32.s32 %r377, %r378, %r379, %r313;
	// end inline asm
	ld.shared.u32 	%r382, [%r13+4];
	ld.shared.u32 	%r383, [%r1341+20];
	// begin inline asm
	dp4a.s32.s32 %r381, %r382, %r383, %r317;
	// end inline asm
	ld.shared.u32 	%r386, [%r13+4];
	ld.shared.u32 	%r387, [%r1341+24];
	// begin inline asm
	dp4a.s32.s32 %r385, %r386, %r387, %r321;
	// end inline asm
	ld.shared.u32 	%r390, [%r13+4];
	ld.shared.u32 	%r391, [%r1341+28];
	// begin inline asm
	dp4a.s32.s32 %r389, %r390, %r391, %r325;
	// end inline asm
	ld.shared.u32 	%r394, [%r13+124];
	ld.shared.u32 	%r395, [%r1341+16];
	// begin inline asm
	dp4a.s32.s32 %r393, %r394, %r395, %r329;
	// end inline asm
	ld.shared.u32 	%r398, [%r13+124];
	ld.shared.u32 	%r399, [%r1341+20];
	// begin inline asm
	dp4a.s32.s32 %r397, %r398, %r399, %r333;
	// end inline asm
	ld.shared.u32 	%r402, [%r13+124];
	ld.shared.u32 	%r403, [%r1341+24];
	// begin inline asm
	dp4a.s32.s32 %r401, %r402, %r403, %r337;
	// end inline asm
	ld.shared.u32 	%r406, [%r13+124];
	ld.shared.u32 	%r407, [%r1341+28];
	// begin inline asm
	dp4a.s32.s32 %r405, %r406, %r407, %r341;
	// end inline asm
	ld.shared.u32 	%r410, [%r13+244];
	ld.shared.u32 	%r411, [%r1341+16];
	// begin inline asm
	dp4a.s32.s32 %r409, %r410, %r411, %r345;
	// end inline asm
	ld.shared.u32 	%r414, [%r13+244];
	ld.shared.u32 	%r415, [%r1341+20];
	// begin inline asm
	dp4a.s32.s32 %r413, %r414, %r415, %r349;
	// end inline asm
	ld.shared.u32 	%r418, [%r13+244];
	ld.shared.u32 	%r419, [%r1341+24];
	// begin inline asm
	dp4a.s32.s32 %r417, %r418, %r419, %r353;
	// end inline asm
	ld.shared.u32 	%r422, [%r13+244];
	ld.shared.u32 	%r423, [%r1341+28];
	// begin inline asm
	dp4a.s32.s32 %r421, %r422, %r423, %r357;
	// end inline asm
	ld.shared.u32 	%r426, [%r13+364];
	ld.shared.u32 	%r427, [%r1341+16];
	// begin inline asm
	dp4a.s32.s32 %r425, %r426, %r427, %r361;
	// end inline asm
	ld.shared.u32 	%r430, [%r13+364];
	ld.shared.u32 	%r431, [%r1341+20];
	// begin inline asm
	dp4a.s32.s32 %r429, %r430, %r431, %r365;
	// end inline asm
	ld.shared.u32 	%r434, [%r13+364];
	ld.shared.u32 	%r435, [%r1341+24];
	// begin inline asm
	dp4a.s32.s32 %r433, %r434, %r435, %r369;
	// end inline asm
	ld.shared.u32 	%r438, [%r13+364];
	ld.shared.u32 	%r439, [%r1341+28];
	// begin inline asm
	dp4a.s32.s32 %r437, %r438, %r439, %r373;
	// end inline asm
	ld.shared.u32 	%r442, [%r13+124];
	ld.shared.u32 	%r443, [%r1341+64];
	// begin inline asm
	dp4a.s32.s32 %r441, %r442, %r443, %r377;
	// end inline asm
	ld.shared.u32 	%r446, [%r13+124];
	ld.shared.u32 	%r447, [%r1341+68];
	// begin inline asm
	dp4a.s32.s32 %r445, %r446, %r447, %r381;
	// end inline asm
	ld.shared.u32 	%r450, [%r13+124];
	ld.shared.u32 	%r451, [%r1341+72];
	// begin inline asm
	dp4a.s32.s32 %r449, %r450, %r451, %r385;
	// end inline asm
	ld.shared.u32 	%r454, [%r13+124];
	ld.shared.u32 	%r455, [%r1341+76];
	// begin inline asm
	dp4a.s32.s32 %r453, %r454, %r455, %r389;
	// end inline asm
	ld.shared.u32 	%r458, [%r13+244];
	ld.shared.u32 	%r459, [%r1341+64];
	// begin inline asm
	dp4a.s32.s32 %r457, %r458, %r459, %r393;
	// end inline asm
	ld.shared.u32 	%r462, [%r13+244];
	ld.shared.u32 	%r463, [%r1341+68];
	// begin inline asm
	dp4a.s32.s32 %r461, %r462, %r463, %r397;
	// end inline asm
	ld.shared.u32 	%r466, [%r13+244];
	ld.shared.u32 	%r467, [%r1341+72];
	// begin inline asm
	dp4a.s32.s32 %r465, %r466, %r467, %r401;
	// end inline asm
	ld.shared.u32 	%r470, [%r13+244];
	ld.shared.u32 	%r471, [%r1341+76];
	// begin inline asm
	dp4a.s32.s32 %r469, %r470, %r471, %r405;
	// end inline asm
	ld.shared.u32 	%r474, [%r13+364];
	ld.shared.u32 	%r475, [%r1341+64];
	// begin inline asm
	dp4a.s32.s32 %r473, %r474, %r475, %r409;
	// end inline asm
	ld.shared.u32 	%r478, [%r13+364];
	ld.shared.u32 	%r479, [%r1341+68];
	// begin inline asm
	dp4a.s32.s32 %r477, %r478, %r479, %r413;
	// end inline asm
	ld.shared.u32 	%r482, [%r13+364];
	ld.shared.u32 	%r483, [%r1341+72];
	// begin inline asm
	dp4a.s32.s32 %r481, %r482, %r483, %r417;
	// end inline asm
	ld.shared.u32 	%r486, [%r13+364];
	ld.shared.u32 	%r487, [%r1341+76];
	// begin inline asm
	dp4a.s32.s32 %r485, %r486, %r487, %r421;
	// end inline asm
	ld.shared.u32 	%r490, [%r13+484];
	ld.shared.u32 	%r491, [%r1341+64];
	// begin inline asm
	dp4a.s32.s32 %r489, %r490, %r491, %r425;
	// end inline asm
	ld.shared.u32 	%r494, [%r13+484];
	ld.shared.u32 	%r495, [%r1341+68];
	// begin inline asm
	dp4a.s32.s32 %r493, %r494, %r495, %r429;
	// end inline asm
	ld.shared.u32 	%r498, [%r13+484];
	ld.shared.u32 	%r499, [%r1341+72];
	// begin inline asm
	dp4a.s32.s32 %r497, %r498, %r499, %r433;
	// end inline asm
	ld.shared.u32 	%r502, [%r13+484];
	ld.shared.u32 	%r503, [%r1341+76];
	// begin inline asm
	dp4a.s32.s32 %r501, %r502, %r503, %r437;
	// end inline asm
	ld.shared.u32 	%r506, [%r13+244];
	ld.shared.u32 	%r507, [%r1341+112];
	// begin inline asm
	dp4a.s32.s32 %r505, %r506, %r507, %r441;
	// end inline asm
	ld.shared.u32 	%r510, [%r13+244];
	ld.shared.u32 	%r511, [%r1341+116];
	// begin inline asm
	dp4a.s32.s32 %r509, %r510, %r511, %r445;
	// end inline asm
	ld.shared.u32 	%r514, [%r13+244];
	ld.shared.u32 	%r515, [%r1341+120];
	// begin inline asm
	dp4a.s32.s32 %r513, %r514, %r515, %r449;
	// end inline asm
	ld.shared.u32 	%r518, [%r13+244];
	ld.shared.u32 	%r519, [%r1341+124];
	// begin inline asm
	dp4a.s32.s32 %r517, %r518, %r519, %r453;
	// end inline asm
	ld.shared.u32 	%r522, [%r13+364];
	ld.shared.u32 	%r523, [%r1341+112];
	// begin inline asm
	dp4a.s32.s32 %r521, %r522, %r523, %r457;
	// end inline asm
	ld.shared.u32 	%r526, [%r13+364];
	ld.shared.u32 	%r527, [%r1341+116];
	// begin inline asm
	dp4a.s32.s32 %r525, %r526, %r527, %r461;
	// end inline asm
	ld.shared.u32 	%r530, [%r13+364];
	ld.shared.u32 	%r531, [%r1341+120];
	// begin inline asm
	dp4a.s32.s32 %r529, %r530, %r531, %r465;
	// end inline asm
	ld.shared.u32 	%r534, [%r13+364];
	ld.shared.u32 	%r535, [%r1341+124];
	// begin inline asm
	dp4a.s32.s32 %r533, %r534, %r535, %r469;
	// end inline asm
	ld.shared.u32 	%r538, [%r13+484];
	ld.shared.u32 	%r539, [%r1341+112];
	// begin inline asm
	dp4a.s32.s32 %r537, %r538, %r539, %r473;
	// end inline asm
	ld.shared.u32 	%r542, [%r13+484];
	ld.shared.u32 	%r543, [%r1341+116];
	// begin inline asm
	dp4a.s32.s32 %r541, %r542, %r543, %r477;
	// end inline asm
	ld.shared.u32 	%r546, [%r13+484];
	ld.shared.u32 	%r547, [%r1341+120];
	// begin inline asm
	dp4a.s32.s32 %r545, %r546, %r547, %r481;
	// end inline asm
	ld.shared.u32 	%r550, [%r13+484];
	ld.shared.u32 	%r551, [%r1341+124];
	// begin inline asm
	dp4a.s32.s32 %r549, %r550, %r551, %r485;
	// end inline asm
	ld.shared.u32 	%r554, [%r13+604];
	ld.shared.u32 	%r555, [%r1341+112];
	// begin inline asm
	dp4a.s32.s32 %r553, %r554, %r555, %r489;
	// end inline asm
	ld.shared.u32 	%r558, [%r13+604];
	ld.shared.u32 	%r559, [%r1341+116];
	// begin inline asm
	dp4a.s32.s32 %r557, %r558, %r559, %r493;
	// end inline asm
	ld.shared.u32 	%r562, [%r13+604];
	ld.shared.u32 	%r563, [%r1341+120];
	// begin inline asm
	dp4a.s32.s32 %r561, %r562, %r563, %r497;
	// end inline asm
	ld.shared.u32 	%r566, [%r13+604];
	ld.shared.u32 	%r567, [%r1341+124];
	// begin inline asm
	dp4a.s32.s32 %r565, %r566, %r567, %r501;
	// end inline asm
	ld.shared.u32 	%r570, [%r13+8];
	ld.shared.u32 	%r571, [%r1341+32];
	// begin inline asm
	dp4a.s32.s32 %r569, %r570, %r571, %r505;
	// end inline asm
	ld.shared.u32 	%r574, [%r13+8];
	ld.shared.u32 	%r575, [%r1341+36];
	// begin inline asm
	dp4a.s32.s32 %r573, %r574, %r575, %r509;
	// end inline asm
	ld.shared.u32 	%r578, [%r13+8];
	ld.shared.u32 	%r579, [%r1341+40];
	// begin inline asm
	dp4a.s32.s32 %r577, %r578, %r579, %r513;
	// end inline asm
	ld.shared.u32 	%r582, [%r13+8];
	ld.shared.u32 	%r583, [%r1341+44];
	// begin inline asm
	dp4a.s32.s32 %r581, %r582, %r583, %r517;
	// end inline asm
	ld.shared.u32 	%r586, [%r13+128];
	ld.shared.u32 	%r587, [%r1341+32];
	// begin inline asm
	dp4a.s32.s32 %r585, %r586, %r587, %r521;
	// end inline asm
	ld.shared.u32 	%r590, [%r13+128];
	ld.shared.u32 	%r591, [%r1341+36];
	// begin inline asm
	dp4a.s32.s32 %r589, %r590, %r591, %r525;
	// end inline asm
	ld.shared.u32 	%r594, [%r13+128];
	ld.shared.u32 	%r595, [%r1341+40];
	// begin inline asm
	dp4a.s32.s32 %r593, %r594, %r595, %r529;
	// end inline asm
	ld.shared.u32 	%r598, [%r13+128];
	ld.shared.u32 	%r599, [%r1341+44];
	// begin inline asm
	dp4a.s32.s32 %r597, %r598, %r599, %r533;
	// end inline asm
	ld.shared.u32 	%r602, [%r13+248];
	ld.shared.u32 	%r603, [%r1341+32];
	// begin inline asm
	dp4a.s32.s32 %r601, %r602, %r603, %r537;
	// end inline asm
	ld.shared.u32 	%r606, [%r13+248];
	ld.shared.u32 	%r607, [%r1341+36];
	// begin inline asm
	dp4a.s32.s32 %r605, %r606, %r607, %r541;
	// end inline asm
	ld.shared.u32 	%r610, [%r13+248];
	ld.shared.u32 	%r611, [%r1341+40];
	// begin inline asm
	dp4a.s32.s32 %r609, %r610, %r611, %r545;
	// end inline asm
	ld.shared.u32 	%r614, [%r13+248];
	ld.shared.u32 	%r615, [%r1341+44];
	// begin inline asm
	dp4a.s32.s32 %r613, %r614, %r615, %r549;
	// end inline asm
	ld.shared.u32 	%r618, [%r13+368];
	ld.shared.u32 	%r619, [%r1341+32];
	// begin inline asm
	dp4a.s32.s32 %r617, %r618, %r619, %r553;
	// end inline asm
	ld.shared.u32 	%r622, [%r13+368];
	ld.shared.u32 	%r623, [%r1341+36];
	// begin inline asm
	dp4a.s32.s32 %r621, %r622, %r623, %r557;
	// end inline asm
	ld.shared.u32 	%r626, [%r13+368];
	ld.shared.u32 	%r627, [%r1341+40];
	// begin inline asm
	dp4a.s32.s32 %r625, %r626, %r627, %r561;
	// end inline asm
	ld.shared.u32 	%r630, [%r13+368];
	ld.shared.u32 	%r631, [%r1341+44];
	// begin inline asm
	dp4a.s32.s32 %r629, %r630, %r631, %r565;
	// end inline asm
	ld.shared.u32 	%r634, [%r13+128];
	ld.shared.u32 	%r635, [%r1341+80];
	// begin inline asm
	dp4a.s32.s32 %r633, %r634, %r635, %r569;
	// end inline asm
	ld.shared.u32 	%r638, [%r13+128];
	ld.shared.u32 	%r639, [%r1341+84];
	// begin inline asm
	dp4a.s32.s32 %r637, %r638, %r639, %r573;
	// end inline asm
	ld.shared.u32 	%r642, [%r13+128];
	ld.shared.u32 	%r643, [%r1341+88];
	// begin inline asm
	dp4a.s32.s32 %r641, %r642, %r643, %r577;
	// end inline asm
	ld.shared.u32 	%r646, [%r13+128];
	ld.shared.u32 	%r647, [%r1341+92];
	// begin inline asm
	dp4a.s32.s32 %r645, %r646, %r647, %r581;
	// end inline asm
	ld.shared.u32 	%r650, [%r13+248];
	ld.shared.u32 	%r651, [%r1341+80];
	// begin inline asm
	dp4a.s32.s32 %r649, %r650, %r651, %r585;
	// end inline asm
	ld.shared.u32 	%r654, [%r13+248];
	ld.shared.u32 	%r655, [%r1341+84];
	// begin inline asm
	dp4a.s32.s32 %r653, %r654, %r655, %r589;
	// end inline asm
	ld.shared.u32 	%r658, [%r13+248];
	ld.shared.u32 	%r659, [%r1341+88];
	// begin inline asm
	dp4a.s32.s32 %r657, %r658, %r659, %r593;
	// end inline asm
	ld.shared.u32 	%r662, [%r13+248];
	ld.shared.u32 	%r663, [%r1341+92];
	// begin inline asm
	dp4a.s32.s32 %r661, %r662, %r663, %r597;
	// end inline asm
	ld.shared.u32 	%r666, [%r13+368];
	ld.shared.u32 	%r667, [%r1341+80];
	// begin inline asm
	dp4a.s32.s32 %r665, %r666, %r667, %r601;
	// end inline asm
	ld.shared.u32 	%r670, [%r13+368];
	ld.shared.u32 	%r671, [%r1341+84];
	// begin inline asm
	dp4a.s32.s32 %r669, %r670, %r671, %r605;
	// end inline asm
	ld.shared.u32 	%r674, [%r13+368];
	ld.shared.u32 	%r675, [%r1341+88];
	// begin inline asm
	dp4a.s32.s32 %r673, %r674, %r675, %r609;
	// end inline asm
	ld.shared.u32 	%r678, [%r13+368];
	ld.shared.u32 	%r679, [%r1341+92];
	// begin inline asm
	dp4a.s32.s32 %r677, %r678, %r679, %r613;
	// end inline asm
	ld.shared.u32 	%r682, [%r13+488];
	ld.shared.u32 	%r683, [%r1341+80];
	// begin inline asm
	dp4a.s32.s32 %r681, %r682, %r683, %r617;
	// end inline asm
	ld.shared.u32 	%r686, [%r13+488];
	ld.shared.u32 	%r687, [%r1341+84];
	// begin inline asm
	dp4a.s32.s32 %r685, %r686, %r687, %r621;
	// end inline asm
	ld.shared.u32 	%r690, [%r13+488];
	ld.shared.u32 	%r691, [%r1341+88];
	// begin inline asm
	dp4a.s32.s32 %r689, %r690, %r691, %r625;
	// end inline asm
	ld.shared.u32 	%r694, [%r13+488];
	ld.shared.u32 	%r695, [%r1341+92];
	// begin inline asm
	dp4a.s32.s32 %r693, %r694, %r695, %r629;
	// end inline asm
	ld.shared.u32 	%r698, [%r13+248];
	ld.shared.u32 	%r699, [%r1341+128];
	// begin inline asm
	dp4a.s32.s32 %r697, %r698, %r699, %r633;
	// end inline asm
	ld.shared.u32 	%r702, [%r13+248];
	ld.shared.u32 	%r703, [%r1341+132];
	// begin inline asm
	dp4a.s32.s32 %r701, %r702, %r703, %r637;
	// end inline asm
	ld.shared.u32 	%r706, [%r13+248];
	ld.shared.u32 	%r707, [%r1341+136];
	// begin inline asm
	dp4a.s32.s32 %r705, %r706, %r707, %r641;
	// end inline asm
	ld.shared.u32 	%r710, [%r13+248];
	ld.shared.u32 	%r711, [%r1341+140];
	// begin inline asm
	dp4a.s32.s32 %r709, %r710, %r711, %r645;
	// end inline asm
	ld.shared.u32 	%r714, [%r13+368];
	ld.shared.u32 	%r715, [%r1341+128];
	// begin inline asm
	dp4a.s32.s32 %r713, %r714, %r715, %r649;
	// end inline asm
	ld.shared.u32 	%r718, [%r13+368];
	ld.shared.u32 	%r719, [%r1341+132];
	// begin inline asm
	dp4a.s32.s32 %r717, %r718, %r719, %r653;
	// end inline asm
	ld.shared.u32 	%r722, [%r13+368];
	ld.shared.u32 	%r723, [%r1341+136];
	// begin inline asm
	dp4a.s32.s32 %r721, %r722, %r723, %r657;
	// end inline asm
	ld.shared.u32 	%r726, [%r13+368];
	ld.shared.u32 	%r727, [%r1341+140];
	// begin inline asm
	dp4a.s32.s32 %r725, %r726, %r727, %r661;
	// end inline asm
	ld.shared.u32 	%r730, [%r13+488];
	ld.shared.u32 	%r731, [%r1341+128];
	// begin inline asm
	dp4a.s32.s32 %r729, %r730, %r731, %r665;
	// end inline asm
	ld.shared.u32 	%r734, [%r13+488];
	ld.shared.u32 	%r735, [%r1341+132];
	// begin inline asm
	dp4a.s32.s32 %r733, %r734, %r735, %r669;
	// end inline asm
	ld.shared.u32 	%r738, [%r13+488];
	ld.shared.u32 	%r739, [%r1341+136];
	// begin inline asm
	dp4a.s32.s32 %r737, %r738, %r739, %r673;
	// end inline asm
	ld.shared.u32 	%r742, [%r13+488];
	ld.shared.u32 	%r743, [%r1341+140];
	// begin inline asm
	dp4a.s32.s32 %r741, %r742, %r743, %r677;
	// end inline asm
	ld.shared.u32 	%r746, [%r13+608];
	ld.shared.u32 	%r747, [%r1341+128];
	// begin inline asm
	dp4a.s32.s32 %r745, %r746, %r747, %r681;
	// end inline asm
	ld.shared.u32 	%r750, [%r13+608];
	ld.shared.u32 	%r751, [%r1341+132];
	// begin inline asm
	dp4a.s32.s32 %r749, %r750, %r751, %r685;
	// end inline asm
	ld.shared.u32 	%r754, [%r13+608];
	ld.shared.u32 	%r755, [%r1341+136];
	// begin inline asm
	dp4a.s32.s32 %r753, %r754, %r755, %r689;
	// end inline asm
	ld.shared.u32 	%r758, [%r13+608];
	ld.shared.u32 	%r759, [%r1341+140];
	// begin inline asm
	dp4a.s32.s32 %r757, %r758, %r759, %r693;
	// end inline asm
	ld.shared.u32 	%r762, [%r13+720];
	ld.shared.u32 	%r763, [%r1341+144];
	// begin inline asm
	dp4a.s32.s32 %r761, %r762, %r763, %r697;
	// end inline asm
	ld.shared.u32 	%r766, [%r13+720];
	ld.shared.u32 	%r767, [%r1341+148];
	// begin inline asm
	dp4a.s32.s32 %r765, %r766, %r767, %r701;
	// end inline asm
	ld.shared.u32 	%r770, [%r13+720];
	ld.shared.u32 	%r771, [%r1341+152];
	// begin inline asm
	dp4a.s32.s32 %r769, %r770, %r771, %r705;
	// end inline asm
	ld.shared.u32 	%r774, [%r13+720];
	ld.shared.u32 	%r775, [%r1341+156];
	// begin inline asm
	dp4a.s32.s32 %r773, %r774, %r775, %r709;
	// end inline asm
	ld.shared.u32 	%r778, [%r13+840];
	ld.shared.u32 	%r779, [%r1341+144];
	// begin inline asm
	dp4a.s32.s32 %r777, %r778, %r779, %r713;
	// end inline asm
	ld.shared.u32 	%r782, [%r13+840];
	ld.shared.u32 	%r783, [%r1341+148];
	// begin inline asm
	dp4a.s32.s32 %r781, %r782, %r783, %r717;
	// end inline asm
	ld.shared.u32 	%r786, [%r13+840];
	ld.shared.u32 	%r787, [%r1341+152];
	// begin inline asm
	dp4a.s32.s32 %r785, %r786, %r787, %r721;
	// end inline asm
	ld.shared.u32 	%r790, [%r13+840];
	ld.shared.u32 	%r791, [%r1341+156];
	// begin inline asm
	dp4a.s32.s32 %r789, %r790, %r791, %r725;
	// end inline asm
	ld.shared.u32 	%r794, [%r13+960];
	ld.shared.u32 	%r795, [%r1341+144];
	// begin inline asm
	dp4a.s32.s32 %r793, %r794, %r795, %r729;
	// end inline asm
	ld.shared.u32 	%r798, [%r13+960];
	ld.shared.u32 	%r799, [%r1341+148];
	// begin inline asm
	dp4a.s32.s32 %r797, %r798, %r799, %r733;
	// end inline asm
	ld.shared.u32 	%r802, [%r13+960];
	ld.shared.u32 	%r803, [%r1341+152];
	// begin inline asm
	dp4a.s32.s32 %r801, %r802, %r803, %r737;
	// end inline asm
	ld.shared.u32 	%r806, [%r13+960];
	ld.shared.u32 	%r807, [%r1341+156];
	// begin inline asm
	dp4a.s32.s32 %r805, %r806, %r807, %r741;
	// end inline asm
	ld.shared.u32 	%r810, [%r13+1080];
	ld.shared.u32 	%r811, [%r1341+144];
	// begin inline asm
	dp4a.s32.s32 %r809, %r810, %r811, %r745;
	// end inline asm
	ld.shared.u32 	%r814, [%r13+1080];
	ld.shared.u32 	%r815, [%r1341+148];
	// begin inline asm
	dp4a.s32.s32 %r813, %r814, %r815, %r749;
	// end inline asm
	ld.shared.u32 	%r818, [%r13+1080];
	ld.shared.u32 	%r819, [%r1341+152];
	// begin inline asm
	dp4a.s32.s32 %r817, %r818, %r819, %r753;
	// end inline asm
	ld.shared.u32 	%r822, [%r13+1080];
	ld.shared.u32 	%r823, [%r1341+156];
	// begin inline asm
	dp4a.s32.s32 %r821, %r822, %r823, %r757;
	// end inline asm
	ld.shared.u32 	%r826, [%r13+840];
	ld.shared.u32 	%r827, [%r1341+192];
	// begin inline asm
	dp4a.s32.s32 %r825, %r826, %r827, %r761;
	// end inline asm
	ld.shared.u32 	%r830, [%r13+840];
	ld.shared.u32 	%r831, [%r1341+196];
	// begin inline asm
	dp4a.s32.s32 %r829, %r830, %r831, %r765;
	// end inline asm
	ld.shared.u32 	%r834, [%r13+840];
	ld.shared.u32 	%r835, [%r1341+200];
	// begin inline asm
	dp4a.s32.s32 %r833, %r834, %r835, %r769;
	// end inline asm
	ld.shared.u32 	%r838, [%r13+840];
	ld.shared.u32 	%r839, [%r1341+204];
	// begin inline asm
	dp4a.s32.s32 %r837, %r838, %r839, %r773;
	// end inline asm
	ld.shared.u32 	%r842, [%r13+960];
	ld.shared.u32 	%r843, [%r1341+192];
	// begin inline asm
	dp4a.s32.s32 %r841, %r842, %r843, %r777;
	// end inline asm
	ld.shared.u32 	%r846, [%r13+960];
	ld.shared.u32 	%r847, [%r1341+196];
	// begin inline asm
	dp4a.s32.s32 %r845, %r846, %r847, %r781;
	// end inline asm
	ld.shared.u32 	%r850, [%r13+960];
	ld.shared.u32 	%r851, [%r1341+200];
	// begin inline asm
	dp4a.s32.s32 %r849, %r850, %r851, %r785;
	// end inline asm
	ld.shared.u32 	%r854, [%r13+960];
	ld.shared.u32 	%r855, [%r1341+204];
	// begin inline asm
	dp4a.s32.s32 %r853, %r854, %r855, %r789;
	// end inline asm
	ld.shared.u32 	%r858, [%r13+1080];
	ld.shared.u32 	%r859, [%r1341+192];
	// begin inline asm
	dp4a.s32.s32 %r857, %r858, %r859, %r793;
	// end inline asm
	ld.shared.u32 	%r862, [%r13+1080];
	ld.shared.u32 	%r863, [%r1341+196];
	// begin inline asm
	dp4a.s32.s32 %r861, %r862, %r863, %r797;
	// end inline asm
	ld.shared.u32 	%r866, [%r13+1080];
	ld.shared.u32 	%r867, [%r1341+200];
	// begin inline asm
	dp4a.s32.s32 %r865, %r866, %r867, %r801;
	// end inline asm
	ld.shared.u32 	%r870, [%r13+1080];
	ld.shared.u32 	%r871, [%r1341+204];
	// begin inline asm
	dp4a.s32.s32 %r869, %r870, %r871, %r805;
	// end inline asm
	ld.shared.u32 	%r874, [%r13+1200];
	ld.shared.u32 	%r875, [%r1341+192];
	// begin inline asm
	dp4a.s32.s32 %r873, %r874, %r875, %r809;
	// end inline asm
	ld.shared.u32 	%r878, [%r13+1200];
	ld.shared.u32 	%r879, [%r1341+196];
	// begin inline asm
	dp4a.s32.s32 %r877, %r878, %r879, %r813;
	// end inline asm
	ld.shared.u32 	%r882, [%r13+1200];
	ld.shared.u32 	%r883, [%r1341+200];
	// begin inline asm
	dp4a.s32.s32 %r881, %r882, %r883, %r817;
	// end inline asm
	ld.shared.u32 	%r886, [%r13+1200];
	ld.shared.u32 	%r887, [%r1341+204];
	// begin inline asm
	dp4a.s32.s32 %r885, %r886, %r887, %r821;
	// end inline asm
	ld.shared.u32 	%r890, [%r13+960];
	ld.shared.u32 	%r891, [%r1341+240];
	// begin inline asm
	dp4a.s32.s32 %r889, %r890, %r891, %r825;
	// end inline asm
	ld.shared.u32 	%r894, [%r13+960];
	ld.shared.u32 	%r895, [%r1341+244];
	// begin inline asm
	dp4a.s32.s32 %r893, %r894, %r895, %r829;
	// end inline asm
	ld.shared.u32 	%r898, [%r13+960];
	ld.shared.u32 	%r899, [%r1341+248];
	// begin inline asm
	dp4a.s32.s32 %r897, %r898, %r899, %r833;
	// end inline asm
	ld.shared.u32 	%r902, [%r13+960];
	ld.shared.u32 	%r903, [%r1341+252];
	// begin inline asm
	dp4a.s32.s32 %r901, %r902, %r903, %r837;
	// end inline asm
	ld.shared.u32 	%r906, [%r13+1080];
	ld.shared.u32 	%r907, [%r1341+240];
	// begin inline asm
	dp4a.s32.s32 %r905, %r906, %r907, %r841;
	// end inline asm
	ld.shared.u32 	%r910, [%r13+1080];
	ld.shared.u32 	%r911, [%r1341+244];
	// begin inline asm
	dp4a.s32.s32 %r909, %r910, %r911, %r845;
	// end inline asm
	ld.shared.u32 	%r914, [%r13+1080];
	ld.shared.u32 	%r915, [%r1341+248];
	// begin inline asm
	dp4a.s32.s32 %r913, %r914, %r915, %r849;
	// end inline asm
	ld.shared.u32 	%r918, [%r13+1080];
	ld.shared.u32 	%r919, [%r1341+252];
	// begin inline asm
	dp4a.s32.s32 %r917, %r918, %r919, %r853;
	// end inline asm
	ld.shared.u32 	%r922, [%r13+1200];
	ld.shared.u32 	%r923, [%r1341+240];
	// begin inline asm
	dp4a.s32.s32 %r921, %r922, %r923, %r857;
	// end inline asm
	ld.shared.u32 	%r926, [%r13+1200];
	ld.shared.u32 	%r927, [%r1341+244];
	// begin inline asm
	dp4a.s32.s32 %r925, %r926, %r927, %r861;
	// end inline asm
	ld.shared.u32 	%r930, [%r13+1200];
	ld.shared.u32 	%r931, [%r1341+248];
	// begin inline asm
	dp4a.s32.s32 %r929, %r930, %r931, %r865;
	// end inline asm
	ld.shared.u32 	%r934, [%r13+1200];
	ld.shared.u32 	%r935, [%r1341+252];
	// begin inline asm
	dp4a.s32.s32 %r933, %r934, %r935, %r869;
	// end inline asm
	ld.shared.u32 	%r938, [%r13+1320];
	ld.shared.u32 	%r939, [%r1341+240];
	// begin inline asm
	dp4a.s32.s32 %r937, %r938, %r939, %r873;
	// end inline asm
	ld.shared.u32 	%r942, [%r13+1320];
	ld.shared.u32 	%r943, [%r1341+244];
	// begin inline asm
	dp4a.s32.s32 %r941, %r942, %r943, %r877;
	// end inline asm
	ld.shared.u32 	%r946, [%r13+1320];
	ld.shared.u32 	%r947, [%r1341+248];
	// begin inline asm
	dp4a.s32.s32 %r945, %r946, %r947, %r881;
	// end inline asm
	ld.shared.u32 	%r950, [%r13+1320];
	ld.shared.u32 	%r951, [%r1341+252];
	// begin inline asm
	dp4a.s32.s32 %r949, %r950, %r951, %r885;
	// end inline asm
	ld.shared.u32 	%r954, [%r13+724];
	ld.shared.u32 	%r955, [%r1341+160];
	// begin inline asm
	dp4a.s32.s32 %r953, %r954, %r955, %r889;
	// end inline asm
	ld.shared.u32 	%r958, [%r13+724];
	ld.shared.u32 	%r959, [%r1341+164];
	// begin inline asm
	dp4a.s32.s32 %r957, %r958, %r959, %r893;
	// end inline asm
	ld.shared.u32 	%r962, [%r13+724];
	ld.shared.u32 	%r963, [%r1341+168];
	// begin inline asm
	dp4a.s32.s32 %r961, %r962, %r963, %r897;
	// end inline asm
	ld.shared.u32 	%r966, [%r13+724];
	ld.shared.u32 	%r967, [%r1341+172];
	// begin inline asm
	dp4a.s32.s32 %r965, %r966, %r967, %r901;
	// end inline asm
	ld.shared.u32 	%r970, [%r13+844];
	ld.shared.u32 	%r971, [%r1341+160];
	// begin inline asm
	dp4a.s32.s32 %r969, %r970, %r971, %r905;
	// end inline asm
	ld.shared.u32 	%r974, [%r13+844];
	ld.shared.u32 	%r975, [%r1341+164];
	// begin inline asm
	dp4a.s32.s32 %r973, %r974, %r975, %r909;
	// end inline asm
	ld.shared.u32 	%r978, [%r13+844];
	ld.shared.u32 	%r979, [%r1341+168];
	// begin inline asm
	dp4a.s32.s32 %r977, %r978, %r979, %r913;
	// end inline asm
	ld.shared.u32 	%r982, [%r13+844];
	ld.shared.u32 	%r983, [%r1341+172];
	// begin inline asm
	dp4a.s32.s32 %r981, %r982, %r983, %r917;
	// end inline asm
	ld.shared.u32 	%r986, [%r13+964];
	ld.shared.u32 	%r987, [%r1341+160];
	// begin inline asm
	dp4a.s32.s32 %r985, %r986, %r987, %r921;
	// end inline asm
	ld.shared.u32 	%r990, [%r13+964];
	ld.shared.u32 	%r991, [%r1341+164];
	// begin inline asm
	dp4a.s32.s32 %r989, %r990, %r991, %r925;
	// end inline asm
	ld.shared.u32 	%r994, [%r13+964];
	ld.shared.u32 	%r995, [%r1341+168];
	// begin inline asm
	dp4a.s32.s32 %r993, %r994, %r995, %r929;
	// end inline asm
	ld.shared.u32 	%r998, [%r13+964];
	ld.shared.u32 	%r999, [%r1341+172];
	// begin inline asm
	dp4a.s32.s32 %r997, %r998, %r999, %r933;
	// end inline asm
	ld.shared.u32 	%r1002, [%r13+1084];
	ld.shared.u32 	%r1003, [%r1341+160];
	// begin inline asm
	dp4a.s32.s32 %r1001, %r1002, %r1003, %r937;
	// end inline asm
	ld.shared.u32 	%r1006, [%r13+1084];
	ld.shared.u32 	%r1007, [%r1341+164];
	// begin inline asm
	dp4a.s32.s32 %r1005, %r1006, %r1007, %r941;
	// end inline asm
	ld.shared.u32 	%r1010, [%r13+1084];
	ld.shared.u32 	%r1011, [%r1341+168];
	// begin inline asm
	dp4a.s32.s32 %r1009, %r1010, %r1011, %r945;
	// end inline asm
	ld.shared.u32 	%r1014, [%r13+1084];
	ld.shared.u32 	%r1015, [%r1341+172];
	// begin inline asm
	dp4a.s32.s32 %r1013, %r1014, %r1015, %r949;
	// end inline asm
	ld.shared.u32 	%r1018, [%r13+844];
	ld.shared.u32 	%r1019, [%r1341+208];
	// begin inline asm
	dp4a.s32.s32 %r1017, %r1018, %r1019, %r953;
	// end inline asm
	ld.shared.u32 	%r1022, [%r13+844];
	ld.shared.u32 	%r1023, [%r1341+212];
	// begin inline asm
	dp4a.s32.s32 %r1021, %r1022, %r1023, %r957;
	// end inline asm
	ld.shared.u32 	%r1026, [%r13+844];
	ld.shared.u32 	%r1027, [%r1341+216];
	// begin inline asm
	dp4a.s32.s32 %r1025, %r1026, %r1027, %r961;
	// end inline asm
	ld.shared.u32 	%r1030, [%r13+844];
	ld.shared.u32 	%r1031, [%r1341+220];
	// begin inline asm
	dp4a.s32.s32 %r1029, %r1030, %r1031, %r965;
	// end inline asm
	ld.shared.u32 	%r1034, [%r13+964];
	ld.shared.u32 	%r1035, [%r1341+208];
	// begin inline asm
	dp4a.s32.s32 %r1033, %r1034, %r1035, %r969;
	// end inline asm
	ld.shared.u32 	%r1038, [%r13+964];
	ld.shared.u32 	%r1039, [%r1341+212];
	// begin inline asm
	dp4a.s32.s32 %r1037, %r1038, %r1039, %r973;
	// end inline asm
	ld.shared.u32 	%r1042, [%r13+964];
	ld.shared.u32 	%r1043, [%r1341+216];
	// begin inline asm
	dp4a.s32.s32 %r1041, %r1042, %r1043, %r977;
	// end inline asm
	ld.shared.u32 	%r1046, [%r13+964];
	ld.shared.u32 	%r1047, [%r1341+220];
	// begin inline asm
	dp4a.s32.s32 %r1045, %r1046, %r1047, %r981;
	// end inline asm
	ld.shared.u32 	%r1050, [%r13+1084];
	ld.shared.u32 	%r1051, [%r1341+208];
	// begin inline asm
	dp4a.s32.s32 %r1049, %r1050, %r1051, %r985;
	// end inline asm
	ld.shared.u32 	%r1054, [%r13+1084];
	ld.shared.u32 	%r1055, [%r1341+212];
	// begin inline asm
	dp4a.s32.s32 %r1053, %r1054, %r1055, %r989;
	// end inline asm
	ld.shared.u32 	%r1058, [%r13+1084];
	ld.shared.u32 	%r1059, [%r1341+216];
	// begin inline asm
	dp4a.s32.s32 %r1057, %r1058, %r1059, %r993;
	// end inline asm
	ld.shared.u32 	%r1062, [%r13+1084];
	ld.shared.u32 	%r1063, [%r1341+220];
	// begin inline asm
	dp4a.s32.s32 %r1061, %r1062, %r1063, %r997;
	// end inline asm
	ld.shared.u32 	%r1066, [%r13+1204];
	ld.shared.u32 	%r1067, [%r1341+208];
	// begin inline asm
	dp4a.s32.s32 %r1065, %r1066, %r1067, %r1001;
	// end inline asm
	ld.shared.u32 	%r1070, [%r13+1204];
	ld.shared.u32 	%r1071, [%r1341+212];
	// begin inline asm
	dp4a.s32.s32 %r1069, %r1070, %r1071, %r1005;
	// end inline asm
	ld.shared.u32 	%r1074, [%r13+1204];
	ld.shared.u32 	%r1075, [%r1341+216];
	// begin inline asm
	dp4a.s32.s32 %r1073, %r1074, %r1075, %r1009;
	// end inline asm
	ld.shared.u32 	%r1078, [%r13+1204];
	ld.shared.u32 	%r1079, [%r1341+220];
	// begin inline asm
	dp4a.s32.s32 %r1077, %r1078, %r1079, %r1013;
	// end inline asm
	ld.shared.u32 	%r1082, [%r13+964];
	ld.shared.u32 	%r1083, [%r1341+256];
	// begin inline asm
	dp4a.s32.s32 %r1081, %r1082, %r1083, %r1017;
	// end inline asm
	ld.shared.u32 	%r1086, [%r13+964];
	ld.shared.u32 	%r1087, [%r1341+260];
	// begin inline asm
	dp4a.s32.s32 %r1085, %r1086, %r1087, %r1021;
	// end inline asm
	ld.shared.u32 	%r1090, [%r13+964];
	ld.shared.u32 	%r1091, [%r1341+264];
	// begin inline asm
	dp4a.s32.s32 %r1089, %r1090, %r1091, %r1025;
	// end inline asm
	ld.shared.u32 	%r1094, [%r13+964];
	ld.shared.u32 	%r1095, [%r1341+268];
	// begin inline asm
	dp4a.s32.s32 %r1093, %r1094, %r1095, %r1029;
	// end inline asm
	ld.shared.u32 	%r1098, [%r13+1084];
	ld.shared.u32 	%r1099, [%r1341+256];
	// begin inline asm
	dp4a.s32.s32 %r1097, %r1098, %r1099, %r1033;
	// end inline asm
	ld.shared.u32 	%r1102, [%r13+1084];
	ld.shared.u32 	%r1103, [%r1341+260];
	// begin inline asm
	dp4a.s32.s32 %r1101, %r1102, %r1103, %r1037;
	// end inline asm
	ld.shared.u32 	%r1106, [%r13+1084];
	ld.shared.u32 	%r1107, [%r1341+264];
	// begin inline asm
	dp4a.s32.s32 %r1105, %r1106, %r1107, %r1041;
	// end inline asm
	ld.shared.u32 	%r1110, [%r13+1084];
	ld.shared.u32 	%r1111, [%r1341+268];
	// begin inline asm
	dp4a.s32.s32 %r1109, %r1110, %r1111, %r1045;
	// end inline asm
	ld.shared.u32 	%r1114, [%r13+1204];
	ld.shared.u32 	%r1115, [%r1341+256];
	// begin inline asm
	dp4a.s32.s32 %r1113, %r1114, %r1115, %r1049;
	// end inline asm
	ld.shared.u32 	%r1118, [%r13+1204];
	ld.shared.u32 	%r1119, [%r1341+260];
	// begin inline asm
	dp4a.s32.s32 %r1117, %r1118, %r1119, %r1053;
	// end inline asm
	ld.shared.u32 	%r1122, [%r13+1204];
	ld.shared.u32 	%r1123, [%r1341+264];
	// begin inline asm
	dp4a.s32.s32 %r1121, %r1122, %r1123, %r1057;
	// end inline asm
	ld.shared.u32 	%r1126, [%r13+1204];
	ld.shared.u32 	%r1127, [%r1341+268];
	// begin inline asm
	dp4a.s32.s32 %r1125, %r1126, %r1127, %r1061;
	// end inline asm
	ld.shared.u32 	%r1130, [%r13+1324];
	ld.shared.u32 	%r1131, [%r1341+256];
	// begin inline asm
	dp4a.s32.s32 %r1129, %r1130, %r1131, %r1065;
	// end inline asm
	ld.shared.u32 	%r1134, [%r13+1324];
	ld.shared.u32 	%r1135, [%r1341+260];
	// begin inline asm
	dp4a.s32.s32 %r1133, %r1134, %r1135, %r1069;
	// end inline asm
	ld.shared.u32 	%r1138, [%r13+1324];
	ld.shared.u32 	%r1139, [%r1341+264];
	// begin inline asm
	dp4a.s32.s32 %r1137, %r1138, %r1139, %r1073;
	// end inline asm
	ld.shared.u32 	%r1142, [%r13+1324];
	ld.shared.u32 	%r1143, [%r1341+268];
	// begin inline asm
	dp4a.s32.s32 %r1141, %r1142, %r1143, %r1077;
	// end inline asm
	ld.shared.u32 	%r1146, [%r13+728];
	ld.shared.u32 	%r1147, [%r1341+176];
	// begin inline asm
	dp4a.s32.s32 %r1145, %r1146, %r1147, %r1081;
	// end inline asm
	ld.shared.u32 	%r1150, [%r13+728];
	ld.shared.u32 	%r1151, [%r1341+180];
	// begin inline asm
	dp4a.s32.s32 %r1149, %r1150, %r1151, %r1085;
	// end inline asm
	ld.shared.u32 	%r1154, [%r13+728];
	ld.shared.u32 	%r1155, [%r1341+184];
	// begin inline asm
	dp4a.s32.s32 %r1153, %r1154, %r1155, %r1089;
	// end inline asm
	ld.shared.u32 	%r1158, [%r13+728];
	ld.shared.u32 	%r1159, [%r1341+188];
	// begin inline asm
	dp4a.s32.s32 %r1157, %r1158, %r1159, %r1093;
	// end inline asm
	ld.shared.u32 	%r1162, [%r13+848];
	ld.shared.u32 	%r1163, [%r1341+176];
	// begin inline asm
	dp4a.s32.s32 %r1161, %r1162, %r1163, %r1097;
	// end inline asm
	ld.shared.u32 	%r1166, [%r13+848];
	ld.shared.u32 	%r1167, [%r1341+180];
	// begin inline asm
	dp4a.s32.s32 %r1165, %r1166, %r1167, %r1101;
	// end inline asm
	ld.shared.u32 	%r1170, [%r13+848];
	ld.shared.u32 	%r1171, [%r1341+184];
	// begin inline asm
	dp4a.s32.s32 %r1169, %r1170, %r1171, %r1105;
	// end inline asm
	ld.shared.u32 	%r1174, [%r13+848];
	ld.shared.u32 	%r1175, [%r1341+188];
	// begin inline asm
	dp4a.s32.s32 %r1173, %r1174, %r1175, %r1109;
	// end inline asm
	ld.shared.u32 	%r1178, [%r13+968];
	ld.shared.u32 	%r1179, [%r1341+176];
	// begin inline asm
	dp4a.s32.s32 %r1177, %r1178, %r1179, %r1113;
	// end inline asm
	ld.shared.u32 	%r1182, [%r13+968];
	ld.shared.u32 	%r1183, [%r1341+180];
	// begin inline asm
	dp4a.s32.s32 %r1181, %r1182, %r1183, %r1117;
	// end inline asm
	ld.shared.u32 	%r1186, [%r13+968];
	ld.shared.u32 	%r1187, [%r1341+184];
	// begin inline asm
	dp4a.s32.s32 %r1185, %r1186, %r1187, %r1121;
	// end inline asm
	ld.shared.u32 	%r1190, [%r13+968];
	ld.shared.u32 	%r1191, [%r1341+188];
	// begin inline asm
	dp4a.s32.s32 %r1189, %r1190, %r1191, %r1125;
	// end inline asm
	ld.shared.u32 	%r1194, [%r13+1088];
	ld.shared.u32 	%r1195, [%r1341+176];
	// begin inline asm
	dp4a.s32.s32 %r1193, %r1194, %r1195, %r1129;
	// end inline asm
	ld.shared.u32 	%r1198, [%r13+1088];
	ld.shared.u32 	%r1199, [%r1341+180];
	// begin inline asm
	dp4a.s32.s32 %r1197, %r1198, %r1199, %r1133;
	// end inline asm
	ld.shared.u32 	%r1202, [%r13+1088];
	ld.shared.u32 	%r1203, [%r1341+184];
	// begin inline asm
	dp4a.s32.s32 %r1201, %r1202, %r1203, %r1137;
	// end inline asm
	ld.shared.u32 	%r1206, [%r13+1088];
	ld.shared.u32 	%r1207, [%r1341+188];
	// begin inline asm
	dp4a.s32.s32 %r1205, %r1206, %r1207, %r1141;
	// end inline asm
	ld.shared.u32 	%r1210, [%r13+848];
	ld.shared.u32 	%r1211, [%r1341+224];
	// begin inline asm
	dp4a.s32.s32 %r1209, %r1210, %r1211, %r1145;
	// end inline asm
	ld.shared.u32 	%r1214, [%r13+848];
	ld.shared.u32 	%r1215, [%r1341+228];
	// begin inline asm
	dp4a.s32.s32 %r1213, %r1214, %r1215, %r1149;
	// end inline asm
	ld.shared.u32 	%r1218, [%r13+848];
	ld.shared.u32 	%r1219, [%r1341+232];
	// begin inline asm
	dp4a.s32.s32 %r1217, %r1218, %r1219, %r1153;
	// end inline asm
	ld.shared.u32 	%r1222, [%r13+848];
	ld.shared.u32 	%r1223, [%r1341+236];
	// begin inline asm
	dp4a.s32.s32 %r1221, %r1222, %r1223, %r1157;
	// end inline asm
	ld.shared.u32 	%r1226, [%r13+968];
	ld.shared.u32 	%r1227, [%r1341+224];
	// begin inline asm
	dp4a.s32.s32 %r1225, %r1226, %r1227, %r1161;
	// end inline asm
	ld.shared.u32 	%r1230, [%r13+968];
	ld.shared.u32 	%r1231, [%r1341+228];
	// begin inline asm
	dp4a.s32.s32 %r1229, %r1230, %r1231, %r1165;
	// end inline asm
	ld.shared.u32 	%r1234, [%r13+968];
	ld.shared.u32 	%r1235, [%r1341+232];
	// begin inline asm
	dp4a.s32.s32 %r1233, %r1234, %r1235, %r1169;
	// end inline asm
	ld.shared.u32 	%r1238, [%r13+968];
	ld.shared.u32 	%r1239, [%r1341+236];
	// begin inline asm
	dp4a.s32.s32 %r1237, %r1238, %r1239, %r1173;
	// end inline asm
	ld.shared.u32 	%r1242, [%r13+1088];
	ld.shared.u32 	%r1243, [%r1341+224];
	// begin inline asm
	dp4a.s32.s32 %r1241, %r1242, %r1243, %r1177;
	// end inline asm
	ld.shared.u32 	%r1246, [%r13+1088];
	ld.shared.u32 	%r1247, [%r1341+228];
	// begin inline asm
	dp4a.s32.s32 %r1245, %r1246, %r1247, %r1181;
	// end inline asm
	ld.shared.u32 	%r1250, [%r13+1088];
	ld.shared.u32 	%r1251, [%r1341+232];
	// begin inline asm
	dp4a.s32.s32 %r1249, %r1250, %r1251, %r1185;
	// end inline asm
	ld.shared.u32 	%r1254, [%r13+1088];
	ld.shared.u32 	%r1255, [%r1341+236];
	// begin inline asm
	dp4a.s32.s32 %r1253, %r1254, %r1255, %r1189;
	// end inline asm
	ld.shared.u32 	%r1258, [%r13+1208];
	ld.shared.u32 	%r1259, [%r1341+224];
	// begin inline asm
	dp4a.s32.s32 %r1257, %r1258, %r1259, %r1193;
	// end inline asm
	ld.shared.u32 	%r1262, [%r13+1208];
	ld.shared.u32 	%r1263, [%r1341+228];
	// begin inline asm
	dp4a.s32.s32 %r1261, %r1262, %r1263, %r1197;
	// end inline asm
	ld.shared.u32 	%r1266, [%r13+1208];
	ld.shared.u32 	%r1267, [%r1341+232];
	// begin inline asm
	dp4a.s32.s32 %r1265, %r1266, %r1267, %r1201;
	// end inline asm
	ld.shared.u32 	%r1270, [%r13+1208];
	ld.shared.u32 	%r1271, [%r1341+236];
	// begin inline asm
	dp4a.s32.s32 %r1269, %r1270, %r1271, %r1205;
	// end inline asm
	ld.shared.u32 	%r1274, [%r13+968];
	ld.shared.u32 	%r1275, [%r1341+272];
	// begin inline asm
	dp4a.s32.s32 %r2553, %r1274, %r1275, %r1209;
	// end inline asm
	ld.shared.u32 	%r1278, [%r13+968];
	ld.shared.u32 	%r1279, [%r1341+276];
	// begin inline asm
	dp4a.s32.s32 %r2552, %r1278, %r1279, %r1213;
	// end inline asm
	ld.shared.u32 	%r1282, [%r13+968];
	ld.shared.u32 	%r1283, [%r1341+280];
	// begin inline asm
	dp4a.s32.s32 %r2551, %r1282, %r1283, %r1217;
	// end inline asm
	ld.shared.u32 	%r1286, [%r13+968];
	ld.shared.u32 	%r1287, [%r1341+284];
	// begin inline asm
	dp4a.s32.s32 %r2550, %r1286, %r1287, %r1221;
	// end inline asm
	ld.shared.u32 	%r1290, [%r13+1088];
	ld.shared.u32 	%r1291, [%r1341+272];
	// begin inline asm
	dp4a.s32.s32 %r2549, %r1290, %r1291, %r1225;
	// end inline asm
	ld.shared.u32 	%r1294, [%r13+1088];
	ld.shared.u32 	%r1295, [%r1341+276];
	// begin inline asm
	dp4a.s32.s32 %r2548, %r1294, %r1295, %r1229;
	// end inline asm
	ld.shared.u32 	%r1298, [%r13+1088];
	ld.shared.u32 	%r1299, [%r1341+280];
	// begin inline asm
	dp4a.s32.s32 %r2547, %r1298, %r1299, %r1233;
	// end inline asm
	ld.shared.u32 	%r1302, [%r13+1088];
	ld.shared.u32 	%r1303, [%r1341+284];
	// begin inline asm
	dp4a.s32.s32 %r2546, %r1302, %r1303, %r1237;
	// end inline asm
	ld.shared.u32 	%r1306, [%r13+1208];
	ld.shared.u32 	%r1307, [%r1341+272];
	// begin inline asm
	dp4a.s32.s32 %r2545, %r1306, %r1307, %r1241;
	// end inline asm
	ld.shared.u32 	%r1310, [%r13+1208];
	ld.shared.u32 	%r1311, [%r1341+276];
	// begin inline asm
	dp4a.s32.s32 %r2544, %r1310, %r1311, %r1245;
	// end inline asm
	ld.shared.u32 	%r1314, [%r13+1208];
	ld.shared.u32 	%r1315, [%r1341+280];
	// begin inline asm
	dp4a.s32.s32 %r2543, %r1314, %r1315, %r1249;
	// end inline asm
	ld.shared.u32 	%r1318, [%r13+1208];
	ld.shared.u32 	%r1319, [%r1341+284];
	// begin inline asm
	dp4a.s32.s32 %r2542, %r1318, %r1319, %r1253;
	// end inline asm
	ld.shared.u32 	%r1322, [%r13+1328];
	ld.shared.u32 	%r1323, [%r1341+272];
	// begin inline asm
	dp4a.s32.s32 %r2541, %r1322, %r1323, %r1257;
	// end inline asm
	ld.shared.u32 	%r1326, [%r13+1328];
	ld.shared.u32 	%r1327, [%r1341+276];
	// begin inline asm
	dp4a.s32.s32 %r2540, %r1326, %r1327, %r1261;
	// end inline asm
	ld.shared.u32 	%r1330, [%r13+1328];
	ld.shared.u32 	%r1331, [%r1341+280];
	// begin inline asm
	dp4a.s32.s32 %r2539, %r1330, %r1331, %r1265;
	// end inline asm
	ld.shared.u32 	%r1334, [%r13+1328];
	ld.shared.u32 	%r1335, [%r1341+284];
	// begin inline asm
	dp4a.s32.s32 %r2538, %r1334, %r1335, %r1269;
	// end inline asm
	add.s32 	%r2554, %r2554, 1;
	setp.ne.s32 	%p73, %r2554, 7;
	@%p73 bra 	$L__BB13_7;
	bar.sync 	0;
	setp.gt.u32 	%p74, %r82, 359;
	setp.gt.u32 	%p75, %r80, 12;
	or.pred  	%p76, %p74, %p75;
	@%p76 bra 	$L__BB13_35;
	setp.lt.u32 	%p77, %r82, 180;
	add.s32 	%r1343, %r82, 76;
	selp.b32 	%r1344, %r82, %r1343, %p77;
	cvt.u16.u32 	%rs77, %r1344;
	and.b16  	%rs78, %rs77, 255;
	mul.lo.s16 	%rs79, %rs78, 137;
	shr.u16 	%rs80, %rs79, 12;
	cvt.u32.u16 	%r68, %rs80;
	or.b32  	%r1345, %r10, %r68;
	setp.eq.s32 	%p78, %r1345, 0;
	add.s32 	%r1346, %r10, %r68;
	setp.gt.u32 	%p79, %r1346, 56;
	mov.b32 	%r2559, 0;
	or.pred  	%p80, %p78, %p79;
	@%p80 bra 	$L__BB13_34;
	@%p2 bra 	$L__BB13_34;
	setp.gt.u32 	%p81, %r82, 179;
	selp.b64 	%rd40, 12544, 0, %p81;
	mul.lo.s32 	%r1349, %r68, 224;
	cvt.u64.u16 	%rd41, %rs1;
	cvt.u64.u32 	%rd42, %r1349;
	add.s32 	%r1350, %r11, %r12;
	cvt.u64.u32 	%rd43, %r1350;
	add.s64 	%rd44, %rd40, %rd43;
	add.s64 	%rd45, %rd44, %rd42;
	add.s64 	%rd46, %rd45, %rd41;
	add.s64 	%rd47, %rd2, %rd46;
	ld.global.nc.u32 	%r2559, [%rd47+175388];
$L__BB13_34:
	st.shared.u32 	[%r15], %r2559;
$L__BB13_35:
	setp.gt.u32 	%p82, %r82, 247;
	setp.gt.u32 	%p83, %r80, 8;
	or.pred  	%p84, %p82, %p83;
	@%p84 bra 	$L__BB13_40;
	setp.lt.u32 	%p85, %r82, 68;
	add.s32 	%r1352, %r82, 188;
	selp.b32 	%r1353, %r16, %r1352, %p85;
	cvt.u16.u32 	%rs81, %r1353;
	and.b16  	%rs82, %rs81, 255;
	mul.lo.s16 	%rs83, %rs82, 137;
	shr.u16 	%rs84, %rs83, 12;
	cvt.u32.u16 	%r71, %rs84;
	or.b32  	%r1354, %r10, %r71;
	setp.eq.s32 	%p86, %r1354, 0;
	add.s32 	%r1355, %r10, %r71;
	setp.gt.u32 	%p87, %r1355, 56;
	mov.b32 	%r2560, 0;
	or.pred  	%p88, %p86, %p87;
	@%p88 bra 	$L__BB13_39;
	@%p4 bra 	$L__BB13_39;
	setp.gt.u32 	%p89, %r82, 67;
	selp.b64 	%rd48, 12544, 0, %p89;
	mul.lo.s32 	%r1358, %r71, 224;
	cvt.u64.u16 	%rd49, %rs2;
	cvt.u64.u32 	%rd50, %r1358;
	add.s32 	%r1359, %r11, %r12;
	cvt.u64.u32 	%rd51, %r1359;
	add.s64 	%rd52, %rd48, %rd51;
	add.s64 	%rd53, %rd52, %rd50;
	add.s64 	%rd54, %rd53, %rd49;
	add.s64 	%rd55, %rd2, %rd54;
	ld.global.nc.u32 	%r2560, [%rd55+175388];
$L__BB13_39:
	st.shared.u32 	[%r15+448], %r2560;
$L__BB13_40:
	setp.gt.u32 	%p90, %r82, 135;
	setp.gt.u32 	%p91, %r80, 4;
	or.pred  	%p92, %p90, %p91;
	@%p92 bra 	$L__BB13_45;
	add.s32 	%r1361, %r82, 44;
	mul.hi.u32 	%r1362, %r1361, -2004318071;
	shr.u32 	%r74, %r1362, 4;
	add.s32 	%r1363, %r74, %r10;
	setp.gt.u32 	%p93, %r1363, 56;
	mov.b32 	%r2561, 0;
	@%p93 bra 	$L__BB13_44;
	@%p5 bra 	$L__BB13_44;
	mul.lo.s32 	%r1365, %r74, 224;
	cvt.u64.u16 	%rd56, %rs3;
	cvt.u64.u32 	%rd57, %r1365;
	add.s32 	%r1366, %r11, %r12;
	add.s32 	%r1367, %r1366, 12544;
	cvt.u64.u32 	%rd58, %r1367;
	add.s64 	%rd59, %rd58, %rd57;
	add.s64 	%rd60, %rd59, %rd56;
	add.s64 	%rd61, %rd2, %rd60;
	ld.global.nc.u32 	%r2561, [%rd61+175388];
$L__BB13_44:
	st.shared.u32 	[%r15+896], %r2561;
$L__BB13_45:
	mad.lo.s32 	%r1368, %r80, 28, %r2;
	setp.gt.u32 	%p94, %r1368, 23;
	setp.ne.s32 	%p95, %r80, 0;
	or.pred  	%p96, %p94, %p95;
	@%p96 bra 	$L__BB13_50;
	add.s32 	%r1370, %r2, 156;
	mul.hi.u32 	%r77, %r1370, 143165577;
	add.s32 	%r1371, %r77, %r10;
	setp.gt.u32 	%p97, %r1371, 56;
	mov.b32 	%r2562, 0;
	@%p97 bra 	$L__BB13_49;
	@%p6 bra 	$L__BB13_49;
	mul.lo.s32 	%r1373, %r77, 224;
	cvt.u64.u16 	%rd62, %rs4;
	cvt.u64.u32 	%rd63, %r1373;
	add.s32 	%r1374, %r11, %r12;
	add.s32 	%r1375, %r1374, 12544;
	cvt.u64.u32 	%rd64, %r1375;
	add.s64 	%rd65, %rd64, %rd63;
	add.s64 	%rd66, %rd65, %rd62;
	add.s64 	%rd67, %rd2, %rd66;
	ld.global.nc.u32 	%r2562, [%rd67+175388];
$L__BB13_49:
	st.shared.u32 	[%r15+1344], %r2562;
$L__BB13_50:
	ld.param.u64 	%rd76, [fused_nn_conv2d_cast_subtract_cast_multiply_add_add_nn_relu_22_kernel0_param_3];
	cvta.to.global.u64 	%rd68, %rd76;
	cvta.to.global.u64 	%rd69, %rd8;
	cvta.to.global.u64 	%rd70, %rd6;
	bar.sync 	0;
	ld.shared.u32 	%r1377, [%r13];
	add.s32 	%r2529, %r1340, %r50;
	ld.shared.u32 	%r1378, [%r2529+1152];
	// begin inline asm
	dp4a.s32.s32 %r1376, %r1377, %r1378, %r2553;
	// end inline asm
	ld.shared.u32 	%r1381, [%r13];
	ld.shared.u32 	%r1382, [%r2529+1156];
	// begin inline asm
	dp4a.s32.s32 %r1380, %r1381, %r1382, %r2552;
	// end inline asm
	ld.shared.u32 	%r1385, [%r13];
	ld.shared.u32 	%r1386, [%r2529+1160];
	// begin inline asm
	dp4a.s32.s32 %r1384, %r1385, %r1386, %r2551;
	// end inline asm
	ld.shared.u32 	%r1389, [%r13];
	ld.shared.u32 	%r1390, [%r2529+1164];
	// begin inline asm
	dp4a.s32.s32 %r1388, %r1389, %r1390, %r2550;
	// end inline asm
	ld.shared.u32 	%r1393, [%r13+120];
	ld.shared.u32 	%r1394, [%r2529+1152];
	// begin inline asm
	dp4a.s32.s32 %r1392, %r1393, %r1394, %r2549;
	// end inline asm
	ld.shared.u32 	%r1397, [%r13+120];
	ld.shared.u32 	%r1398, [%r2529+1156];
	// begin inline asm
	dp4a.s32.s32 %r1396, %r1397, %r1398, %r2548;
	// end inline asm
	ld.shared.u32 	%r1401, [%r13+120];
	ld.shared.u32 	%r1402, [%r2529+1160];
	// begin inline asm
	dp4a.s32.s32 %r1400, %r1401, %r1402, %r2547;
	// end inline asm
	ld.shared.u32 	%r1405, [%r13+120];
	ld.shared.u32 	%r1406, [%r2529+1164];
	// begin inline asm
	dp4a.s32.s32 %r1404, %r1405, %r1406, %r2546;
	// end inline asm
	ld.shared.u32 	%r1409, [%r13+240];
	ld.shared.u32 	%r1410, [%r2529+1152];
	// begin inline asm
	dp4a.s32.s32 %r1408, %r1409, %r1410, %r2545;
	// end inline asm
	ld.shared.u32 	%r1413, [%r13+240];
	ld.shared.u32 	%r1414, [%r2529+1156];
	// begin inline asm
	dp4a.s32.s32 %r1412, %r1413, %r1414, %r2544;
	// end inline asm
	ld.shared.u32 	%r1417, [%r13+240];
	ld.shared.u32 	%r1418, [%r2529+1160];
	// begin inline asm
	dp4a.s32.s32 %r1416, %r1417, %r1418, %r2543;
	// end inline asm
	ld.shared.u32 	%r1421, [%r13+240];
	ld.shared.u32 	%r1422, [%r2529+1164];
	// begin inline asm
	dp4a.s32.s32 %r1420, %r1421, %r1422, %r2542;
	// end inline asm
	ld.shared.u32 	%r1425, [%r13+360];
	ld.shared.u32 	%r1426, [%r2529+1152];
	// begin inline asm
	dp4a.s32.s32 %r1424, %r1425, %r1426, %r2541;
	// end inline asm
	ld.shared.u32 	%r1429, [%r13+360];
	ld.shared.u32 	%r1430, [%r2529+1156];
	// begin inline asm
	dp4a.s32.s32 %r1428, %r1429, %r1430, %r2540;
	// end inline asm
	ld.shared.u32 	%r1433, [%r13+360];
	ld.shared.u32 	%r1434, [%r2529+1160];
	// begin inline asm
	dp4a.s32.s32 %r1432, %r1433, %r1434, %r2539;
	// end inline asm
	ld.shared.u32 	%r1437, [%r13+360];
	ld.shared.u32 	%r1438, [%r2529+1164];
	// begin inline asm
	dp4a.s32.s32 %r1436, %r1437, %r1438, %r2538;
	// end inline asm
	ld.shared.u32 	%r1441, [%r13+120];
	ld.shared.u32 	%r1442, [%r2529+1200];
	// begin inline asm
	dp4a.s32.s32 %r1440, %r1441, %r1442, %r1376;
	// end inline asm
	ld.shared.u32 	%r1445, [%r13+120];
	ld.shared.u32 	%r1446, [%r2529+1204];
	// begin inline asm
	dp4a.s32.s32 %r1444, %r1445, %r1446, %r1380;
	// end inline asm
	ld.shared.u32 	%r1449, [%r13+120];
	ld.shared.u32 	%r1450, [%r2529+1208];
	// begin inline asm
	dp4a.s32.s32 %r1448, %r1449, %r1450, %r1384;
	// end inline asm
	ld.shared.u32 	%r1453, [%r13+120];
	ld.shared.u32 	%r1454, [%r2529+1212];
	// begin inline asm
	dp4a.s32.s32 %r1452, %r1453, %r1454, %r1388;
	// end inline asm
	ld.shared.u32 	%r1457, [%r13+240];
	ld.shared.u32 	%r1458, [%r2529+1200];
	// begin inline asm
	dp4a.s32.s32 %r1456, %r1457, %r1458, %r1392;
	// end inline asm
	ld.shared.u32 	%r1461, [%r13+240];
	ld.shared.u32 	%r1462, [%r2529+1204];
	// begin inline asm
	dp4a.s32.s32 %r1460, %r1461, %r1462, %r1396;
	// end inline asm
	ld.shared.u32 	%r1465, [%r13+240];
	ld.shared.u32 	%r1466, [%r2529+1208];
	// begin inline asm
	dp4a.s32.s32 %r1464, %r1465, %r1466, %r1400;
	// end inline asm
	ld.shared.u32 	%r1469, [%r13+240];
	ld.shared.u32 	%r1470, [%r2529+1212];
	// begin inline asm
	dp4a.s32.s32 %r1468, %r1469, %r1470, %r1404;
	// end inline asm
	ld.shared.u32 	%r1473, [%r13+360];
	ld.shared.u32 	%r1474, [%r2529+1200];
	// begin inline asm
	dp4a.s32.s32 %r1472, %r1473, %r1474, %r1408;
	// end inline asm
	ld.shared.u32 	%r1477, [%r13+360];
	ld.shared.u32 	%r1478, [%r2529+1204];
	// begin inline asm
	dp4a.s32.s32 %r1476, %r1477, %r1478, %r1412;
	// end inline asm
	ld.shared.u32 	%r1481, [%r13+360];
	ld.shared.u32 	%r1482, [%r2529+1208];
	// begin inline asm
	dp4a.s32.s32 %r1480, %r1481, %r1482, %r1416;
	// end inline asm
	ld.shared.u32 	%r1485, [%r13+360];
	ld.shared.u32 	%r1486, [%r2529+1212];
	// begin inline asm
	dp4a.s32.s32 %r1484, %r1485, %r1486, %r1420;
	// end inline asm
	ld.shared.u32 	%r1489, [%r13+480];
	ld.shared.u32 	%r1490, [%r2529+1200];
	// begin inline asm
	dp4a.s32.s32 %r1488, %r1489, %r1490, %r1424;
	// end inline asm
	ld.shared.u32 	%r1493, [%r13+480];
	ld.shared.u32 	%r1494, [%r2529+1204];
	// begin inline asm
	dp4a.s32.s32 %r1492, %r1493, %r1494, %r1428;
	// end inline asm
	ld.shared.u32 	%r1497, [%r13+480];
	ld.shared.u32 	%r1498, [%r2529+1208];
	// begin inline asm
	dp4a.s32.s32 %r1496, %r1497, %r1498, %r1432;
	// end inline asm
	ld.shared.u32 	%r1501, [%r13+480];
	ld.shared.u32 	%r1502, [%r2529+1212];
	// begin inline asm
	dp4a.s32.s32 %r1500, %r1501, %r1502, %r1436;
	// end inline asm
	ld.shared.u32 	%r1505, [%r13+240];
	ld.shared.u32 	%r1506, [%r2529+1248];
	// begin inline asm
	dp4a.s32.s32 %r1504, %r1505, %r1506, %r1440;
	// end inline asm
	ld.shared.u32 	%r1509, [%r13+240];
	ld.shared.u32 	%r1510, [%r2529+1252];
	// begin inline asm
	dp4a.s32.s32 %r1508, %r1509, %r1510, %r1444;
	// end inline asm
	ld.shared.u32 	%r1513, [%r13+240];
	ld.shared.u32 	%r1514, [%r2529+1256];
	// begin inline asm
	dp4a.s32.s32 %r1512, %r1513, %r1514, %r1448;
	// end inline asm
	ld.shared.u32 	%r1517, [%r13+240];
	ld.shared.u32 	%r1518, [%r2529+1260];
	// begin inline asm
	dp4a.s32.s32 %r1516, %r1517, %r1518, %r1452;
	// end inline asm
	ld.shared.u32 	%r1521, [%r13+360];
	ld.shared.u32 	%r1522, [%r2529+1248];
	// begin inline asm
	dp4a.s32.s32 %r1520, %r1521, %r1522, %r1456;
	// end inline asm
	ld.shared.u32 	%r1525, [%r13+360];
	ld.shared.u32 	%r1526, [%r2529+1252];
	// begin inline asm
	dp4a.s32.s32 %r1524, %r1525, %r1526, %r1460;
	// end inline asm
	ld.shared.u32 	%r1529, [%r13+360];
	ld.shared.u32 	%r1530, [%r2529+1256];
	// begin inline asm
	dp4a.s32.s32 %r1528, %r1529, %r1530, %r1464;
	// end inline asm
	ld.shared.u32 	%r1533, [%r13+360];
	ld.shared.u32 	%r1534, [%r2529+1260];
	// begin inline asm
	dp4a.s32.s32 %r1532, %r1533, %r1534, %r1468;
	// end inline asm
	ld.shared.u32 	%r1537, [%r13+480];
	ld.shared.u32 	%r1538, [%r2529+1248];
	// begin inline asm
	dp4a.s32.s32 %r1536, %r1537, %r1538, %r1472;
	// end inline asm
	ld.shared.u32 	%r1541, [%r13+480];
	ld.shared.u32 	%r1542, [%r2529+1252];
	// begin inline asm
	dp4a.s32.s32 %r1540, %r1541, %r1542, %r1476;
	// end inline asm
	ld.shared.u32 	%r1545, [%r13+480];
	ld.shared.u32 	%r1546, [%r2529+1256];
	// begin inline asm
	dp4a.s32.s32 %r1544, %r1545, %r1546, %r1480;
	// end inline asm
	ld.shared.u32 	%r1549, [%r13+480];
	ld.shared.u32 	%r1550, [%r2529+1260];
	// begin inline asm
	dp4a.s32.s32 %r1548, %r1549, %r1550, %r1484;
	// end inline asm
	ld.shared.u32 	%r1553, [%r13+600];
	ld.shared.u32 	%r1554, [%r2529+1248];
	// begin inline asm
	dp4a.s32.s32 %r1552, %r1553, %r1554, %r1488;
	// end inline asm
	ld.shared.u32 	%r1557, [%r13+600];
	ld.shared.u32 	%r1558, [%r2529+1252];
	// begin inline asm
	dp4a.s32.s32 %r1556, %r1557, %r1558, %r1492;
	// end inline asm
	ld.shared.u32 	%r1561, [%r13+600];
	ld.shared.u32 	%r1562, [%r2529+1256];
	// begin inline asm
	dp4a.s32.s32 %r1560, %r1561, %r1562, %r1496;
	// end inline asm
	ld.shared.u32 	%r1565, [%r13+600];
	ld.shared.u32 	%r1566, [%r2529+1260];
	// begin inline asm
	dp4a.s32.s32 %r1564, %r1565, %r1566, %r1500;
	// end inline asm
	ld.shared.u32 	%r1569, [%r13+4];
	ld.shared.u32 	%r1570, [%r2529+1168];
	// begin inline asm
	dp4a.s32.s32 %r1568, %r1569, %r1570, %r1504;
	// end inline asm
	ld.shared.u32 	%r1573, [%r13+4];
	ld.shared.u32 	%r1574, [%r2529+1172];
	// begin inline asm
	dp4a.s32.s32 %r1572, %r1573, %r1574, %r1508;
	// end inline asm
	ld.shared.u32 	%r1577, [%r13+4];
	ld.shared.u32 	%r1578, [%r2529+1176];
	// begin inline asm
	dp4a.s32.s32 %r1576, %r1577, %r1578, %r1512;
	// end inline asm
	ld.shared.u32 	%r1581, [%r13+4];
	ld.shared.u32 	%r1582, [%r2529+1180];
	// begin inline asm
	dp4a.s32.s32 %r1580, %r1581, %r1582, %r1516;
	// end inline asm
	ld.shared.u32 	%r1585, [%r13+124];
	ld.shared.u32 	%r1586, [%r2529+1168];
	// begin inline asm
	dp4a.s32.s32 %r1584, %r1585, %r1586, %r1520;
	// end inline asm
	ld.shared.u32 	%r1589, [%r13+124];
	ld.shared.u32 	%r1590, [%r2529+1172];
	// begin inline asm
	dp4a.s32.s32 %r1588, %r1589, %r1590, %r1524;
	// end inline asm
	ld.shared.u32 	%r1593, [%r13+124];
	ld.shared.u32 	%r1594, [%r2529+1176];
	// begin inline asm
	dp4a.s32.s32 %r1592, %r1593, %r1594, %r1528;
	// end inline asm
	ld.shared.u32 	%r1597, [%r13+124];
	ld.shared.u32 	%r1598, [%r2529+1180];
	// begin inline asm
	dp4a.s32.s32 %r1596, %r1597, %r1598, %r1532;
	// end inline asm
	ld.shared.u32 	%r1601, [%r13+244];
	ld.shared.u32 	%r1602, [%r2529+1168];
	// begin inline asm
	dp4a.s32.s32 %r1600, %r1601, %r1602, %r1536;
	// end inline asm
	ld.shared.u32 	%r1605, [%r13+244];
	ld.shared.u32 	%r1606, [%r2529+1172];
	// begin inline asm
	dp4a.s32.s32 %r1604, %r1605, %r1606, %r1540;
	// end inline asm
	ld.shared.u32 	%r1609, [%r13+244];
	ld.shared.u32 	%r1610, [%r2529+1176];
	// begin inline asm
	dp4a.s32.s32 %r1608, %r1609, %r1610, %r1544;
	// end inline asm
	ld.shared.u32 	%r1613, [%r13+244];
	ld.shared.u32 	%r1614, [%r2529+1180];
	// begin inline asm
	dp4a.s32.s32 %r1612, %r1613, %r1614, %r1548;
	// end inline asm
	ld.shared.u32 	%r1617, [%r13+364];
	ld.shared.u32 	%r1618, [%r2529+1168];
	// begin inline asm
	dp4a.s32.s32 %r1616, %r1617, %r1618, %r1552;
	// end inline asm
	ld.shared.u32 	%r1621, [%r13+364];
	ld.shared.u32 	%r1622, [%r2529+1172];
	// begin inline asm
	dp4a.s32.s32 %r1620, %r1621, %r1622, %r1556;
	// end inline asm
	ld.shared.u32 	%r1625, [%r13+364];
	ld.shared.u32 	%r1626, [%r2529+1176];
	// begin inline asm
	dp4a.s32.s32 %r1624, %r1625, %r1626, %r1560;
	// end inline asm
	ld.shared.u32 	%r1629, [%r13+364];
	ld.shared.u32 	%r1630, [%r2529+1180];
	// begin inline asm
	dp4a.s32.s32 %r1628, %r1629, %r1630, %r1564;
	// end inline asm
	ld.shared.u32 	%r1633, [%r13+124];
	ld.shared.u32 	%r1634, [%r2529+1216];
	// begin inline asm
	dp4a.s32.s32 %r1632, %r1633, %r1634, %r1568;
	// end inline asm
	ld.shared.u32 	%r1637, [%r13+124];
	ld.shared.u32 	%r1638, [%r2529+1220];
	// begin inline asm
	dp4a.s32.s32 %r1636, %r1637, %r1638, %r1572;
	// end inline asm
	ld.shared.u32 	%r1641, [%r13+124];
	ld.shared.u32 	%r1642, [%r2529+1224];
	// begin inline asm
	dp4a.s32.s32 %r1640, %r1641, %r1642, %r1576;
	// end inline asm
	ld.shared.u32 	%r1645, [%r13+124];
	ld.shared.u32 	%r1646, [%r2529+1228];
	// begin inline asm
	dp4a.s32.s32 %r1644, %r1645, %r1646, %r1580;
	// end inline asm
	ld.shared.u32 	%r1649, [%r13+244];
	ld.shared.u32 	%r1650, [%r2529+1216];
	// begin inline asm
	dp4a.s32.s32 %r1648, %r1649, %r1650, %r1584;
	// end inline asm
	ld.shared.u32 	%r1653, [%r13+244];
	ld.shared.u32 	%r1654, [%r2529+1220];
	// begin inline asm
	dp4a.s32.s32 %r1652, %r1653, %r1654, %r1588;
	// end inline asm
	ld.shared.u32 	%r1657, [%r13+244];
	ld.shared.u32 	%r1658, [%r2529+1224];
	// begin inline asm
	dp4a.s32.s32 %r1656, %r1657, %r1658, %r1592;
	// end inline asm
	ld.shared.u32 	%r1661, [%r13+244];
	ld.shared.u32 	%r1662, [%r2529+1228];
	// begin inline asm
	dp4a.s32.s32 %r1660, %r1661, %r1662, %r1596;
	// end inline asm
	ld.shared.u32 	%r1665, [%r13+364];
	ld.shared.u32 	%r1666, [%r2529+1216];
	// begin inline asm
	dp4a.s32.s32 %r1664, %r1665, %r1666, %r1600;
	// end inline asm
	ld.shared.u32 	%r1669, [%r13+364];
	ld.shared.u32 	%r1670, [%r2529+1220];
	// begin inline asm
	dp4a.s32.s32 %r1668, %r1669, %r1670, %r1604;
	// end inline asm
	ld.shared.u32 	%r1673, [%r13+364];
	ld.shared.u32 	%r1674, [%r2529+1224];
	// begin inline asm
	dp4a.s32.s32 %r1672, %r1673, %r1674, %r1608;
	// end inline asm
	ld.shared.u32 	%r1677, [%r13+364];
	ld.shared.u32 	%r1678, [%r2529+1228];
	// begin inline asm
	dp4a.s32.s32 %r1676, %r1677, %r1678, %r1612;
	// end inline asm
	ld.shared.u32 	%r1681, [%r13+484];
	ld.shared.u32 	%r1682, [%r2529+1216];
	// begin inline asm
	dp4a.s32.s32 %r1680, %r1681, %r1682, %r1616;
	// end inline asm
	ld.shared.u32 	%r1685, [%r13+484];
	ld.shared.u32 	%r1686, [%r2529+1220];
	// begin inline asm
	dp4a.s32.s32 %r1684, %r1685, %r1686, %r1620;
	// end inline asm
	ld.shared.u32 	%r1689, [%r13+484];
	ld.shared.u32 	%r1690, [%r2529+1224];
	// begin inline asm
	dp4a.s32.s32 %r1688, %r1689, %r1690, %r1624;
	// end inline asm
	ld.shared.u32 	%r1693, [%r13+484];
	ld.shared.u32 	%r1694, [%r2529+1228];
	// begin inline asm
	dp4a.s32.s32 %r1692, %r1693, %r1694, %r1628;
	// end inline asm
	ld.shared.u32 	%r1697, [%r13+244];
	ld.shared.u32 	%r1698, [%r2529+1264];
	// begin inline asm
	dp4a.s32.s32 %r1696, %r1697, %r1698, %r1632;
	// end inline asm
	ld.shared.u32 	%r1701, [%r13+244];
	ld.shared.u32 	%r1702, [%r2529+1268];
	// begin inline asm
	dp4a.s32.s32 %r1700, %r1701, %r1702, %r1636;
	// end inline asm
	ld.shared.u32 	%r1705, [%r13+244];
	ld.shared.u32 	%r1706, [%r2529+1272];
	// begin inline asm
	dp4a.s32.s32 %r1704, %r1705, %r1706, %r1640;
	// end inline asm
	ld.shared.u32 	%r1709, [%r13+244];
	ld.shared.u32 	%r1710, [%r2529+1276];
	// begin inline asm
	dp4a.s32.s32 %r1708, %r1709, %r1710, %r1644;
	// end inline asm
	ld.shared.u32 	%r1713, [%r13+364];
	ld.shared.u32 	%r1714, [%r2529+1264];
	// begin inline asm
	dp4a.s32.s32 %r1712, %r1713, %r1714, %r1648;
	// end inline asm
	ld.shared.u32 	%r1717, [%r13+364];
	ld.shared.u32 	%r1718, [%r2529+1268];
	// begin inline asm
	dp4a.s32.s32 %r1716, %r1717, %r1718, %r1652;
	// end inline asm
	ld.shared.u32 	%r1721, [%r13+364];
	ld.shared.u32 	%r1722, [%r2529+1272];
	// begin inline asm
	dp4a.s32.s32 %r1720, %r1721, %r1722, %r1656;
	// end inline asm
	ld.shared.u32 	%r1725, [%r13+364];
	ld.shared.u32 	%r1726, [%r2529+1276];
	// begin inline asm
	dp4a.s32.s32 %r1724, %r1725, %r1726, %r1660;
	// end inline asm
	ld.shared.u32 	%r1729, [%r13+484];
	ld.shared.u32 	%r1730, [%r2529+1264];
	// begin inline asm
	dp4a.s32.s32 %r1728, %r1729, %r1730, %r1664;
	// end inline asm
	ld.shared.u32 	%r1733, [%r13+484];
	ld.shared.u32 	%r1734, [%r2529+1268];
	// begin inline asm
	dp4a.s32.s32 %r1732, %r1733, %r1734, %r1668;
	// end inline asm
	ld.shared.u32 	%r1737, [%r13+484];
	ld.shared.u32 	%r1738, [%r2529+1272];
	// begin inline asm
	dp4a.s32.s32 %r1736, %r1737, %r1738, %r1672;
	// end inline asm
	ld.shared.u32 	%r1741, [%r13+484];
	ld.shared.u32 	%r1742, [%r2529+1276];
	// begin inline asm
	dp4a.s32.s32 %r1740, %r1741, %r1742, %r1676;
	// end inline asm
	ld.shared.u32 	%r1745, [%r13+604];
	ld.shared.u32 	%r1746, [%r2529+1264];
	// begin inline asm
	dp4a.s32.s32 %r1744, %r1745, %r1746, %r1680;
	// end inline asm
	ld.shared.u32 	%r1749, [%r13+604];
	ld.shared.u32 	%r1750, [%r2529+1268];
	// begin inline asm
	dp4a.s32.s32 %r1748, %r1749, %r1750, %r1684;
	// end inline asm
	ld.shared.u32 	%r1753, [%r13+604];
	ld.shared.u32 	%r1754, [%r2529+1272];
	// begin inline asm
	dp4a.s32.s32 %r1752, %r1753, %r1754, %r1688;
	// end inline asm
	ld.shared.u32 	%r1757, [%r13+604];
	ld.shared.u32 	%r1758, [%r2529+1276];
	// begin inline asm
	dp4a.s32.s32 %r1756, %r1757, %r1758, %r1692;
	// end inline asm
	ld.shared.u32 	%r1761, [%r13+8];
	ld.shared.u32 	%r1762, [%r2529+1184];
	// begin inline asm
	dp4a.s32.s32 %r1760, %r1761, %r1762, %r1696;
	// end inline asm
	ld.shared.u32 	%r1765, [%r13+8];
	ld.shared.u32 	%r1766, [%r2529+1188];
	// begin inline asm
	dp4a.s32.s32 %r1764, %r1765, %r1766, %r1700;
	// end inline asm
	ld.shared.u32 	%r1769, [%r13+8];
	ld.shared.u32 	%r1770, [%r2529+1192];
	// begin inline asm
	dp4a.s32.s32 %r1768, %r1769, %r1770, %r1704;
	// end inline asm
	ld.shared.u32 	%r1773, [%r13+8];
	ld.shared.u32 	%r1774, [%r2529+1196];
	// begin inline asm
	dp4a.s32.s32 %r1772, %r1773, %r1774, %r1708;
	// end inline asm
	ld.shared.u32 	%r1777, [%r13+128];
	ld.shared.u32 	%r1778, [%r2529+1184];
	// begin inline asm
	dp4a.s32.s32 %r1776, %r1777, %r1778, %r1712;
	// end inline asm
	ld.shared.u32 	%r1781, [%r13+128];
	ld.shared.u32 	%r1782, [%r2529+1188];
	// begin inline asm
	dp4a.s32.s32 %r1780, %r1781, %r1782, %r1716;
	// end inline asm
	ld.shared.u32 	%r1785, [%r13+128];
	ld.shared.u32 	%r1786, [%r2529+1192];
	// begin inline asm
	dp4a.s32.s32 %r1784, %r1785, %r1786, %r1720;
	// end inline asm
	ld.shared.u32 	%r1789, [%r13+128];
	ld.shared.u32 	%r1790, [%r2529+1196];
	// begin inline asm
	dp4a.s32.s32 %r1788, %r1789, %r1790, %r1724;
	// end inline asm
	ld.shared.u32 	%r1793, [%r13+248];
	ld.shared.u32 	%r1794, [%r2529+1184];
	// begin inline asm
	dp4a.s32.s32 %r1792, %r1793, %r1794, %r1728;
	// end inline asm
	ld.shared.u32 	%r1797, [%r13+248];
	ld.shared.u32 	%r1798, [%r2529+1188];
	// begin inline asm
	dp4a.s32.s32 %r1796, %r1797, %r1798, %r1732;
	// end inline asm
	ld.shared.u32 	%r1801, [%r13+248];
	ld.shared.u32 	%r1802, [%r2529+1192];
	// begin inline asm
	dp4a.s32.s32 %r1800, %r1801, %r1802, %r1736;
	// end inline asm
	ld.shared.u32 	%r1805, [%r13+248];
	ld.shared.u32 	%r1806, [%r2529+1196];
	// begin inline asm
	dp4a.s32.s32 %r1804, %r1805, %r1806, %r1740;
	// end inline asm
	ld.shared.u32 	%r1809, [%r13+368];
	ld.shared.u32 	%r1810, [%r2529+1184];
	// begin inline asm
	dp4a.s32.s32 %r1808, %r1809, %r1810, %r1744;
	// end inline asm
	ld.shared.u32 	%r1813, [%r13+368];
	ld.shared.u32 	%r1814, [%r2529+1188];
	// begin inline asm
	dp4a.s32.s32 %r1812, %r1813, %r1814, %r1748;
	// end inline asm
	ld.shared.u32 	%r1817, [%r13+368];
	ld.shared.u32 	%r1818, [%r2529+1192];
	// begin inline asm
	dp4a.s32.s32 %r1816, %r1817, %r1818, %r1752;
	// end inline asm
	ld.shared.u32 	%r1821, [%r13+368];
	ld.shared.u32 	%r1822, [%r2529+1196];
	// begin inline asm
	dp4a.s32.s32 %r1820, %r1821, %r1822, %r1756;
	// end inline asm
	ld.shared.u32 	%r1825, [%r13+128];
	ld.shared.u32 	%r1826, [%r2529+1232];
	// begin inline asm
	dp4a.s32.s32 %r1824, %r1825, %r1826, %r1760;
	// end inline asm
	ld.shared.u32 	%r1829, [%r13+128];
	ld.shared.u32 	%r1830, [%r2529+1236];
	// begin inline asm
	dp4a.s32.s32 %r1828, %r1829, %r1830, %r1764;
	// end inline asm
	ld.shared.u32 	%r1833, [%r13+128];
	ld.shared.u32 	%r1834, [%r2529+1240];
	// begin inline asm
	dp4a.s32.s32 %r1832, %r1833, %r1834, %r1768;
	// end inline asm
	ld.shared.u32 	%r1837, [%r13+128];
	ld.shared.u32 	%r1838, [%r2529+1244];
	// begin inline asm
	dp4a.s32.s32 %r1836, %r1837, %r1838, %r1772;
	// end inline asm
	ld.shared.u32 	%r1841, [%r13+248];
	ld.shared.u32 	%r1842, [%r2529+1232];
	// begin inline asm
	dp4a.s32.s32 %r1840, %r1841, %r1842, %r1776;
	// end inline asm
	ld.shared.u32 	%r1845, [%r13+248];
	ld.shared.u32 	%r1846, [%r2529+1236];
	// begin inline asm
	dp4a.s32.s32 %r1844, %r1845, %r1846, %r1780;
	// end inline asm
	ld.shared.u32 	%r1849, [%r13+248];
	ld.shared.u32 	%r1850, [%r2529+1240];
	// begin inline asm
	dp4a.s32.s32 %r1848, %r1849, %r1850, %r1784;
	// end inline asm
	ld.shared.u32 	%r1853, [%r13+248];
	ld.shared.u32 	%r1854, [%r2529+1244];
	// begin inline asm
	dp4a.s32.s32 %r1852, %r1853, %r1854, %r1788;
	// end inline asm
	ld.shared.u32 	%r1857, [%r13+368];
	ld.shared.u32 	%r1858, [%r2529+1232];
	// begin inline asm
	dp4a.s32.s32 %r1856, %r1857, %r1858, %r1792;
	// end inline asm
	ld.shared.u32 	%r1861, [%r13+368];
	ld.shared.u32 	%r1862, [%r2529+1236];
	// begin inline asm
	dp4a.s32.s32 %r1860, %r1861, %r1862, %r1796;
	// end inline asm
	ld.shared.u32 	%r1865, [%r13+368];
	ld.shared.u32 	%r1866, [%r2529+1240];
	// begin inline asm
	dp4a.s32.s32 %r1864, %r1865, %r1866, %r1800;
	// end inline asm
	ld.shared.u32 	%r1869, [%r13+368];
	ld.shared.u32 	%r1870, [%r2529+1244];
	// begin inline asm
	dp4a.s32.s32 %r1868, %r1869, %r1870, %r1804;
	// end inline asm
	ld.shared.u32 	%r1873, [%r13+488];
	ld.shared.u32 	%r1874, [%r2529+1232];
	// begin inline asm
	dp4a.s32.s32 %r1872, %r1873, %r1874, %r1808;
	// end inline asm
	ld.shared.u32 	%r1877, [%r13+488];
	ld.shared.u32 	%r1878, [%r2529+1236];
	// begin inline asm
	dp4a.s32.s32 %r1876, %r1877, %r1878, %r1812;
	// end inline asm
	ld.shared.u32 	%r1881, [%r13+488];
	ld.shared.u32 	%r1882, [%r2529+1240];
	// begin inline asm
	dp4a.s32.s32 %r1880, %r1881, %r1882, %r1816;
	// end inline asm
	ld.shared.u32 	%r1885, [%r13+488];
	ld.shared.u32 	%r1886, [%r2529+1244];
	// begin inline asm
	dp4a.s32.s32 %r1884, %r1885, %r1886, %r1820;
	// end inline asm
	ld.shared.u32 	%r1889, [%r13+248];
	ld.shared.u32 	%r1890, [%r2529+1280];
	// begin inline asm
	dp4a.s32.s32 %r1888, %r1889, %r1890, %r1824;
	// end inline asm
	ld.shared.u32 	%r1893, [%r13+248];
	ld.shared.u32 	%r1894, [%r2529+1284];
	// begin inline asm
	dp4a.s32.s32 %r1892, %r1893, %r1894, %r1828;
	// end inline asm
	ld.shared.u32 	%r1897, [%r13+248];
	ld.shared.u32 	%r1898, [%r2529+1288];
	// begin inline asm
	dp4a.s32.s32 %r1896, %r1897, %r1898, %r1832;
	// end inline asm
	ld.shared.u32 	%r1901, [%r13+248];
	ld.shared.u32 	%r1902, [%r2529+1292];
	// begin inline asm
	dp4a.s32.s32 %r1900, %r1901, %r1902, %r1836;
	// end inline asm
	ld.shared.u32 	%r1905, [%r13+368];
	ld.shared.u32 	%r1906, [%r2529+1280];
	// begin inline asm
	dp4a.s32.s32 %r1904, %r1905, %r1906, %r1840;
	// end inline asm
	ld.shared.u32 	%r1909, [%r13+368];
	ld.shared.u32 	%r1910, [%r2529+1284];
	// begin inline asm
	dp4a.s32.s32 %r1908, %r1909, %r1910, %r1844;
	// end inline asm
	ld.shared.u32 	%r1913, [%r13+368];
	ld.shared.u32 	%r1914, [%r2529+1288];
	// begin inline asm
	dp4a.s32.s32 %r1912, %r1913, %r1914, %r1848;
	// end inline asm
	ld.shared.u32 	%r1917, [%r13+368];
	ld.shared.u32 	%r1918, [%r2529+1292];
	// begin inline asm
	dp4a.s32.s32 %r1916, %r1917, %r1918, %r1852;
	// end inline asm
	ld.shared.u32 	%r1921, [%r13+488];
	ld.shared.u32 	%r1922, [%r2529+1280];
	// begin inline asm
	dp4a.s32.s32 %r1920, %r1921, %r1922, %r1856;
	// end inline asm
	ld.shared.u32 	%r1925, [%r13+488];
	ld.shared.u32 	%r1926, [%r2529+1284];
	// begin inline asm
	dp4a.s32.s32 %r1924, %r1925, %r1926, %r1860;
	// end inline asm
	ld.shared.u32 	%r1929, [%r13+488];
	ld.shared.u32 	%r1930, [%r2529+1288];
	// begin inline asm
	dp4a.s32.s32 %r1928, %r1929, %r1930, %r1864;
	// end inline asm
	ld.shared.u32 	%r1933, [%r13+488];
	ld.shared.u32 	%r1934, [%r2529+1292];
	// begin inline asm
	dp4a.s32.s32 %r1932, %r1933, %r1934, %r1868;
	// end inline asm
	ld.shared.u32 	%r1937, [%r13+608];
	ld.shared.u32 	%r1938, [%r2529+1280];
	// begin inline asm
	dp4a.s32.s32 %r1936, %r1937, %r1938, %r1872;
	// end inline asm
	ld.shared.u32 	%r1941, [%r13+608];
	ld.shared.u32 	%r1942, [%r2529+1284];
	// begin inline asm
	dp4a.s32.s32 %r1940, %r1941, %r1942, %r1876;
	// end inline asm
	ld.shared.u32 	%r1945, [%r13+608];
	ld.shared.u32 	%r1946, [%r2529+1288];
	// begin inline asm
	dp4a.s32.s32 %r1944, %r1945, %r1946, %r1880;
	// end inline asm
	ld.shared.u32 	%r1949, [%r13+608];
	ld.shared.u32 	%r1950, [%r2529+1292];
	// begin inline asm
	dp4a.s32.s32 %r1948, %r1949, %r1950, %r1884;
	// end inline asm
	ld.shared.u32 	%r1953, [%r13+720];
	ld.shared.u32 	%r1954, [%r2529+1296];
	// begin inline asm
	dp4a.s32.s32 %r1952, %r1953, %r1954, %r1888;
	// end inline asm
	ld.shared.u32 	%r1957, [%r13+720];
	ld.shared.u32 	%r1958, [%r2529+1300];
	// begin inline asm
	dp4a.s32.s32 %r1956, %r1957, %r1958, %r1892;
	// end inline asm
	ld.shared.u32 	%r1961, [%r13+720];
	ld.shared.u32 	%r1962, [%r2529+1304];
	// begin inline asm
	dp4a.s32.s32 %r1960, %r1961, %r1962, %r1896;
	// end inline asm
	ld.shared.u32 	%r1965, [%r13+720];
	ld.shared.u32 	%r1966, [%r2529+1308];
	// begin inline asm
	dp4a.s32.s32 %r1964, %r1965, %r1966, %r1900;
	// end inline asm
	ld.shared.u32 	%r1969, [%r13+840];
	ld.shared.u32 	%r1970, [%r2529+1296];
	// begin inline asm
	dp4a.s32.s32 %r1968, %r1969, %r1970, %r1904;
	// end inline asm
	ld.shared.u32 	%r1973, [%r13+840];
	ld.shared.u32 	%r1974, [%r2529+1300];
	// begin inline asm
	dp4a.s32.s32 %r1972, %r1973, %r1974, %r1908;
	// end inline asm
	ld.shared.u32 	%r1977, [%r13+840];
	ld.shared.u32 	%r1978, [%r2529+1304];
	// begin inline asm
	dp4a.s32.s32 %r1976, %r1977, %r1978, %r1912;
	// end inline asm
	ld.shared.u32 	%r1981, [%r13+840];
	ld.shared.u32 	%r1982, [%r2529+1308];
	// begin inline asm
	dp4a.s32.s32 %r1980, %r1981, %r1982, %r1916;
	// end inline asm
	ld.shared.u32 	%r1985, [%r13+960];
	ld.shared.u32 	%r1986, [%r2529+1296];
	// begin inline asm
	dp4a.s32.s32 %r1984, %r1985, %r1986, %r1920;
	// end inline asm
	ld.shared.u32 	%r1989, [%r13+960];
	ld.shared.u32 	%r1990, [%r2529+1300];
	// begin inline asm
	dp4a.s32.s32 %r1988, %r1989, %r1990, %r1924;
	// end inline asm
	ld.shared.u32 	%r1993, [%r13+960];
	ld.shared.u32 	%r1994, [%r2529+1304];
	// begin inline asm
	dp4a.s32.s32 %r1992, %r1993, %r1994, %r1928;
	// end inline asm
	ld.shared.u32 	%r1997, [%r13+960];
	ld.shared.u32 	%r1998, [%r2529+1308];
	// begin inline asm
	dp4a.s32.s32 %r1996, %r1997, %r1998, %r1932;
	// end inline asm
	ld.shared.u32 	%r2001, [%r13+1080];
	ld.shared.u32 	%r2002, [%r2529+1296];
	// begin inline asm
	dp4a.s32.s32 %r2000, %r2001, %r2002, %r1936;
	// end inline asm
	ld.shared.u32 	%r2005, [%r13+1080];
	ld.shared.u32 	%r2006, [%r2529+1300];
	// begin inline asm
	dp4a.s32.s32 %r2004, %r2005, %r2006, %r1940;
	// end inline asm
	ld.shared.u32 	%r2009, [%r13+1080];
	ld.shared.u32 	%r2010, [%r2529+1304];
	// begin inline asm
	dp4a.s32.s32 %r2008, %r2009, %r2010, %r1944;
	// end inline asm
	ld.shared.u32 	%r2013, [%r13+1080];
	ld.shared.u32 	%r2014, [%r2529+1308];
	// begin inline asm
	dp4a.s32.s32 %r2012, %r2013, %r2014, %r1948;
	// end inline asm
	ld.shared.u32 	%r2017, [%r13+840];
	ld.shared.u32 	%r2018, [%r2529+1344];
	// begin inline asm
	dp4a.s32.s32 %r2016, %r2017, %r2018, %r1952;
	// end inline asm
	ld.shared.u32 	%r2021, [%r13+840];
	ld.shared.u32 	%r2022, [%r2529+1348];
	// begin inline asm
	dp4a.s32.s32 %r2020, %r2021, %r2022, %r1956;
	// end inline asm
	ld.shared.u32 	%r2025, [%r13+840];
	ld.shared.u32 	%r2026, [%r2529+1352];
	// begin inline asm
	dp4a.s32.s32 %r2024, %r2025, %r2026, %r1960;
	// end inline asm
	ld.shared.u32 	%r2029, [%r13+840];
	ld.shared.u32 	%r2030, [%r2529+1356];
	// begin inline asm
	dp4a.s32.s32 %r2028, %r2029, %r2030, %r1964;
	// end inline asm
	ld.shared.u32 	%r2033, [%r13+960];
	ld.shared.u32 	%r2034, [%r2529+1344];
	// begin inline asm
	dp4a.s32.s32 %r2032, %r2033, %r2034, %r1968;
	// end inline asm
	ld.shared.u32 	%r2037, [%r13+960];
	ld.shared.u32 	%r2038, [%r2529+1348];
	// begin inline asm
	dp4a.s32.s32 %r2036, %r2037, %r2038, %r1972;
	// end inline asm
	ld.shared.u32 	%r2041, [%r13+960];
	ld.shared.u32 	%r2042, [%r2529+1352];
	// begin inline asm
	dp4a.s32.s32 %r2040, %r2041, %r2042, %r1976;
	// end inline asm
	ld.shared.u32 	%r2045, [%r13+960];
	ld.shared.u32 	%r2046, [%r2529+1356];
	// begin inline asm
	dp4a.s32.s32 %r2044, %r2045, %r2046, %r1980;
	// end inline asm
	ld.shared.u32 	%r2049, [%r13+1080];
	ld.shared.u32 	%r2050, [%r2529+1344];
	// begin inline asm
	dp4a.s32.s32 %r2048, %r2049, %r2050, %r1984;
	// end inline asm
	ld.shared.u32 	%r2053, [%r13+1080];
	ld.shared.u32 	%r2054, [%r2529+1348];
	// begin inline asm
	dp4a.s32.s32 %r2052, %r2053, %r2054, %r1988;
	// end inline asm
	ld.shared.u32 	%r2057, [%r13+1080];
	ld.shared.u32 	%r2058, [%r2529+1352];
	// begin inline asm
	dp4a.s32.s32 %r2056, %r2057, %r2058, %r1992;
	// end inline asm
	ld.shared.u32 	%r2061, [%r13+1080];
	ld.shared.u32 	%r2062, [%r2529+1356];
	// begin inline asm
	dp4a.s32.s32 %r2060, %r2061, %r2062, %r1996;
	// end inline asm
	ld.shared.u32 	%r2065, [%r13+1200];
	ld.shared.u32 	%r2066, [%r2529+1344];
	// begin inline asm
	dp4a.s32.s32 %r2064, %r2065, %r2066, %r2000;
	// end inline asm
	ld.shared.u32 	%r2069, [%r13+1200];
	ld.shared.u32 	%r2070, [%r2529+1348];
	// begin inline asm
	dp4a.s32.s32 %r2068, %r2069, %r2070, %r2004;
	// end inline asm
	ld.shared.u32 	%r2073, [%r13+1200];
	ld.shared.u32 	%r2074, [%r2529+1352];
	// begin inline asm
	dp4a.s32.s32 %r2072, %r2073, %r2074, %r2008;
	// end inline asm
	ld.shared.u32 	%r2077, [%r13+1200];
	ld.shared.u32 	%r2078, [%r2529+1356];
	// begin inline asm
	dp4a.s32.s32 %r2076, %r2077, %r2078, %r2012;
	// end inline asm
	ld.shared.u32 	%r2081, [%r13+960];
	ld.shared.u32 	%r2082, [%r2529+1392];
	// begin inline asm
	dp4a.s32.s32 %r2080, %r2081, %r2082, %r2016;
	// end inline asm
	ld.shared.u32 	%r2085, [%r13+960];
	ld.shared.u32 	%r2086, [%r2529+1396];
	// begin inline asm
	dp4a.s32.s32 %r2084, %r2085, %r2086, %r2020;
	// end inline asm
	ld.shared.u32 	%r2089, [%r13+960];
	ld.shared.u32 	%r2090, [%r2529+1400];
	// begin inline asm
	dp4a.s32.s32 %r2088, %r2089, %r2090, %r2024;
	// end inline asm
	ld.shared.u32 	%r2093, [%r13+960];
	ld.shared.u32 	%r2094, [%r2529+1404];
	// begin inline asm
	dp4a.s32.s32 %r2092, %r2093, %r2094, %r2028;
	// end inline asm
	ld.shared.u32 	%r2097, [%r13+1080];
	ld.shared.u32 	%r2098, [%r2529+1392];
	// begin inline asm
	dp4a.s32.s32 %r2096, %r2097, %r2098, %r2032;
	// end inline asm
	ld.shared.u32 	%r2101, [%r13+1080];
	ld.shared.u32 	%r2102, [%r2529+1396];
	// begin inline asm
	dp4a.s32.s32 %r2100, %r2101, %r2102, %r2036;
	// end inline asm
	ld.shared.u32 	%r2105, [%r13+1080];
	ld.shared.u32 	%r2106, [%r2529+1400];
	// begin inline asm
	dp4a.s32.s32 %r2104, %r2105, %r2106, %r2040;
	// end inline asm
	ld.shared.u32 	%r2109, [%r13+1080];
	ld.shared.u32 	%r2110, [%r2529+1404];
	// begin inline asm
	dp4a.s32.s32 %r2108, %r2109, %r2110, %r2044;
	// end inline asm
	ld.shared.u32 	%r2113, [%r13+1200];
	ld.shared.u32 	%r2114, [%r2529+1392];
	// begin inline asm
	dp4a.s32.s32 %r2112, %r2113, %r2114, %r2048;
	// end inline asm
	ld.shared.u32 	%r2117, [%r13+1200];
	ld.shared.u32 	%r2118, [%r2529+1396];
	// begin inline asm
	dp4a.s32.s32 %r2116, %r2117, %r2118, %r2052;
	// end inline asm
	ld.shared.u32 	%r2121, [%r13+1200];
	ld.shared.u32 	%r2122, [%r2529+1400];
	// begin inline asm
	dp4a.s32.s32 %r2120, %r2121, %r2122, %r2056;
	// end inline asm
	ld.shared.u32 	%r2125, [%r13+1200];
	ld.shared.u32 	%r2126, [%r2529+1404];
	// begin inline asm
	dp4a.s32.s32 %r2124, %r2125, %r2126, %r2060;
	// end inline asm
	ld.shared.u32 	%r2129, [%r13+1320];
	ld.shared.u32 	%r2130, [%r2529+1392];
	// begin inline asm
	dp4a.s32.s32 %r2128, %r2129, %r2130, %r2064;
	// end inline asm
	ld.shared.u32 	%r2133, [%r13+1320];
	ld.shared.u32 	%r2134, [%r2529+1396];
	// begin inline asm
	dp4a.s32.s32 %r2132, %r2133, %r2134, %r2068;
	// end inline asm
	ld.shared.u32 	%r2137, [%r13+1320];
	ld.shared.u32 	%r2138, [%r2529+1400];
	// begin inline asm
	dp4a.s32.s32 %r2136, %r2137, %r2138, %r2072;
	// end inline asm
	ld.shared.u32 	%r2141, [%r13+1320];
	ld.shared.u32 	%r2142, [%r2529+1404];
	// begin inline asm
	dp4a.s32.s32 %r2140, %r2141, %r2142, %r2076;
	// end inline asm
	ld.shared.u32 	%r2145, [%r13+724];
	ld.shared.u32 	%r2146, [%r2529+1312];
	// begin inline asm
	dp4a.s32.s32 %r2144, %r2145, %r2146, %r2080;
	// end inline asm
	ld.shared.u32 	%r2149, [%r13+724];
	ld.shared.u32 	%r2150, [%r2529+1316];
	// begin inline asm
	dp4a.s32.s32 %r2148, %r2149, %r2150, %r2084;
	// end inline asm
	ld.shared.u32 	%r2153, [%r13+724];
	ld.shared.u32 	%r2154, [%r2529+1320];
	// begin inline asm
	dp4a.s32.s32 %r2152, %r2153, %r2154, %r2088;
	// end inline asm
	ld.shared.u32 	%r2157, [%r13+724];
	ld.shared.u32 	%r2158, [%r2529+1324];
	// begin inline asm
	dp4a.s32.s32 %r2156, %r2157, %r2158, %r2092;
	// end inline asm
	ld.shared.u32 	%r2161, [%r13+844];
	ld.shared.u32 	%r2162, [%r2529+1312];
	// begin inline asm
	dp4a.s32.s32 %r2160, %r2161, %r2162, %r2096;
	// end inline asm
	ld.shared.u32 	%r2165, [%r13+844];
	ld.shared.u32 	%r2166, [%r2529+1316];
	// begin inline asm
	dp4a.s32.s32 %r2164, %r2165, %r2166, %r2100;
	// end inline asm
	ld.shared.u32 	%r2169, [%r13+844];
	ld.shared.u32 	%r2170, [%r2529+1320];
	// begin inline asm
	dp4a.s32.s32 %r2168, %r2169, %r2170, %r2104;
	// end inline asm
	ld.shared.u32 	%r2173, [%r13+844];
	ld.shared.u32 	%r2174, [%r2529+1324];
	// begin inline asm
	dp4a.s32.s32 %r2172, %r2173, %r2174, %r2108;
	// end inline asm
	ld.shared.u32 	%r2177, [%r13+964];
	ld.shared.u32 	%r2178, [%r2529+1312];
	// begin inline asm
	dp4a.s32.s32 %r2176, %r2177, %r2178, %r2112;
	// end inline asm
	ld.shared.u32 	%r2181, [%r13+964];
	ld.shared.u32 	%r2182, [%r2529+1316];
	// begin inline asm
	dp4a.s32.s32 %r2180, %r2181, %r2182, %r2116;
	// end inline asm
	ld.shared.u32 	%r2185, [%r13+964];
	ld.shared.u32 	%r2186, [%r2529+1320];
	// begin inline asm
	dp4a.s32.s32 %r2184, %r2185, %r2186, %r2120;
	// end inline asm
	ld.shared.u32 	%r2189, [%r13+964];
	ld.shared.u32 	%r2190, [%r2529+1324];
	// begin inline asm
	dp4a.s32.s32 %r2188, %r2189, %r2190, %r2124;
	// end inline asm
	ld.shared.u32 	%r2193, [%r13+1084];
	ld.shared.u32 	%r2194, [%r2529+1312];
	// begin inline asm
	dp4a.s32.s32 %r2192, %r2193, %r2194, %r2128;
	// end inline asm
	ld.shared.u32 	%r2197, [%r13+1084];
	ld.shared.u32 	%r2198, [%r2529+1316];
	// begin inline asm
	dp4a.s32.s32 %r2196, %r2197, %r2198, %r2132;
	// end inline asm
	ld.shared.u32 	%r2201, [%r13+1084];
	ld.shared.u32 	%r2202, [%r2529+1320];
	// begin inline asm
	dp4a.s32.s32 %r2200, %r2201, %r2202, %r2136;
	// end inline asm
	ld.shared.u32 	%r2205, [%r13+1084];
	ld.shared.u32 	%r2206, [%r2529+1324];
	// begin inline asm
	dp4a.s32.s32 %r2204, %r2205, %r2206, %r2140;
	// end inline asm
	ld.shared.u32 	%r2209, [%r13+844];
	ld.shared.u32 	%r2210, [%r2529+1360];
	// begin inline asm
	dp4a.s32.s32 %r2208, %r2209, %r2210, %r2144;
	// end inline asm
	ld.shared.u32 	%r2213, [%r13+844];
	ld.shared.u32 	%r2214, [%r2529+1364];
	// begin inline asm
	dp4a.s32.s32 %r2212, %r2213, %r2214, %r2148;
	// end inline asm
	ld.shared.u32 	%r2217, [%r13+844];
	ld.shared.u32 	%r2218, [%r2529+1368];
	// begin inline asm
	dp4a.s32.s32 %r2216, %r2217, %r2218, %r2152;
	// end inline asm
	ld.shared.u32 	%r2221, [%r13+844];
	ld.shared.u32 	%r2222, [%r2529+1372];
	// begin inline asm
	dp4a.s32.s32 %r2220, %r2221, %r2222, %r2156;
	// end inline asm
	ld.shared.u32 	%r2225, [%r13+964];
	ld.shared.u32 	%r2226, [%r2529+1360];
	// begin inline asm
	dp4a.s32.s32 %r2224, %r2225, %r2226, %r2160;
	// end inline asm
	ld.shared.u32 	%r2229, [%r13+964];
	ld.shared.u32 	%r2230, [%r2529+1364];
	// begin inline asm
	dp4a.s32.s32 %r2228, %r2229, %r2230, %r2164;
	// end inline asm
	ld.shared.u32 	%r2233, [%r13+964];
	ld.shared.u32 	%r2234, [%r2529+1368];
	// begin inline asm
	dp4a.s32.s32 %r2232, %r2233, %r2234, %r2168;
	// end inline asm
	ld.shared.u32 	%r2237, [%r13+964];
	ld.shared.u32 	%r2238, [%r2529+1372];
	// begin inline asm
	dp4a.s32.s32 %r2236, %r2237, %r2238, %r2172;
	// end inline asm
	ld.shared.u32 	%r2241, [%r13+1084];
	ld.shared.u32 	%r2242, [%r2529+1360];
	// begin inline asm
	dp4a.s32.s32 %r2240, %r2241, %r2242, %r2176;
	// end inline asm
	ld.shared.u32 	%r2245, [%r13+1084];
	ld.shared.u32 	%r2246, [%r2529+1364];
	// begin inline asm
	dp4a.s32.s32 %r2244, %r2245, %r2246, %r2180;
	// end inline asm
	ld.shared.u32 	%r2249, [%r13+1084];
	ld.shared.u32 	%r2250, [%r2529+1368];
	// begin inline asm
	dp4a.s32.s32 %r2248, %r2249, %r2250, %r2184;
	// end inline asm
	ld.shared.u32 	%r2253, [%r13+1084];
	ld.shared.u32 	%r2254, [%r2529+1372];
	// begin inline asm
	dp4a.s32.s32 %r2252, %r2253, %r2254, %r2188;
	// end inline asm
	ld.shared.u32 	%r2257, [%r13+1204];
	ld.shared.u32 	%r2258, [%r2529+1360];
	// begin inline asm
	dp4a.s32.s32 %r2256, %r2257, %r2258, %r2192;
	// end inline asm
	ld.shared.u32 	%r2261, [%r13+1204];
	ld.shared.u32 	%r2262, [%r2529+1364];
	// begin inline asm
	dp4a.s32.s32 %r2260, %r2261, %r2262, %r2196;
	// end inline asm
	ld.shared.u32 	%r2265, [%r13+1204];
	ld.shared.u32 	%r2266, [%r2529+1368];
	// begin inline asm
	dp4a.s32.s32 %r2264, %r2265, %r2266, %r2200;
	// end inline asm
	ld.shared.u32 	%r2269, [%r13+1204];
	ld.shared.u32 	%r2270, [%r2529+1372];
	// begin inline asm
	dp4a.s32.s32 %r2268, %r2269, %r2270, %r2204;
	// end inline asm
	ld.shared.u32 	%r2273, [%r13+964];
	ld.shared.u32 	%r2274, [%r2529+1408];
	// begin inline asm
	dp4a.s32.s32 %r2272, %r2273, %r2274, %r2208;
	// end inline asm
	ld.shared.u32 	%r2277, [%r13+964];
	ld.shared.u32 	%r2278, [%r2529+1412];
	// begin inline asm
	dp4a.s32.s32 %r2276, %r2277, %r2278, %r2212;
	// end inline asm
	ld.shared.u32 	%r2281, [%r13+964];
	ld.shared.u32 	%r2282, [%r2529+1416];
	// begin inline asm
	dp4a.s32.s32 %r2280, %r2281, %r2282, %r2216;
	// end inline asm
	ld.shared.u32 	%r2285, [%r13+964];
	ld.shared.u32 	%r2286, [%r2529+1420];
	// begin inline asm
	dp4a.s32.s32 %r2284, %r2285, %r2286, %r2220;
	// end inline asm
	ld.shared.u32 	%r2289, [%r13+1084];
	ld.shared.u32 	%r2290, [%r2529+1408];
	// begin inline asm
	dp4a.s32.s32 %r2288, %r2289, %r2290, %r2224;
	// end inline asm
	ld.shared.u32 	%r2293, [%r13+1084];
	ld.shared.u32 	%r2294, [%r2529+1412];
	// begin inline asm
	dp4a.s32.s32 %r2292, %r2293, %r2294, %r2228;
	// end inline asm
	ld.shared.u32 	%r2297, [%r13+1084];
	ld.shared.u32 	%r2298, [%r2529+1416];
	// begin inline asm
	dp4a.s32.s32 %r2296, %r2297, %r2298, %r2232;
	// end inline asm
	ld.shared.u32 	%r2301, [%r13+1084];
	ld.shared.u32 	%r2302, [%r2529+1420];
	// begin inline asm
	dp4a.s32.s32 %r2300, %r2301, %r2302, %r2236;
	// end inline asm
	ld.shared.u32 	%r2305, [%r13+1204];
	ld.shared.u32 	%r2306, [%r2529+1408];
	// begin inline asm
	dp4a.s32.s32 %r2304, %r2305, %r2306, %r2240;
	// end inline asm
	ld.shared.u32 	%r2309, [%r13+1204];
	ld.shared.u32 	%r2310, [%r2529+1412];
	// begin inline asm
	dp4a.s32.s32 %r2308, %r2309, %r2310, %r2244;
	// end inline asm
	ld.shared.u32 	%r2313, [%r13+1204];
	ld.shared.u32 	%r2314, [%r2529+1416];
	// begin inline asm
	dp4a.s32.s32 %r2312, %r2313, %r2314, %r2248;
	// end inline asm
	ld.shared.u32 	%r2317, [%r13+1204];
	ld.shared.u32 	%r2318, [%r2529+1420];
	// begin inline asm
	dp4a.s32.s32 %r2316, %r2317, %r2318, %r2252;
	// end inline asm
	ld.shared.u32 	%r2321, [%r13+1324];
	ld.shared.u32 	%r2322, [%r2529+1408];
	// begin inline asm
	dp4a.s32.s32 %r2320, %r2321, %r2322, %r2256;
	// end inline asm
	ld.shared.u32 	%r2325, [%r13+1324];
	ld.shared.u32 	%r2326, [%r2529+1412];
	// begin inline asm
	dp4a.s32.s32 %r2324, %r2325, %r2326, %r2260;
	// end inline asm
	ld.shared.u32 	%r2329, [%r13+1324];
	ld.shared.u32 	%r2330, [%r2529+1416];
	// begin inline asm
	dp4a.s32.s32 %r2328, %r2329, %r2330, %r2264;
	// end inline asm
	ld.shared.u32 	%r2333, [%r13+1324];
	ld.shared.u32 	%r2334, [%r2529+1420];
	// begin inline asm
	dp4a.s32.s32 %r2332, %r2333, %r2334, %r2268;
	// end inline asm
	ld.shared.u32 	%r2337, [%r13+728];
	ld.shared.u32 	%r2338, [%r2529+1328];
	// begin inline asm
	dp4a.s32.s32 %r2336, %r2337, %r2338, %r2272;
	// end inline asm
	ld.shared.u32 	%r2341, [%r13+728];
	ld.shared.u32 	%r2342, [%r2529+1332];
	// begin inline asm
	dp4a.s32.s32 %r2340, %r2341, %r2342, %r2276;
	// end inline asm
	ld.shared.u32 	%r2345, [%r13+728];
	ld.shared.u32 	%r2346, [%r2529+1336];
	// begin inline asm
	dp4a.s32.s32 %r2344, %r2345, %r2346, %r2280;
	// end inline asm
	ld.shared.u32 	%r2349, [%r13+728];
	ld.shared.u32 	%r2350, [%r2529+1340];
	// begin inline asm
	dp4a.s32.s32 %r2348, %r2349, %r2350, %r2284;
	// end inline asm
	ld.shared.u32 	%r2353, [%r13+848];
	ld.shared.u32 	%r2354, [%r2529+1328];
	// begin inline asm
	dp4a.s32.s32 %r2352, %r2353, %r2354, %r2288;
	// end inline asm
	ld.shared.u32 	%r2357, [%r13+848];
	ld.shared.u32 	%r2358, [%r2529+1332];
	// begin inline asm
	dp4a.s32.s32 %r2356, %r2357, %r2358, %r2292;
	// end inline asm
	ld.shared.u32 	%r2361, [%r13+848];
	ld.shared.u32 	%r2362, [%r2529+1336];
	// begin inline asm
	dp4a.s32.s32 %r2360, %r2361, %r2362, %r2296;
	// end inline asm
	ld.shared.u32 	%r2365, [%r13+848];
	ld.shared.u32 	%r2366, [%r2529+1340];
	// begin inline asm
	dp4a.s32.s32 %r2364, %r2365, %r2366, %r2300;
	// end inline asm
	ld.shared.u32 	%r2369, [%r13+968];
	ld.shared.u32 	%r2370, [%r2529+1328];
	// begin inline asm
	dp4a.s32.s32 %r2368, %r2369, %r2370, %r2304;
	// end inline asm
	ld.shared.u32 	%r2373, [%r13+968];
	ld.shared.u32 	%r2374, [%r2529+1332];
	// begin inline asm
	dp4a.s32.s32 %r2372, %r2373, %r2374, %r2308;
	// end inline asm
	ld.shared.u32 	%r2377, [%r13+968];
	ld.shared.u32 	%r2378, [%r2529+1336];
	// begin inline asm
	dp4a.s32.s32 %r2376, %r2377, %r2378, %r2312;
	// end inline asm
	ld.shared.u32 	%r2381, [%r13+968];
	ld.shared.u32 	%r2382, [%r2529+1340];
	// begin inline asm
	dp4a.s32.s32 %r2380, %r2381, %r2382, %r2316;
	// end inline asm
	ld.shared.u32 	%r2385, [%r13+1088];
	ld.shared.u32 	%r2386, [%r2529+1328];
	// begin inline asm
	dp4a.s32.s32 %r2384, %r2385, %r2386, %r2320;
	// end inline asm
	ld.shared.u32 	%r2389, [%r13+1088];
	ld.shared.u32 	%r2390, [%r2529+1332];
	// begin inline asm
	dp4a.s32.s32 %r2388, %r2389, %r2390, %r2324;
	// end inline asm
	ld.shared.u32 	%r2393, [%r13+1088];
	ld.shared.u32 	%r2394, [%r2529+1336];
	// begin inline asm
	dp4a.s32.s32 %r2392, %r2393, %r2394, %r2328;
	// end inline asm
	ld.shared.u32 	%r2397, [%r13+1088];
	ld.shared.u32 	%r2398, [%r2529+1340];
	// begin inline asm
	dp4a.s32.s32 %r2396, %r2397, %r2398, %r2332;
	// end inline asm
	ld.shared.u32 	%r2401, [%r13+848];
	ld.shared.u32 	%r2402, [%r2529+1376];
	// begin inline asm
	dp4a.s32.s32 %r2400, %r2401, %r2402, %r2336;
	// end inline asm
	ld.shared.u32 	%r2405, [%r13+848];
	ld.shared.u32 	%r2406, [%r2529+1380];
	// begin inline asm
	dp4a.s32.s32 %r2404, %r2405, %r2406, %r2340;
	// end inline asm
	ld.shared.u32 	%r2409, [%r13+848];
	ld.shared.u32 	%r2410, [%r2529+1384];
	// begin inline asm
	dp4a.s32.s32 %r2408, %r2409, %r2410, %r2344;
	// end inline asm
	ld.shared.u32 	%r2413, [%r13+848];
	ld.shared.u32 	%r2414, [%r2529+1388];
	// begin inline asm
	dp4a.s32.s32 %r2412, %r2413, %r2414, %r2348;
	// end inline asm
	ld.shared.u32 	%r2417, [%r13+968];
	ld.shared.u32 	%r2418, [%r2529+1376];
	// begin inline asm
	dp4a.s32.s32 %r2416, %r2417, %r2418, %r2352;
	// end inline asm
	ld.shared.u32 	%r2421, [%r13+968];
	ld.shared.u32 	%r2422, [%r2529+1380];
	// begin inline asm
	dp4a.s32.s32 %r2420, %r2421, %r2422, %r2356;
	// end inline asm
	ld.shared.u32 	%r2425, [%r13+968];
	ld.shared.u32 	%r2426, [%r2529+1384];
	// begin inline asm
	dp4a.s32.s32 %r2424, %r2425, %r2426, %r2360;
	// end inline asm
	ld.shared.u32 	%r2429, [%r13+968];
	ld.shared.u32 	%r2430, [%r2529+1388];
	// begin inline asm
	dp4a.s32.s32 %r2428, %r2429, %r2430, %r2364;
	// end inline asm
	ld.shared.u32 	%r2433, [%r13+1088];
	ld.shared.u32 	%r2434, [%r2529+1376];
	// begin inline asm
	dp4a.s32.s32 %r2432, %r2433, %r2434, %r2368;
	// end inline asm
	ld.shared.u32 	%r2437, [%r13+1088];
	ld.shared.u32 	%r2438, [%r2529+1380];
	// begin inline asm
	dp4a.s32.s32 %r2436, %r2437, %r2438, %r2372;
	// end inline asm
	ld.shared.u32 	%r2441, [%r13+1088];
	ld.shared.u32 	%r2442, [%r2529+1384];
	// begin inline asm
	dp4a.s32.s32 %r2440, %r2441, %r2442, %r2376;
	// end inline asm
	ld.shared.u32 	%r2445, [%r13+1088];
	ld.shared.u32 	%r2446, [%r2529+1388];
	// begin inline asm
	dp4a.s32.s32 %r2444, %r2445, %r2446, %r2380;
	// end inline asm
	ld.shared.u32 	%r2449, [%r13+1208];
	ld.shared.u32 	%r2450, [%r2529+1376];
	// begin inline asm
	dp4a.s32.s32 %r2448, %r2449, %r2450, %r2384;
	// end inline asm
	ld.shared.u32 	%r2453, [%r13+1208];
	ld.shared.u32 	%r2454, [%r2529+1380];
	// begin inline asm
	dp4a.s32.s32 %r2452, %r2453, %r2454, %r2388;
	// end inline asm
	ld.shared.u32 	%r2457, [%r13+1208];
	ld.shared.u32 	%r2458, [%r2529+1384];
	// begin inline asm
	dp4a.s32.s32 %r2456, %r2457, %r2458, %r2392;
	// end inline asm
	ld.shared.u32 	%r2461, [%r13+1208];
	ld.shared.u32 	%r2462, [%r2529+1388];
	// begin inline asm
	dp4a.s32.s32 %r2460, %r2461, %r2462, %r2396;
	// end inline asm
	ld.shared.u32 	%r2465, [%r13+968];
	ld.shared.u32 	%r2466, [%r2529+1424];
	// begin inline asm
	dp4a.s32.s32 %r2464, %r2465, %r2466, %r2400;
	// end inline asm
	ld.shared.u32 	%r2469, [%r13+968];
	ld.shared.u32 	%r2470, [%r2529+1428];
	// begin inline asm
	dp4a.s32.s32 %r2468, %r2469, %r2470, %r2404;
	// end inline asm
	ld.shared.u32 	%r2473, [%r13+968];
	ld.shared.u32 	%r2474, [%r2529+1432];
	// begin inline asm
	dp4a.s32.s32 %r2472, %r2473, %r2474, %r2408;
	// end inline asm
	ld.shared.u32 	%r2477, [%r13+968];
	ld.shared.u32 	%r2478, [%r2529+1436];
	// begin inline asm
	dp4a.s32.s32 %r2476, %r2477, %r2478, %r2412;
	// end inline asm
	ld.shared.u32 	%r2481, [%r13+1088];
	ld.shared.u32 	%r2482, [%r2529+1424];
	// begin inline asm
	dp4a.s32.s32 %r2480, %r2481, %r2482, %r2416;
	// end inline asm
	ld.shared.u32 	%r2485, [%r13+1088];
	ld.shared.u32 	%r2486, [%r2529+1428];
	// begin inline asm
	dp4a.s32.s32 %r2484, %r2485, %r2486, %r2420;
	// end inline asm
	ld.shared.u32 	%r2489, [%r13+1088];
	ld.shared.u32 	%r2490, [%r2529+1432];
	// begin inline asm
	dp4a.s32.s32 %r2488, %r2489, %r2490, %r2424;
	// end inline asm
	ld.shared.u32 	%r2493, [%r13+1088];
	ld.shared.u32 	%r2494, [%r2529+1436];
	// begin inline asm
	dp4a.s32.s32 %r2492, %r2493, %r2494, %r2428;
	// end inline asm
	ld.shared.u32 	%r2497, [%r13+1208];
	ld.shared.u32 	%r2498, [%r2529+1424];
	// begin inline asm
	dp4a.s32.s32 %r2496, %r2497, %r2498, %r2432;
	// end inline asm
	ld.shared.u32 	%r2501, [%r13+1208];
	ld.shared.u32 	%r2502, [%r2529+1428];
	// begin inline asm
	dp4a.s32.s32 %r2500, %r2501, %r2502, %r2436;
	// end inline asm
	ld.shared.u32 	%r2505, [%r13+1208];
	ld.shared.u32 	%r2506, [%r2529+1432];
	// begin inline asm
	dp4a.s32.s32 %r2504, %r2505, %r2506, %r2440;
	// end inline asm
	ld.shared.u32 	%r2509, [%r13+1208];
	ld.shared.u32 	%r2510, [%r2529+1436];
	// begin inline asm
	dp4a.s32.s32 %r2508, %r2509, %r2510, %r2444;
	// end inline asm
	ld.shared.u32 	%r2513, [%r13+1328];
	ld.shared.u32 	%r2514, [%r2529+1424];
	// begin inline asm
	dp4a.s32.s32 %r2512, %r2513, %r2514, %r2448;
	// end inline asm
	ld.shared.u32 	%r2517, [%r13+1328];
	ld.shared.u32 	%r2518, [%r2529+1428];
	// begin inline asm
	dp4a.s32.s32 %r2516, %r2517, %r2518, %r2452;
	// end inline asm
	ld.shared.u32 	%r2521, [%r13+1328];
	ld.shared.u32 	%r2522, [%r2529+1432];
	// begin inline asm
	dp4a.s32.s32 %r2520, %r2521, %r2522, %r2456;
	// end inline asm
	ld.shared.u32 	%r2525, [%r13+1328];
	ld.shared.u32 	%r2526, [%r2529+1436];
	// begin inline asm
	dp4a.s32.s32 %r2524, %r2525, %r2526, %r2460;
	// end inline asm
	mul.lo.s32 	%r2530, %r80, 12544;
	mad.lo.s32 	%r2531, %r5, 50176, %r2530;
	add.s32 	%r2532, %r2531, %r6;
	add.s32 	%r2533, %r2532, %r11;
	add.s32 	%r2534, %r2533, %r12;
	shl.b32 	%r2535, %r5, 4;
	shl.b32 	%r2536, %r80, 2;
	add.s32 	%r2537, %r2535, %r2536;
	mul.wide.u32 	%rd71, %r2534, 4;
	add.s64 	%rd72, %rd68, %rd71;
	ld.global.nc.f32 	%f1, [%rd72];
	cvt.rn.f32.s32 	%f2, %r2464;
	mul.wide.u32 	%rd73, %r2537, 4;
	add.s64 	%rd74, %rd69, %rd73;
	ld.global.nc.f32 	%f3, [%rd74];
	fma.rn.f32 	%f4, %f2, 0f3911649E, %f3;
	add.f32 	%f5, %f1, %f4;
	max.f32 	%f6, %f5, 0f00000000;
	add.s64 	%rd75, %rd70, %rd71;
	st.global.f32 	[%rd75], %f6;
	ld.global.nc.f32 	%f7, [%rd72+4];
	cvt.rn.f32.s32 	%f8, %r2468;
	ld.global.nc.f32 	%f9, [%rd74+4];
	fma.rn.f32 	%f10, %f8, 0f3911649E, %f9;
	add.f32 	%f11, %f7, %f10;
	max.f32 	%f12, %f11, 0f00000000;
	st.global.f32 	[%rd75+4], %f12;
	ld.global.nc.f32 	%f13, [%rd72+8];
	cvt.rn.f32.s32 	%f14, %r2472;
	ld.global.nc.f32 	%f15, [%rd74+8];
	fma.rn.f32 	%f16, %f14, 0f3911649E, %f15;
	add.f32 	%f17, %f13, %f16;
	max.f32 	%f18, %f17, 0f00000000;
	st.global.f32 	[%rd75+8], %f18;
	ld.global.nc.f32 	%f19, [%rd72+12];
	cvt.rn.f32.s32 	%f20, %r2476;
	ld.global.nc.f32 	%f21, [%rd74+12];
	fma.rn.f32 	%f22, %f20, 0f3911649E, %f21;
	add.f32 	%f23, %f19, %f22;
	max.f32 	%f24, %f23, 0f00000000;
	st.global.f32 	[%rd75+12], %f24;
	ld.global.nc.f32 	%f25, [%rd72+896];
	cvt.rn.f32.s32 	%f26, %r2480;
	fma.rn.f32 	%f27, %f26, 0f3911649E, %f3;
	add.f32 	%f28, %f25, %f27;
	max.f32 	%f29, %f28, 0f00000000;
	st.global.f32 	[%rd75+896], %f29;
	ld.global.nc.f32 	%f30, [%rd72+900];
	cvt.rn.f32.s32 	%f31, %r2484;
	fma.rn.f32 	%f32, %f31, 0f3911649E, %f9;
	add.f32 	%f33, %f30, %f32;
	max.f32 	%f34, %f33, 0f00000000;
	st.global.f32 	[%rd75+900], %f34;
	ld.global.nc.f32 	%f35, [%rd72+904];
	cvt.rn.f32.s32 	%f36, %r2488;
	fma.rn.f32 	%f37, %f36, 0f3911649E, %f15;
	add.f32 	%f38, %f35, %f37;
	max.f32 	%f39, %f38, 0f00000000;
	st.global.f32 	[%rd75+904], %f39;
	ld.global.nc.f32 	%f40, [%rd72+908];
	cvt.rn.f32.s32 	%f41, %r2492;
	fma.rn.f32 	%f42, %f41, 0f3911649E, %f21;
	add.f32 	%f43, %f40, %f42;
	max.f32 	%f44, %f43, 0f00000000;
	st.global.f32 	[%rd75+908], %f44;
	ld.global.nc.f32 	%f45, [%rd72+1792];
	cvt.rn.f32.s32 	%f46, %r2496;
	fma.rn.f32 	%f47, %f46, 0f3911649E, %f3;
	add.f32 	%f48, %f45, %f47;
	max.f32 	%f49, %f48, 0f00000000;
	st.global.f32 	[%rd75+1792], %f49;
	ld.global.nc.f32 	%f50, [%rd72+1796];
	cvt.rn.f32.s32 	%f51, %r2500;
	fma.rn.f32 	%f52, %f51, 0f3911649E, %f9;
	add.f32 	%f53, %f50, %f52;
	max.f32 	%f54, %f53, 0f00000000;
	st.global.f32 	[%rd75+1796], %f54;
	ld.global.nc.f32 	%f55, [%rd72+1800];
	cvt.rn.f32.s32 	%f56, %r2504;
	fma.rn.f32 	%f57, %f56, 0f3911649E, %f15;
	add.f32 	%f58, %f55, %f57;
	max.f32 	%f59, %f58, 0f00000000;
	st.global.f32 	[%rd75+1800], %f59;
	ld.global.nc.f32 	%f60, [%rd72+1804];
	cvt.rn.f32.s32 	%f61, %r2508;
	fma.rn.f32 	%f62, %f61, 0f3911649E, %f21;
	add.f32 	%f63, %f60, %f62;
	max.f32 	%f64, %f63, 0f00000000;
	st.global.f32 	[%rd75+1804], %f64;
	ld.global.nc.f32 	%f65, [%rd72+2688];
	cvt.rn.f32.s32 	%f66, %r2512;
	fma.rn.f32 	%f67, %f66, 0f3911649E, %f3;
	add.f32 	%f68, %f65, %f67;
	max.f32 	%f69, %f68, 0f00000000;
	st.global.f32 	[%rd75+2688], %f69;
	ld.global.nc.f32 	%f70, [%rd72+2692];
	cvt.rn.f32.s32 	%f71, %r2516;
	fma.rn.f32 	%f72, %f71, 0f3911649E, %f9;
	add.f32 	%f73, %f70, %f72;
	max.f32 	%f74, %f73, 0f00000000;
	st.global.f32 	[%rd75+2692], %f74;
	ld.global.nc.f32 	%f75, [%rd72+2696];
	cvt.rn.f32.s32 	%f76, %r2520;
	fma.rn.f32 	%f77, %f76, 0f3911649E, %f15;
	add.f32 	%f78, %f75, %f77;
	max.f32 	%f79, %f78, 0f00000000;
	st.global.f32 	[%rd75+2696], %f79;
	ld.global.nc.f32 	%f80, [%rd72+2700];
	cvt.rn.f32.s32 	%f81, %r2524;
	fma.rn.f32 	%f82, %f81, 0f3911649E, %f21;
	add.f32 	%f83, %f80, %f82;
	max.f32 	%f84, %f83, 0f00000000;
	st.global.f32 	[%rd75+2700], %f84;
	ret;

}
	// .globl	fused_nn_conv2d_cast_subtract_cast_multiply_add_nn_relu_divide_add_round_cast_cl_16286804049590463984__17_kernel0
.visible .entry fused_nn_conv2d_cast_subtract_cast_multiply_add_nn_relu_divide_add_round_cast_cl_16286804049590463984__17_kernel0(
	.param .u64 .ptr .align 1 fused_nn_conv2d_cast_subtract_cast_multiply_add_nn_relu_divide_add_round_cast_cl_16286804049590463984__17_kernel0_param_0,
	.param .u64 .ptr .align 1 fused_nn_conv2d_cast_subtract_cast_multiply_add_nn_relu_divide_add_round_cast_cl_16286804049590463984__17_kernel0_param_1,
	.param .u64 .ptr .align 1 fused_nn_conv2d_cast_subtract_cast_multiply_add_nn_relu_divide_add_round_cast_cl_16286804049590463984__17_kernel0_param_2,
	.param .u64 .ptr .align 1 fused_nn_conv2d_cast_subtract_cast_multiply_add_nn_relu_divide_add_round_cast_cl_16286804049590463984__17_kernel0_param_3,
	.param .u64 .ptr .align 1 fused_nn_conv2d_cast_subtract_cast_multiply_add_nn_relu_divide_add_round_cast_cl_16286804049590463984__17_kernel0_param_4
)
{
	.reg .pred 	%p<98>;
	.reg .b16 	%rs<85>;
	.reg .b32 	%r<2611>;
	.reg .b32 	%f<119>;
	.reg .b64 	%rd<76>;
	// demoted variable
	.shared .align 4 .b8 _ZZ113fused_nn_conv2d_cast_subtract_cast_multiply_add_nn_relu_divide_add_round_cast_cl_16286804049590463984__17_kernel0E18placeholder_shared[2304];
	// demoted variable
	.shared .align 4 .b8 _ZZ113fused_nn_conv2d_cast_subtract_cast_multiply_add_nn_relu_divide_add_round_cast_cl_16286804049590463984__17_kernel0E15pad_data_shared[1440];
	ld.param.u64 	%rd9, [fused_nn_conv2d_cast_subtract_cast_multiply_add_nn_relu_divide_add_round_cast_cl_16286804049590463984__17_kernel0_param_0];
	ld.param.u64 	%rd10, [fused_nn_conv2d_cast_subtract_cast_multiply_add_nn_relu_divide_add_round_cast_cl_16286804049590463984__17_kernel0_param_1];
	ld.param.u64 	%rd6, [fused_nn_conv2d_cast_subtract_cast_multiply_add_nn_relu_divide_add_round_cast_cl_16286804049590463984__17_kernel0_param_2];
	ld.param.u64 	%rd8, [fused_nn_conv2d_cast_subtract_cast_multiply_add_nn_relu_divide_add_round_cast_cl_16286804049590463984__17_kernel0_param_4];
	cvta.to.global.u64 	%rd1, %rd9;
	cvta.to.global.u64 	%rd2, %rd10;
	mov.u32 	%r80, %tid.z;
	mov.u32 	%r2, %tid.x;
	shr.u32 	%r81, %r2, 2;
	mad.lo.s32 	%r3, %r80, 7, %r81;
	mad.lo.s32 	%r82, %r80, 28, %r2;
	mov.u32 	%r5, %ctaid.y;
	mul.lo.s32 	%r83, %r5, 9216;
	shl.b32 	%r6, %r2, 2;
	and.b32  	%r84, %r6, 12;
	or.b32  	%r7, %r84, %r83;
	mul.lo.s32 	%r8, %r80, 112;
	add.s32 	%r85, %r6, %r8;
	setp.gt.u32 	%p7, %r3, 71;
	setp.gt.u32 	%p8, %r82, 287;
	or.pred  	%p9, %p7, %p8;
	setp.gt.u32 	%p10, %r80, 10;
	mov.u32 	%r86, _ZZ113fused_nn_conv2d_cast_subtract_cast_multiply_add_nn_relu_divide_add_round_cast_cl_16286804049590463984__17_kernel0E18placeholder_shared;
	add.s32 	%r9, %r86, %r85;
	or.pred  	%p11, %p9, %p10;
	@%p11 bra 	$L__BB14_2;
	cvt.u16.u32 	%rs5, %r3;
	mul.lo.s16 	%rs6, %rs5, 57;
	shr.u16 	%rs7, %rs6, 10;
	mul.wide.u16 	%r87, %rs7, 2304;
	mul.lo.s16 	%rs8, %rs7, 18;
	sub.s16 	%rs9, %rs5, %rs8;
	and.b16  	%rs10, %rs9, 255;
	mul.wide.u16 	%r88, %rs10, 16;
	add.s32 	%r89, %r7, %r87;
	add.s32 	%r90, %r89, %r88;
	cvt.u64.u32 	%rd11, %r90;
	add.s64 	%rd12, %rd1, %rd11;
	ld.global.nc.u32 	%r91, [%rd12];
	st.shared.u32 	[%r9], %r91;
$L__BB14_2:
	setp.gt.u32 	%p12, %r3, 43;
	setp.gt.u32 	%p13, %r82, 175;
	or.pred  	%p14, %p12, %p13;
	setp.gt.u32 	%p15, %r80, 6;
	or.pred  	%p16, %p14, %p15;
	@%p16 bra 	$L__BB14_4;
	cvt.u16.u32 	%rs11, %r3;
	add.s16 	%rs12, %rs11, 28;
	and.b16  	%rs13, %rs12, 255;
	mul.lo.s16 	%rs14, %rs13, 57;
	shr.u16 	%rs15, %rs14, 10;
	mul.wide.u16 	%r92, %rs15, 2304;
	mul.lo.s16 	%rs16, %rs15, 18;
	sub.s16 	%rs17, %rs12, %rs16;
	and.b16  	%rs18, %rs17, 255;
	mul.wide.u16 	%r93, %rs18, 16;
	add.s32 	%r94, %r7, %r92;
	add.s32 	%r95, %r94, %r93;
	cvt.u64.u32 	%rd13, %r95;
	add.s64 	%rd14, %rd1, %rd13;
	ld.global.nc.u32 	%r96, [%rd14];
	st.shared.u32 	[%r9+448], %r96;
$L__BB14_4:
	setp.gt.u32 	%p17, %r3, 15;
	setp.gt.u32 	%p18, %r82, 63;
	or.pred  	%p19, %p17, %p18;
	setp.gt.u32 	%p20, %r80, 2;
	or.pred  	%p21, %p19, %p20;
	@%p21 bra 	$L__BB14_6;
	cvt.u16.u32 	%rs19, %r3;
	add.s16 	%rs20, %rs19, 56;
	and.b16  	%rs21, %rs20, 255;
	mul.lo.s16 	%rs22, %rs21, 57;
	shr.u16 	%rs23, %rs22, 10;
	mul.wide.u16 	%r97, %rs23, 2304;
	mul.lo.s16 	%rs24, %rs23, 18;
	sub.s16 	%rs25, %rs20, %rs24;
	and.b16  	%rs26, %rs25, 255;
	mul.wide.u16 	%r98, %rs26, 16;
	add.s32 	%r99, %r7, %r97;
	add.s32 	%r100, %r99, %r98;
	cvt.u64.u32 	%rd15, %r100;
	add.s64 	%rd16, %rd1, %rd15;
	ld.global.nc.u32 	%r101, [%rd16];
	st.shared.u32 	[%r9+896], %r101;
$L__BB14_6:
	mov.u32 	%r103, %ctaid.x;
	shl.b32 	%r104, %r103, 1;
	and.b32  	%r10, %r104, 2147483644;
	and.b32  	%r105, %r103, 1;
	setp.eq.b32 	%p22, %r105, 1;
	shr.u32 	%r106, %r103, 1;
	mul.lo.s32 	%r11, %r106, 896;
	selp.b32 	%r12, 112, 0, %p22;
	mov.u32 	%r107, _ZZ113fused_nn_conv2d_cast_subtract_cast_multiply_add_nn_relu_divide_add_round_cast_cl_16286804049590463984__17_kernel0E15pad_data_shared;
	add.s32 	%r13, %r107, %r6;
	add.s32 	%r108, %r82, 65356;
	setp.lt.u32 	%p23, %r82, 180;
	selp.b32 	%r109, %r82, %r108, %p23;
	cvt.u16.u32 	%rs27, %r109;
	mul.hi.u16 	%rs28, %rs27, -30583;
	shr.u16 	%rs29, %rs28, 4;
	cvt.u32.u16 	%r110, %rs29;
	or.b32  	%r111, %r10, %r110;
	setp.eq.s32 	%p24, %r111, 0;
	add.s32 	%r112, %r10, %r110;
	setp.gt.u32 	%p25, %r112, 56;
	or.pred  	%p1, %p24, %p25;
	cvt.u16.u32 	%rs30, %r82;
	mul.hi.u16 	%rs31, %rs30, -30583;
	shr.u16 	%rs32, %rs31, 4;
	mul.lo.s16 	%rs33, %rs32, 30;
	sub.s16 	%rs34, %rs30, %rs33;
	setp.eq.s16 	%p26, %rs34, 0;
	setp.gt.u16 	%p27, %rs34, 28;
	selp.u32 	%r114, -1, 0, %p26;
	selp.u32 	%r115, -1, 0, %p27;
	selp.b32 	%r116, %r115, %r114, %p22;
	and.b32  	%r117, %r116, 1;
	setp.eq.b32 	%p2, %r117, 1;
	setp.gt.u32 	%p28, %r82, 179;
	selp.b32 	%r118, 12544, 0, %p28;
	mul.wide.u16 	%r119, %rs29, 224;
	shl.b16 	%rs1, %rs34, 2;
	cvt.u32.u16 	%r120, %rs1;
	add.s32 	%r121, %r118, %r119;
	add.s32 	%r14, %r121, %r120;
	add.s32 	%r15, %r13, %r8;
	add.s32 	%r16, %r82, 112;
	add.s32 	%r122, %r82, 65468;
	setp.lt.u32 	%p29, %r82, 68;
	selp.b32 	%r123, %r16, %r122, %p29;
	cvt.u16.u32 	%rs35, %r123;
	mul.hi.u16 	%rs36, %rs35, -30583;
	shr.u16 	%rs37, %rs36, 4;
	cvt.u32.u16 	%r124, %rs37;
	or.b32  	%r125, %r10, %r124;
	setp.eq.s32 	%p30, %r125, 0;
	add.s32 	%r126, %r10, %r124;
	setp.gt.u32 	%p31, %r126, 56;
	or.pred  	%p3, %p30, %p31;
	cvt.u16.u32 	%rs38, %r16;
	mul.hi.u16 	%rs39, %rs38, -30583;
	shr.u16 	%rs40, %rs39, 4;
	mul.lo.s16 	%rs41, %rs40, 30;
	sub.s16 	%rs42, %rs38, %rs41;
	setp.eq.s16 	%p32, %rs42, 0;
	setp.gt.u16 	%p33, %rs42, 28;
	selp.u32 	%r128, -1, 0, %p32;
	selp.u32 	%r129, -1, 0, %p33;
	selp.b32 	%r130, %r129, %r128, %p22;
	and.b32  	%r131, %r130, 1;
	setp.eq.b32 	%p4, %r131, 1;
	setp.gt.u32 	%p34, %r82, 67;
	selp.b32 	%r132, 12544, 0, %p34;
	mul.wide.u16 	%r133, %rs37, 224;
	shl.b16 	%rs2, %rs42, 2;
	cvt.u32.u16 	%r134, %rs2;
	add.s32 	%r135, %r132, %r133;
	add.s32 	%r17, %r135, %r134;
	add.s16 	%rs43, %rs30, 224;
	add.s16 	%rs44, %rs30, 44;
	mul.hi.u16 	%rs45, %rs44, -30583;
	shr.u16 	%rs46, %rs45, 4;
	cvt.u32.u16 	%r136, %rs46;
	add.s32 	%r18, %r10, %r136;
	mul.hi.u16 	%rs47, %rs43, -30583;
	shr.u16 	%rs48, %rs47, 4;
	mul.lo.s16 	%rs49, %rs48, 30;
	sub.s16 	%rs50, %rs43, %rs49;
	setp.eq.s16 	%p35, %rs50, 0;
	setp.gt.u16 	%p36, %rs50, 28;
	selp.u32 	%r137, -1, 0, %p35;
	selp.u32 	%r138, -1, 0, %p36;
	selp.b32 	%r139, %r138, %r137, %p22;
	and.b32  	%r140, %r139, 1;
	setp.eq.b32 	%p5, %r140, 1;
	mul.wide.u16 	%r141, %rs46, 224;
	shl.b16 	%rs3, %rs50, 2;
	cvt.u32.u16 	%r142, %rs3;
	add.s32 	%r143, %r141, %r142;
	add.s32 	%r19, %r143, 12544;
	add.s16 	%rs51, %rs30, 156;
	mul.hi.u16 	%rs52, %rs51, -30583;
	shr.u16 	%rs53, %rs52, 4;
	cvt.u32.u16 	%r144, %rs53;
	add.s32 	%r20, %r10, %r144;
	add.s16 	%rs54, %rs30, 336;
	mul.hi.u16 	%rs55, %rs54, -30583;
	shr.u16 	%rs56, %rs55, 4;
	mul.lo.s16 	%rs57, %rs56, 30;
	sub.s16 	%rs58, %rs54, %rs57;
	setp.eq.s16 	%p37, %rs58, 0;
	setp.gt.u16 	%p38, %rs58, 28;
	selp.u32 	%r145, -1, 0, %p37;
	selp.u32 	%r146, -1, 0, %p38;
	selp.b32 	%r147, %r146, %r145, %p22;
	and.b32  	%r148, %r147, 1;
	setp.eq.b32 	%p6, %r148, 1;
	mul.wide.u16 	%r149, %rs53, 224;
	shl.b16 	%rs4, %rs58, 2;
	cvt.u32.u16 	%r150, %rs4;
	add.s32 	%r151, %r149, %r150;
	add.s32 	%r21, %r151, 12544;
	cvt.u16.u32 	%rs59, %r3;
	and.b16  	%rs60, %rs59, 255;
	mul.lo.s16 	%rs61, %rs60, 57;
	shr.u16 	%rs62, %rs61, 10;
	cvt.u32.u16 	%r152, %rs62;
	mul.wide.u32 	%rd17, %r152, 2304;
	mul.lo.s16 	%rs63, %rs62, 18;
	sub.s16 	%rs64, %rs59, %rs63;
	cvt.u32.u16 	%r153, %rs64;
	and.b32  	%r154, %r153, 255;
	mul.wide.u32 	%rd18, %r154, 16;
	add.s64 	%rd3, %rd17, %rd18;
	add.s16 	%rs65, %rs59, 28;
	and.b16  	%rs66, %rs65, 255;
	mul.lo.s16 	%rs67, %rs66, 57;
	shr.u16 	%rs68, %rs67, 10;
	cvt.u32.u16 	%r155, %rs68;
	mul.wide.u32 	%rd19, %r155, 2304;
	mul.lo.s16 	%rs69, %rs68, 18;
	sub.s16 	%rs70, %rs65, %rs69;
	cvt.u32.u16 	%r156, %rs70;
	and.b32  	%r157, %r156, 255;
	mul.wide.u32 	%rd20, %r157, 16;
	add.s64 	%rd4, %rd19, %rd20;
	add.s16 	%rs71, %rs59, 56;
	and.b16  	%rs72, %rs71, 255;
	mul.lo.s16 	%rs73, %rs72, 57;
	shr.u16 	%rs74, %rs73, 10;
	cvt.u32.u16 	%r158, %rs74;
	mul.wide.u32 	%rd21, %r158, 2304;
	mul.lo.s16 	%rs75, %rs74, 18;
	sub.s16 	%rs76, %rs71, %rs75;
	cvt.u32.u16 	%r159, %rs76;
	and.b32  	%r160, %r159, 255;
	mul.wide.u32 	%rd22, %r160, 16;
	add.s64 	%rd5, %rd21, %rd22;
	mov.b32 	%r2586, 0;
	or.pred  	%p42, %p1, %p2;
	or.pred  	%p46, %p3, %p4;
	mov.u32 	%r2587, %r2586;
	mov.u32 	%r2588, %r2586;
	mov.u32 	%r2589, %r2586;
	mov.u32 	%r2590, %r2586;
	mov.u32 	%r2591, %r2586;
	mov.u32 	%r2592, %r2586;
	mov.u32 	%r2593, %r2586;
	mov.u32 	%r2594, %r2586;
	mov.u32 	%r2595, %r2586;
	mov.u32 	%r2596, %r2586;
	mov.u32 	%r2597, %r2586;
	mov.u32 	%r2598, %r2586;
	mov.u32 	%r2599, %r2586;
	mov.u32 	%r2600, %r2586;
	mov.u32 	%r2601, %r2586;
	mov.u32 	%r2602, %r2586;
$L__BB14_7:
	bar.sync 	0;
	add.s32 	%r161, %r11, %r12;
	mad.lo.s32 	%r162, %r2602, 25088, %r161;
	add.s32 	%r39, %r162, -228;
	setp.gt.u32 	%p39, %r82, 359;
	setp.gt.u32 	%p40, %r80, 12;
	or.pred  	%p41, %p39, %p40;
	@%p41 bra 	$L__BB14_11;
	mov.b32 	%r2603, 0;
	@%p42 bra 	$L__BB14_10;
	add.s32 	%r164, %r39, %r14;
	cvt.s64.s32 	%rd23, %r164;
	add.s64 	%rd24, %rd2, %rd23;
	ld.global.nc.u32 	%r2603, [%rd24];
$L__BB14_10:
	st.shared.u32 	[%r15], %r2603;
$L__BB14_11:
	setp.gt.u32 	%p43, %r82, 247;
	setp.gt.u32 	%p44, %r80, 8;
	or.pred  	%p45, %p43, %p44;
	@%p45 bra 	$L__BB14_15;
	mov.b32 	%r2604, 0;
	@%p46 bra 	$L__BB14_14;
	add.s32 	%r166, %r39, %r17;
	cvt.s64.s32 	%rd25, %r166;
	add.s64 	%rd26, %rd2, %rd25;
	ld.global.nc.u32 	%r2604, [%rd26];
$L__BB14_14:
	st.shared.u32 	[%r15+448], %r2604;
$L__BB14_15:
	setp.gt.u32 	%p47, %r82, 135;
	setp.gt.u32 	%p48, %r80, 4;
	or.pred  	%p49, %p47, %p48;
	@%p49 bra 	$L__BB14_19;
	setp.gt.u32 	%p50, %r18, 56;
	or.pred  	%p51, %p50, %p5;
	mov.b32 	%r2605, 0;
	@%p51 bra 	$L__BB14_18;
	add.s32 	%r168, %r39, %r19;
	cvt.s64.s32 	%rd27, %r168;
	add.s64 	%rd28, %rd2, %rd27;
	ld.global.nc.u32 	%r2605, [%rd28];
$L__BB14_18:
	st.shared.u32 	[%r15+896], %r2605;
$L__BB14_19:
	setp.gt.u32 	%p52, %r82, 23;
	setp.ne.s32 	%p53, %r80, 0;
	or.pred  	%p54, %p52, %p53;
	@%p54 bra 	$L__BB14_23;
	setp.gt.u32 	%p55, %r20, 56;
	or.pred  	%p56, %p55, %p6;
	mov.b32 	%r2606, 0;
	@%p56 bra 	$L__BB14_22;
	add.s32 	%r170, %r39, %r21;
	cvt.s64.s32 	%rd29, %r170;
	add.s64 	%rd30, %rd2, %rd29;
	ld.global.nc.u32 	%r2606, [%rd30];
$L__BB14_22:
	st.shared.u32 	[%r15+1344], %r2606;
$L__BB14_23:
	mul.lo.s32 	%r48, %r2602, 288;
	not.b32 	%r171, %r2602;
	and.b32  	%r172, %r171, 1;
	mad.lo.s32 	%r49, %r172, 1152, %r9;
	shr.u32 	%r173, %r2, 2;
	mad.lo.s32 	%r174, %r80, 7, %r173;
	setp.gt.u32 	%p57, %r174, 71;
	setp.gt.u32 	%p58, %r82, 287;
	or.pred  	%p59, %p57, %p58;
	setp.gt.u32 	%p60, %r80, 10;
	or.pred  	%p61, %p59, %p60;
	@%p61 bra 	$L__BB14_25;
	add.s32 	%r175, %r7, %r48;
	cvt.u64.u32 	%rd31, %r175;
	add.s64 	%rd32, %rd3, %rd31;
	add.s64 	%rd33, %rd1, %rd32;
	ld.global.nc.u32 	%r176, [%rd33+288];
	st.shared.u32 	[%r49], %r176;
$L__BB14_25:
	shr.u32 	%r177, %r2, 2;
	mad.lo.s32 	%r178, %r80, 7, %r177;
	setp.gt.u32 	%p62, %r178, 43;
	setp.gt.u32 	%p63, %r82, 175;
	or.pred  	%p64, %p62, %p63;
	setp.gt.u32 	%p65, %r80, 6;
	or.pred  	%p66, %p64, %p65;
	@%p66 bra 	$L__BB14_27;
	add.s32 	%r179, %r7, %r48;
	cvt.u64.u32 	%rd34, %r179;
	add.s64 	%rd35, %rd4, %rd34;
	add.s64 	%rd36, %rd1, %rd35;
	ld.global.nc.u32 	%r180, [%rd36+288];
	st.shared.u32 	[%r49+448], %r180;
$L__BB14_27:
	shr.u32 	%r181, %r2, 2;
	mad.lo.s32 	%r182, %r80, 7, %r181;
	setp.gt.u32 	%p67, %r182, 15;
	setp.gt.u32 	%p68, %r82, 63;
	or.pred  	%p69, %p67, %p68;
	setp.gt.u32 	%p70, %r80, 2;
	or.pred  	%p71, %p69, %p70;
	@%p71 bra 	$L__BB14_29;
	add.s32 	%r183, %r7, %r48;
	cvt.u64.u32 	%rd37, %r183;
	add.s64 	%rd38, %rd5, %rd37;
	add.s64 	%rd39, %rd1, %rd38;
	ld.global.nc.u32 	%r184, [%rd39+288];
	st.shared.u32 	[%r49+896], %r184;
$L__BB14_29:
	bar.sync 	0;
	and.b32  	%r1337, %r2602, 1;
	setp.eq.b32 	%p72, %r1337, 1;
	selp.b32 	%r1338, 1152, 0, %p72;
	mul.lo.s32 	%r50, %r80, 288;
	add.s32 	%r1339, %r1338, %r50;
	ld.shared.u32 	%r186, [%r13];
	mov.u32 	%r1340, _ZZ113fused_nn_conv2d_cast_subtract_cast_multiply_add_nn_relu_divide_add_round_cast_cl_16286804049590463984__17_kernel0E18placeholder_shared;
	add.s32 	%r1341, %r1340, %r1339;
	ld.shared.u32 	%r187, [%r1341];
	// begin inline asm
	dp4a.s32.s32 %r185, %r186, %r187, %r2601;
	// end inline asm
	ld.shared.u32 	%r190, [%r13];
	ld.shared.u32 	%r191, [%r1341+4];
	// begin inline asm
	dp4a.s32.s32 %r189, %r190, %r191, %r2600;
	// end inline asm
	ld.shared.u32 	%r194, [%r13];
	ld.shared.u32 	%r195, [%r1341+8];
	// begin inline asm
	dp4a.s32.s32 %r193, %r194, %r195, %r2599;
	// end inline asm
	ld.shared.u32 	%r198, [%r13];
	ld.shared.u32 	%r199, [%r1341+12];
	// begin inline asm
	dp4a.s32.s32 %r197, %r198, %r199, %r2598;
	// end inline asm
	ld.shared.u32 	%r202, [%r13+120];
	ld.shared.u32 	%r203, [%r1341];
	// begin inline asm
	dp4a.s32.s32 %r201, %r202, %r203, %r2597;
	// end inline asm
	ld.shared.u32 	%r206, [%r13+120];
	ld.shared.u32 	%r207, [%r1341+4];
	// begin inline asm
	dp4a.s32.s32 %r205, %r206, %r207, %r2596;
	// end inline asm
	ld.shared.u32 	%r210, [%r13+120];
	ld.shared.u32 	%r211, [%r1341+8];
	// begin inline asm
	dp4a.s32.s32 %r209, %r210, %r211, %r2595;
	// end inline asm
	ld.shared.u32 	%r214, [%r13+120];
	ld.shared.u32 	%r215, [%r1341+12];
	// begin inline asm
	dp4a.s32.s32 %r213, %r214, %r215, %r2594;
	// end inline asm
	ld.shared.u32 	%r218, [%r13+240];
	ld.shared.u32 	%r219, [%r1341];
	// begin inline asm
	dp4a.s32.s32 %r217, %r218, %r219, %r2593;
	// end inline asm
	ld.shared.u32 	%r222, [%r13+240];
	ld.shared.u32 	%r223, [%r1341+4];
	// begin inline asm
	dp4a.s32.s32 %r221, %r222, %r223, %r2592;
	// end inline asm
	ld.shared.u32 	%r226, [%r13+240];
	ld.shared.u32 	%r227, [%r1341+8];
	// begin inline asm
	dp4a.s32.s32 %r225, %r226, %r227, %r2591;
	// end inline asm
	ld.shared.u32 	%r230, [%r13+240];
	ld.shared.u32 	%r231, [%r1341+12];
	// begin inline asm
	dp4a.s32.s32 %r229, %r230, %r231, %r2590;
	// end inline asm
	ld.shared.u32 	%r234, [%r13+360];
	ld.shared.u32 	%r235, [%r1341];
	// begin inline asm
	dp4a.s32.s32 %r233, %r234, %r235, %r2589;
	// end inline asm
	ld.shared.u32 	%r238, [%r13+360];
	ld.shared.u32 	%r239, [%r1341+4];
	// begin inline asm
	dp4a.s32.s32 %r237, %r238, %r239, %r2588;
	// end inline asm
	ld.shared.u32 	%r242, [%r13+360];
	ld.shared.u32 	%r243, [%r1341+8];
	// begin inline asm
	dp4a.s32.s32 %r241, %r242, %r243, %r2587;
	// end inline asm
	ld.shared.u32 	%r246, [%r13+360];
	ld.shared.u32 	%r247, [%r1341+12];
	// begin inline asm
	dp4a.s32.s32 %r245, %r246, %r247, %r2586;
	// end inline asm
	ld.shared.u32 	%r250, [%r13+120];
	ld.shared.u32 	%r251, [%r1341+48];
	// begin inline asm
	dp4a.s32.s32 %r249, %r250, %r251, %r185;
	// end inline asm
	ld.shared.u32 	%r254, [%r13+120];
	ld.shared.u32 	%r255, [%r1341+52];
	// begin inline asm
	dp4a.s32.s32 %r253, %r254, %r255, %r189;
	// end inline asm
	ld.shared.u32 	%r258, [%r13+120];
	ld.shared.u32 	%r259, [%r1341+56];
	// begin inline asm
	dp4a.s32.s32 %r257, %r258, %r259, %r193;
	// end inline asm
	ld.shared.u32 	%r262, [%r13+120];
	ld.shared.u32 	%r263, [%r1341+60];
	// begin inline asm
	dp4a.s32.s32 %r261, %r262, %r263, %r197;
	// end inline asm
	ld.shared.u32 	%r266, [%r13+240];
	ld.shared.u32 	%r267, [%r1341+48];
	// begin inline asm
	dp4a.s32.s32 %r265, %r266, %r267, %r201;
	// end inline asm
	ld.shared.u32 	%r270, [%r13+240];
	ld.shared.u32 	%r271, [%r1341+52];
	// begin inline asm
	dp4a.s32.s32 %r269, %r270, %r271, %r205;
	// end inline asm
	ld.shared.u32 	%r274, [%r13+240];
	ld.shared.u32 	%r275, [%r1341+56];
	// begin inline asm
	dp4a.s32.s32 %r273, %r274, %r275, %r209;
	// end inline asm
	ld.shared.u32 	%r278, [%r13+240];
	ld.shared.u32 	%r279, [%r1341+60];
	// begin inline asm
	dp4a.s32.s32 %r277, %r278, %r279, %r213;
	// end inline asm
	ld.shared.u32 	%r282, [%r13+360];
	ld.shared.u32 	%r283, [%r1341+48];
	// begin inline asm
	dp4a.s32.s32 %r281, %r282, %r283, %r217;
	// end inline asm
	ld.shared.u32 	%r286, [%r13+360];
	ld.shared.u32 	%r287, [%r1341+52];
	// begin inline asm
	dp4a.s32.s32 %r285, %r286, %r287, %r221;
	// end inline asm
	ld.shared.u32 	%r290, [%r13+360];
	ld.shared.u32 	%r291, [%r1341+56];
	// begin inline asm
	dp4a.s32.s32 %r289, %r290, %r291, %r225;
	// end inline asm
	ld.shared.u32 	%r294, [%r13+360];
	ld.shared.u32 	%r295, [%r1341+60];
	// begin inline asm
	dp4a.s32.s32 %r293, %r294, %r295, %r229;
	// end inline asm
	ld.shared.u32 	%r298, [%r13+480];
	ld.shared.u32 	%r299, [%r1341+48];
	// begin inline asm
	dp4a.s32.s32 %r297, %r298, %r299, %r233;
	// end inline asm
	ld.shared.u32 	%r302, [%r13+480];
	ld.shared.u32 	%r303, [%r1341+52];
	// begin inline asm
	dp4a.s32.s32 %r301, %r302, %r303, %r237;
	// end inline asm
	ld.shared.u32 	%r306, [%r13+480];
	ld.shared.u32 	%r307, [%r1341+56];
	// begin inline asm
	dp4a.s32.s32 %r305, %r306, %r307, %r241;
	// end inline asm
	ld.shared.u32 	%r310, [%r13+480];
	ld.shared.u32 	%r311, [%r1341+60];
	// begin inline asm
	dp4a.s32.s32 %r309, %r310, %r311, %r245;
	// end inline asm
	ld.shared.u32 	%r314, [%r13+240];
	ld.shared.u32 	%r315, [%r1341+96];
	// begin inline asm
	dp4a.s32.s32 %r313, %r314, %r315, %r249;
	// end inline asm
	ld.shared.u32 	%r318, [%r13+240];
	ld.shared.u32 	%r319, [%r1341+100];
	// begin inline asm
	dp4a.s32.s32 %r317, %r318, %r319, %r253;
	// end inline asm
	ld.shared.u32 	%r322, [%r13+240];
	ld.shared.u32 	%r323, [%r1341+104];
	// begin inline asm
	dp4a.s32.s32 %r321, %r322, %r323, %r257;
	// end inline asm
	ld.shared.u32 	%r326, [%r13+240];
	ld.shared.u32 	%r327, [%r1341+108];
	// begin inline asm
	dp4a.s32.s32 %r325, %r326, %r327, %r261;
	// end inline asm
	ld.shared.u32 	%r330, [%r13+360];
	ld.shared.u32 	%r331, [%r1341+96];
	// begin inline asm
	dp4a.s32.s32 %r329, %r330, %r331, %r265;
	// end inline asm
	ld.shared.u32 	%r334, [%r13+360];
	ld.shared.u32 	%r335, [%r1341+100];
	// begin inline asm
	dp4a.s32.s32 %r333, %r334, %r335, %r269;
	// end inline asm
	ld.shared.u32 	%r338, [%r13+360];
	ld.shared.u32 	%r339, [%r1341+104];
	// begin inline asm
	dp4a.s32.s32 %r337, %r338, %r339, %r273;
	// end inline asm
	ld.shared.u32 	%r342, [%r13+360];
	ld.shared.u32 	%r343, [%r1341+108];
	// begin inline asm
	dp4a.s32.s32 %r341, %r342, %r343, %r277;
	// end inline asm
	ld.shared.u32 	%r346, [%r13+480];
	ld.shared.u32 	%r347, [%r1341+96];
	// begin inline asm
	dp4a.s32.s32 %r345, %r346, %r347, %r281;
	// end inline asm
	ld.shared.u32 	%r350, [%r13+480];
	ld.shared.u32 	%r351, [%r1341+100];
	// begin inline asm
	dp4a.s32.s32 %r349, %r350, %r351, %r285;
	// end inline asm
	ld.shared.u32 	%r354, [%r13+480];
	ld.shared.u32 	%r355, [%r1341+104];
	// begin inline asm
	dp4a.s32.s32 %r353, %r354, %r355, %r289;
	// end inline asm
	ld.shared.u32 	%r358, [%r13+480];
	ld.shared.u32 	%r359, [%r1341+108];
	// begin inline asm
	dp4a.s32.s32 %r357, %r358, %r359, %r293;
	// end inline asm
	ld.shared.u32 	%r362, [%r13+600];
	ld.shared.u32 	%r363, [%r1341+96];
	// begin inline asm
	dp4a.s32.s32 %r361, %r362, %r363, %r297;
	// end inline asm
	ld.shared.u32 	%r366, [%r13+600];
	ld.shared.u32 	%r367, [%r1341+100];
	// begin inline asm
	dp4a.s32.s32 %r365, %r366, %r367, %r301;
	// end inline asm
	ld.shared.u32 	%r370, [%r13+600];
	ld.shared.u32 	%r371, [%r1341+104];
	// begin inline asm
	dp4a.s32.s32 %r369, %r370, %r371, %r305;
	// end inline asm
	ld.shared.u32 	%r374, [%r13+600];
	ld.shared.u32 	%r375, [%r1341+108];
	// begin inline asm
	dp4a.s32.s32 %r373, %r374, %r375, %r309;
	// end inline asm
	ld.shared.u32 	%r378, [%r13+4];
	ld.shared.u32 	%r379, [%r1341+16];
	// begin inline asm
	dp4a.s32.s32 %r377, %r378, %r379, %r313;
	// end inline asm
	ld.shared.u32 	%r382, [%r13+4];
	ld.shared.u32 	%r383, [%r1341+20];
	// begin inline asm
	dp4a.s32.s32 %r381, %r382, %r383, %r317;
	// end inline asm
	ld.shared.u32 	%r386, [%r13+4];
	ld.shared.u32 	%r387, [%r1341+24];
	// begin inline asm
	dp4a.s32.s32 %r385, %r386, %r387, %r321;
	// end inline asm
	ld.shared.u32 	%r390, [%r13+4];
	ld.shared.u32 	%r391, [%r1341+28];
	// begin inline asm
	dp4a.s32.s32 %r389, %r390, %r391, %r325;
	// end inline asm
	ld.shared.u32 	%r394, [%r13+124];
	ld.shared.u32 	%r395, [%r1341+16];
	// begin inline asm
	dp4a.s32.s32 %r393, %r394, %r395, %r329;
	// end inline asm
	ld.shared.u32 	%r398, [%r13+124];
	ld.shared.u32 	%r399, [%r1341+20];
	// begin inline asm
	dp4a.s32.s32 %r397, %r398, %r399, %r333;
	// end inline asm
	ld.shared.u32 	%r402, [%r13+124];
	ld.shared.u32 	%r403, [%r1341+24];
	// begin inline asm
	dp4a.s32.s32 %r401, %r402, %r403, %r337;
	// end inline asm
	ld.shared.u32 	%r406, [%r13+124];
	ld.shared.u32 	%r407, [%r1341+28];
	// begin inline asm
	dp4a.s32.s32 %r405, %r406, %r407, %r341;
	// end inline asm
	ld.shared.u32 	%r410, [%r13+244];
	ld.shared.u32 	%r411, [%r1341+16];
	// begin inline asm
	dp4a.s32.s32 %r409, %r410, %r411, %r345;
	// end inline asm
	ld.shared.u32 	%r414, [%r13+244];
	ld.shared.u32 	%r415, [%r1341+20];
	// begin inline asm
	dp4a.s32.s32 %r413, %r414, %r415, %r349;
	// end inline asm
	ld.shared.u32 	%r418, [%r13+244];
	ld.shared.u32 	%r419, [%r1341+24];
	// begin inline asm
	dp4a.s32.s32 %r417, %r418, %r419, %r353;
	// end inline asm
	ld.shared.u32 	%r422, [%r13+244];
	ld.shared.u32 	%r423, [%r1341+28];
	// begin inline asm
	dp4a.s32.s32 %r421, %r422, %r423, %r357;
	// end inline asm
	ld.shared.u32 	%r426, [%r13+364];
	ld.shared.u32 	%r427, [%r1341+16];
	// begin inline asm
	dp4a.s32.s32 %r425, %r426, %r427, %r361;
	// end inline asm
	ld.shared.u32 	%r430, [%r13+364];
	ld.shared.u32 	%r431, [%r1341+20];
	// begin inline asm
	dp4a.s32.s32 %r429, %r430, %r431, %r365;
	// end inline asm
	ld.shared.u32 	%r434, [%r13+364];
	ld.shared.u32 	%r435, [%r1341+24];
	// begin inline asm
	dp4a.s32.s32 %r433, %r434, %r435, %r369;
	// end inline asm
	ld.shared.u32 	%r438, [%r13+364];
	ld.shared.u32 	%r439, [%r1341+28];
	// begin inline asm
	dp4a.s32.s32 %r437, %r438, %r439, %r373;
	// end inline asm
	ld.shared.u32 	%r442, [%r13+124];
	ld.shared.u32 	%r443, [%r1341+64];
	// begin inline asm
	dp4a.s32.s32 %r441, %r442, %r443, %r377;
	// end inline asm
	ld.shared.u32 	%r446, [%r13+124];
	ld.shared.u32 	%r447, [%r1341+68];
	// begin inline asm
	dp4a.s32.s32 %r445, %r446, %r447, %r381;
	// end inline asm
	ld.shared.u32 	%r450, [%r13+124];
	ld.shared.u32 	%r451, [%r1341+72];
	// begin inline asm
	dp4a.s32.s32 %r449, %r450, %r451, %r385;
	// end inline asm
	ld.shared.u32 	%r454, [%r13+124];
	ld.shared.u32 	%r455, [%r1341+76];
	// begin inline asm
	dp4a.s32.s32 %r453, %r454, %r455, %r389;
	// end inline asm
	ld.shared.u32 	%r458, [%r13+244];
	ld.shared.u32 	%r459, [%r1341+64];
	// begin inline asm
	dp4a.s32.s32 %r457, %r458, %r459, %r393;
	// end inline asm
	ld.shared.u32 	%r462, [%r13+244];
	ld.shared.u32 	%r463, [%r1341+68];
	// begin inline asm
	dp4a.s32.s32 %r461, %r462, %r463, %r397;
	// end inline asm
	ld.shared.u32 	%r466, [%r13+244];
	ld.shared.u32 	%r467, [%r1341+72];
	// begin inline asm
	dp4a.s32.s32 %r465, %r466, %r467, %r401;
	// end inline asm
	ld.shared.u32 	%r470, [%r13+244];
	ld.shared.u32 	%r471, [%r1341+76];
	// begin inline asm
	dp4a.s32.s32 %r469, %r470, %r471, %r405;
	// end inline asm
	ld.shared.u32 	%r474, [%r13+364];
	ld.shared.u32 	%r475, [%r1341+64];
	// begin inline asm
	dp4a.s32.s32 %r473, %r474, %r475, %r409;
	// end inline asm
	ld.shared.u32 	%r478, [%r13+364];
	ld.shared.u32 	%r479, [%r1341+68];
	// begin inline asm
	dp4a.s32.s32 %r477, %r478, %r479, %r413;
	// end inline asm
	ld.shared.u32 	%r482, [%r13+364];
	ld.shared.u32 	%r483, [%r1341+72];
	// begin inline asm
	dp4a.s32.s32 %r481, %r482, %r483, %r417;
	// end inline asm
	ld.shared.u32 	%r486, [%r13+364];
	ld.shared.u32 	%r487, [%r1341+76];
	// begin inline asm
	dp4a.s32.s32 %r485, %r486, %r487, %r421;
	// end inline asm
	ld.shared.u32 	%r490, [%r13+484];
	ld.shared.u32 	%r491, [%r1341+64];
	// begin inline asm
	dp4a.s32.s32 %r489, %r490, %r491, %r425;
	// end inline asm
	ld.shared.u32 	%r494, [%r13+484];
	ld.shared.u32 	%r495, [%r1341+68];
	// begin inline asm
	dp4a.s32.s32 %r493, %r494, %r495, %r429;
	// end inline asm
	ld.shared.u32 	%r498, [%r13+484];
	ld.shared.u32 	%r499, [%r1341+72];
	// begin inline asm
	dp4a.s32.s32 %r497, %r498, %r499, %r433;
	// end inline asm
	ld.shared.u32 	%r502, [%r13+484];
	ld.shared.u32 	%r503, [%r1341+76];
	// begin inline asm
	dp4a.s32.s32 %r501, %r502, %r503, %r437;
	// end inline asm
	ld.shared.u32 	%r506, [%r13+244];
	ld.shared.u32 	%r507, [%r1341+112];
	// begin inline asm
	dp4a.s32.s32 %r505, %r506, %r507, %r441;
	// end inline asm
	ld.shared.u32 	%r510, [%r13+244];
	ld.shared.u32 	%r511, [%r1341+116];
	// begin inline asm
	dp4a.s32.s32 %r509, %r510, %r511, %r445;
	// end inline asm
	ld.shared.u32 	%r514, [%r13+244];
	ld.shared.u32 	%r515, [%r1341+120];
	// begin inline asm
	dp4a.s32.s32 %r513, %r514, %r515, %r449;
	// end inline asm
	ld.shared.u32 	%r518, [%r13+244];
	ld.shared.u32 	%r519, [%r1341+124];
	// begin inline asm
	dp4a.s32.s32 %r517, %r518, %r519, %r453;
	// end inline asm
	ld.shared.u32 	%r522, [%r13+364];
	ld.shared.u32 	%r523, [%r1341+112];
	// begin inline asm
	dp4a.s32.s32 %r521, %r522, %r523, %r457;
	// end inline asm
	ld.shared.u32 	%r526, [%r13+364];
	ld.shared.u32 	%r527, [%r1341+116];
	// begin inline asm
	dp4a.s32.s32 %r525, %r526, %r527, %r461;
	// end inline asm
	ld.shared.u32 	%r530, [%r13+364];
	ld.shared.u32 	%r531, [%r1341+120];
	// begin inline asm
	dp4a.s32.s32 %r529, %r530, %r531, %r465;
	// end inline asm
	ld.shared.u32 	%r534, [%r13+364];
	ld.shared.u32 	%r535, [%r1341+124];
	// begin inline asm
	dp4a.s32.s32 %r533, %r534, %r535, %r469;
	// end inline asm
	ld.shared.u32 	%r538, [%r13+484];
	ld.shared.u32 	%r539, [%r1341+112];
	// begin inline asm
	dp4a.s32.s32 %r537, %r538, %r539, %r473;
	// end inline asm
	ld.shared.u32 	%r542, [%r13+484];
	ld.shared.u32 	%r543, [%r1341+116];
	// begin inline asm
	dp4a.s32.s32 %r541, %r542, %r543, %r477;
	// end inline asm
	ld.shared.u32 	%r546, [%r13+484];
	ld.shared.u32 	%r547, [%r1341+120];
	// begin inline asm
	dp4a.s32.s32 %r545, %r546, %r547, %r481;
	// end inline asm
	ld.shared.u32 	%r550, [%r13+484];
	ld.shared.u32 	%r551, [%r1341+124];
	// begin inline asm
	dp4a.s32.s32 %r549, %r550, %r551, %r485;
	// end inline asm
	ld.shared.u32 	%r554, [%r13+604];
	ld.shared.u32 	%r555, [%r1341+112];
	// begin inline asm
	dp4a.s32.s32 %r553, %r554, %r555, %r489;
	// end inline asm
	ld.shared.u32 	%r558, [%r13+604];
	ld.shared.u32 	%r559, [%r1341+116];
	// begin inline asm
	dp4a.s32.s32 %r557, %r558, %r559, %r493;
	// end inline asm
	ld.shared.u32 	%r562, [%r13+604];
	ld.shared.u32 	%r563, [%r1341+120];
	// begin inline asm
	dp4a.s32.s32 %r561, %r562, %r563, %r497;
	// end inline asm
	ld.shared.u32 	%r566, [%r13+604];
	ld.shared.u32 	%r567, [%r1341+124];
	// begin inline asm
	dp4a.s32.s32 %r565, %r566, %r567, %r501;
	// end inline asm
	ld.shared.u32 	%r570, [%r13+8];
	ld.shared.u32 	%r571, [%r1341+32];
	// begin inline asm
	dp4a.s32.s32 %r569, %r570, %r571, %r505;
	// end inline asm
	ld.shared.u32 	%r574, [%r13+8];
	ld.shared.u32 	%r575, [%r1341+36];
	// begin inline asm
	dp4a.s32.s32 %r573, %r574, %r575, %r509;
	// end inline asm
	ld.shared.u32 	%r578, [%r13+8];
	ld.shared.u32 	%r579, [%r1341+40];
	// begin inline asm
	dp4a.s32.s32 %r577, %r578, %r579, %r513;
	// end inline asm
	ld.shared.u32 	%r582, [%r13+8];
	ld.shared.u32 	%r583, [%r1341+44];
	// begin inline asm
	dp4a.s32.s32 %r581, %r582, %r583, %r517;
	// end inline asm
	ld.shared.u32 	%r586, [%r13+128];
	ld.shared.u32 	%r587, [%r1341+32];
	// begin inline asm
	dp4a.s32.s32 %r585, %r586, %r587, %r521;
	// end inline asm
	ld.shared.u32 	%r590, [%r13+128];
	ld.shared.u32 	%r591, [%r1341+36];
	// begin inline asm
	dp4a.s32.s32 %r589, %r590, %r591, %r525;
	// end inline asm
	ld.shared.u32 	%r594, [%r13+128];
	ld.shared.u32 	%r595, [%r1341+40];
	// begin inline asm
	dp4a.s32.s32 %r593, %r594, %r595, %r529;
	// end inline asm
	ld.shared.u32 	%r598, [%r13+128];
	ld.shared.u32 	%r599, [%r1341+44];
	// begin inline asm
	dp4a.s32.s32 %r597, %r598, %r599, %r533;
	// end inline asm
	ld.shared.u32 	%r602, [%r13+248];
	ld.shared.u32 	%r603, [%r1341+32];
	// begin inline asm
	dp4a.s32.s32 %r601, %r602, %r603, %r537;
	// end inline asm
	ld.shared.u32 	%r606, [%r13+248];
	ld.shared.u32 	%r607, [%r1341+36];
	// begin inline asm
	dp4a.s32.s32 %r605, %r606, %r607, %r541;
	// end inline asm
	ld.shared.u32 	%r610, [%r13+248];
	ld.shared.u32 	%r611, [%r1341+40];
	// begin inline asm
	dp4a.s32.s32 %r609, %r610, %r611, %r545;
	// end inline asm
	ld.shared.u32 	%r614, [%r13+248];
	ld.shared.u32 	%r615, [%r1341+44];
	// begin inline asm
	dp4a.s32.s32 %r613, %r614, %r615, %r549;
	// end inline asm
	ld.shared.u32 	%r618, [%r13+368];
	ld.shared.u32 	%r619, [%r1341+32];
	// begin inline asm
	dp4a.s32.s32 %r617, %r618, %r619, %r553;
	// end inline asm
	ld.shared.u32 	%r622, [%r13+368];
	ld.shared.u32 	%r623, [%r1341+36];
	// begin inline asm
	dp4a.s32.s32 %r621, %r622, %r623, %r557;
	// end inline asm
	ld.shared.u32 	%r626, [%r13+368];
	ld.shared.u32 	%r627, [%r1341+40];
	// begin inline asm
	dp4a.s32.s32 %r625, %r626, %r627, %r561;
	// end inline asm
	ld.shared.u32 	%r630, [%r13+368];
	ld.shared.u32 	%r631, [%r1341+44];
	// begin inline asm
	dp4a.s32.s32 %r629, %r630, %r631, %r565;
	// end inline asm
	ld.shared.u32 	%r634, [%r13+128];
	ld.shared.u32 	%r635, [%r1341+80];
	// begin inline asm
	dp4a.s32.s32 %r633, %r634, %r635, %r569;
	// end inline asm
	ld.shared.u32 	%r638, [%r13+128];
	ld.shared.u32 	%r639, [%r1341+84];
	// begin inline asm
	dp4a.s32.s32 %r637, %r638, %r639, %r573;
	// end inline asm
	ld.shared.u32 	%r642, [%r13+128];
	ld.shared.u32 	%r643, [%r1341+88];
	// begin inline asm
	dp4a.s32.s32 %r641, %r642, %r643, %r577;
	// end inline asm
	ld.shared.u32 	%r646, [%r13+128];
	ld.shared.u32 	%r647, [%r1341+92];
	// begin inline asm
	dp4a.s32.s32 %r645, %r646, %r647, %r581;
	// end inline asm
	ld.shared.u32 	%r650, [%r13+248];
	ld.shared.u32 	%r651, [%r1341+80];
	// begin inline asm
	dp4a.s32.s32 %r649, %r650, %r651, %r585;
	// end inline asm
	ld.shared.u32 	%r654, [%r13+248];
	ld.shared.u32 	%r655, [%r1341+84];
	// begin inline asm
	dp4a.s32.s32 %r653, %r654, %r655, %r589;
	// end inline asm
	ld.shared.u32 	%r658, [%r13+248];
	ld.shared.u32 	%r659, [%r1341+88];
	// begin inline asm
	dp4a.s32.s32 %r657, %r658, %r659, %r593;
	// end inline asm
	ld.shared.u32 	%r662, [%r13+248];
	ld.shared.u32 	%r663, [%r1341+92];
	// begin inline asm
	dp4a.s32.s32 %r661, %r662, %r663, %r597;
	// end inline asm
	ld.shared.u32 	%r666, [%r13+368];
	ld.shared.u32 	%r667, [%r1341+80];
	// begin inline asm
	dp4a.s32.s32 %r665, %r666, %r667, %r601;
	// end inline asm
	ld.shared.u32 	%r670, [%r13+368];
	ld.shared.u32 	%r671, [%r1341+84];
	// begin inline asm
	dp4a.s32.s32 %r669, %r670, %r671, %r605;
	// end inline asm
	ld.shared.u32 	%r674, [%r13+368];
	ld.shared.u32 	%r675, [%r1341+88];
	// begin inline asm
	dp4a.s32.s32 %r673, %r674, %r675, %r609;
	// end inline asm
	ld.shared.u32 	%r678, [%r13+368];
	ld.shared.u32 	%r679, [%r1341+92];
	// begin inline asm
	dp4a.s32.s32 %r677, %r678, %r679, %r613;
	// end inline asm
	ld.shared.u32 	%r682, [%r13+488];
	ld.shared.u32 	%r683, [%r1341+80];
	// begin inline asm
	dp4a.s32.s32 %r681, %r682, %r683, %r617;
	// end inline asm
	ld.shared.u32 	%r686, [%r13+488];
	ld.shared.u32 	%r687, [%r1341+84];
	// begin inline asm
	dp4a.s32.s32 %r685, %r686, %r687, %r621;
	// end inline asm
	ld.shared.u32 	%r690, [%r13+488];
	ld.shared.u32 	%r691, [%r1341+88];
	// begin inline asm
	dp4a.s32.s32 %r689, %r690, %r691, %r625;
	// end inline asm
	ld.shared.u32 	%r694, [%r13+488];
	ld.shared.u32 	%r695, [%r1341+92];
	// begin inline asm
	dp4a.s32.s32 %r693, %r694, %r695, %r629;
	// end inline asm
	ld.shared.u32 	%r698, [%r13+248];
	ld.shared.u32 	%r699, [%r1341+128];
	// begin inline asm
	dp4a.s32.s32 %r697, %r698, %r699, %r633;
	// end inline asm
	ld.shared.u32 	%r702, [%r13+248];
	ld.shared.u32 	%r703, [%r1341+132];
	// begin inline asm
	dp4a.s32.s32 %r701, %r702, %r703, %r637;
	// end inline asm
	ld.shared.u32 	%r706, [%r13+248];
	ld.shared.u32 	%r707, [%r1341+136];
	// begin inline asm
	dp4a.s32.s32 %r705, %r706, %r707, %r641;
	// end inline asm
	ld.shared.u32 	%r710, [%r13+248];
	ld.shared.u32 	%r711, [%r1341+140];
	// begin inline asm
	dp4a.s32.s32 %r709, %r710, %r711, %r645;
	// end inline asm
	ld.shared.u32 	%r714, [%r13+368];
	ld.shared.u32 	%r715, [%r1341+128];
	// begin inline asm
	dp4a.s32.s32 %r713, %r714, %r715, %r649;
	// end inline asm
	ld.shared.u32 	%r718, [%r13+368];
	ld.shared.u32 	%r719, [%r1341+132];
	// begin inline asm
	dp4a.s32.s32 %r717, %r718, %r719, %r653;
	// end inline asm
	ld.shared.u32 	%r722, [%r13+368];
	ld.shared.u32 	%r723, [%r1341+136];
	// begin inline asm
	dp4a.s32.s32 %r721, %r722, %r723, %r657;
	// end inline asm
	ld.shared.u32 	%r726, [%r13+368];
	ld.shared.u32 	%r727, [%r1341+140];
	// begin inline asm
	dp4a.s32.s32 %r725, %r726, %r727, %r661;
	// end inline asm
	ld.shared.u32 	%r730, [%r13+488];
	ld.shared.u32 	%r731, [%r1341+128];
	// begin inline asm
	dp4a.s32.s32 %r729, %r730, %r731, %r665;
	// end inline asm
	ld.shared.u32 	%r734, [%r13+488];
	ld.shared.u32 	%r735, [%r1341+132];
	// begin inline asm
	dp4a.s32.s32 %r733, %r734, %r735, %r669;
	// end inline asm
	ld.shared.u32 	%r738, [%r13+488];
	ld.shared.u32 	%r739, [%r1341+136];
	// begin inline asm
	dp4a.s32.s32 %r737, %r738, %r739, %r673;
	// end inline asm
	ld.shared.u32 	%r742, [%r13+488];
	ld.shared.u32 	%r743, [%r1341+140];
	// begin inline asm
	dp4a.s32.s32 %r741, %r742, %r743, %r677;
	// end inline asm
	ld.shared.u32 	%r746, [%r13+608];
	ld.shared.u32 	%r747, [%r1341+128];
	// begin inline asm
	dp4a.s32.s32 %r745, %r746, %r747, %r681;
	// end inline asm
	ld.shared.u32 	%r750, [%r13+608];
	ld.shared.u32 	%r751, [%r1341+132];
	// begin inline asm
	dp4a.s32.s32 %r749, %r750, %r751, %r685;
	// end inline asm
	ld.shared.u32 	%r754, [%r13+608];
	ld.shared.u32 	%r755, [%r1341+136];
	// begin inline asm
	dp4a.s32.s32 %r753, %r754, %r755, %r689;
	// end inline asm
	ld.shared.u32 	%r758, [%r13+608];
	ld.shared.u32 	%r759, [%r1341+140];
	// begin inline asm
	dp4a.s32.s32 %r757, %r758, %r759, %r693;
	// end inline asm
	ld.shared.u32 	%r762, [%r13+720];
	ld.shared.u32 	%r763, [%r1341+144];
	// begin inline asm
	dp4a.s32.s32 %r761, %r762, %r763, %r697;
	// end inline asm
	ld.shared.u32 	%r766, [%r13+720];
	ld.shared.u32 	%r767, [%r1341+148];
	// begin inline asm
	dp4a.s32.s32 %r765, %r766, %r767, %r701;
	// end inline asm
	ld.shared.u32 	%r770, [%r13+720];
	ld.shared.u32 	%r771, [%r1341+152];
	// begin inline asm
	dp4a.s32.s32 %r769, %r770, %r771, %r705;
	// end inline asm
	ld.shared.u32 	%r774, [%r13+720];
	ld.shared.u32 	%r775, [%r1341+156];
	// begin inline asm
	dp4a.s32.s32 %r773, %r774, %r775, %r709;
	// end inline asm
	ld.shared.u32 	%r778, [%r13+840];
	ld.shared.u32 	%r779, [%r1341+144];
	// begin inline asm
	dp4a.s32.s32 %r777, %r778, %r779, %r713;
	// end inline asm
	ld.shared.u32 	%r782, [%r13+840];
	ld.shared.u32 	%r783, [%r1341+148];
	// begin inline asm
	dp4a.s32.s32 %r781, %r782, %r783, %r717;
	// end inline asm
	ld.shared.u32 	%r786, [%r13+840];
	ld.shared.u32 	%r787, [%r1341+152];
	// begin inline asm
	dp4a.s32.s32 %r785, %r786, %r787, %r721;
	// end inline asm
	ld.shared.u32 	%r790, [%r13+840];
	ld.shared.u32 	%r791, [%r1341+156];
	// begin inline asm
	dp4a.s32.s32 %r789, %r790, %r791, %r725;
	// end inline asm
	ld.shared.u32 	%r794, [%r13+960];
	ld.shared.u32 	%r795, [%r1341+144];
	// begin inline asm
	dp4a.s32.s32 %r793, %r794, %r795, %r729;
	// end inline asm
	ld.shared.u32 	%r798, [%r13+960];
	ld.shared.u32 	%r799, [%r1341+148];
	// begin inline asm
	dp4a.s32.s32 %r797, %r798, %r799, %r733;
	// end inline asm
	ld.shared.u32 	%r802, [%r13+960];
	ld.shared.u32 	%r803, [%r1341+152];
	// begin inline asm
	dp4a.s32.s32 %r801, %r802, %r803, %r737;
	// end inline asm
	ld.shared.u32 	%r806, [%r13+960];
	ld.shared.u32 	%r807, [%r1341+156];
	// begin inline asm
	dp4a.s32.s32 %r805, %r806, %r807, %r741;
	// end inline asm
	ld.shared.u32 	%r810, [%r13+1080];
	ld.shared.u32 	%r811, [%r1341+144];
	// begin inline asm
	dp4a.s32.s32 %r809, %r810, %r811, %r745;
	// end inline asm
	ld.shared.u32 	%r814, [%r13+1080];
	ld.shared.u32 	%r815, [%r1341+148];
	// begin inline asm
	dp4a.s32.s32 %r813, %r814, %r815, %r749;
	// end inline asm
	ld.shared.u32 	%r818, [%r13+1080];
	ld.shared.u32 	%r819, [%r1341+152];
	// begin inline asm
	dp4a.s32.s32 %r817, %r818, %r819, %r753;
	// end inline asm
	ld.shared.u32 	%r822, [%r13+1080];
	ld.shared.u32 	%r823, [%r1341+156];
	// begin inline asm
	dp4a.s32.s32 %r821, %r822, %r823, %r757;
	// end inline asm
	ld.shared.u32 	%r826, [%r13+840];
	ld.shared.u32 	%r827, [%r1341+192];
	// begin inline asm
	dp4a.s32.s32 %r825, %r826, %r827, %r761;
	// end inline asm
	ld.shared.u32 	%r830, [%r13+840];
	ld.shared.u32 	%r831, [%r1341+196];
	// begin inline asm
	dp4a.s32.s32 %r829, %r830, %r831, %r765;
	// end inline asm
	ld.shared.u32 	%r834, [%r13+840];
	ld.shared.u32 	%r835, [%r1341+200];
	// begin inline asm
	dp4a.s32.s32 %r833, %r834, %r835, %r769;
	// end inline asm
	ld.shared.u32 	%r838, [%r13+840];
	ld.shared.u32 	%r839, [%r1341+204];
	// begin inline asm
	dp4a.s32.s32 %r837, %r838, %r839, %r773;
	// end inline asm
	ld.shared.u32 	%r842, [%r13+960];
	ld.shared.u32 	%r843, [%r1341+192];
	// begin inline asm
	dp4a.s32.s32 %r841, %r842, %r843, %r777;
	// end inline asm
	ld.shared.u32 	%r846, [%r13+960];
	ld.shared.u32 	%r847, [%r1341+196];
	// begin inline asm
	dp4a.s32.s32 %r845, %r846, %r847, %r781;
	// end inline asm
	ld.shared.u32 	%r850, [%r13+960];
	ld.shared.u32 	%r851, [%r1341+200];
	// begin inline asm
	dp4a.s32.s32 %r849, %r850, %r851, %r785;
	// end inline asm
	ld.shared.u32 	%r854, [%r13+960];
	ld.shared.u32 	%r855, [%r1341+204];
	// begin inline asm
	dp4a.s32.s32 %r853, %r854, %r855, %r789;
	// end inline asm
	ld.shared.u32 	%r858, [%r13+1080];
	ld.shared.u32 	%r859, [%r1341+192];
	// begin inline asm
	dp4a.s32.s32 %r857, %r858, %r859, %r793;
	// end inline asm
	ld.shared.u32 	%r862, [%r13+1080];
	ld.shared.u32 	%r863, [%r1341+196];
	// begin inline asm
	dp4a.s32.s32 %r861, %r862, %r863, %r797;
	// end inline asm
	ld.shared.u32 	%r866, [%r13+1080];
	ld.shared.u32 	%r867, [%r1341+200];
	// begin inline asm
	dp4a.s32.s32 %r865, %r866, %r867, %r801;
	// end inline asm
	ld.shared.u32 	%r870, [%r13+1080];
	ld.shared.u32 	%r871, [%r1341+204];
	// begin inline asm
	dp4a.s32.s32 %r869, %r870, %r871, %r805;
	// end inline asm
	ld.shared.u32 	%r874, [%r13+1200];
	ld.shared.u32 	%r875, [%r1341+192];
	// begin inline asm
	dp4a.s32.s32 %r873, %r874, %r875, %r809;
	// end inline asm
	ld.shared.u32 	%r878, [%r13+1200];
	ld.shared.u32 	%r879, [%r1341+196];
	// begin inline asm
	dp4a.s32.s32 %r877, %r878, %r879, %r813;
	// end inline asm
	ld.shared.u32 	%r882, [%r13+1200];
	ld.shared.u32 	%r883, [%r1341+200];
	// begin inline asm
	dp4a.s32.s32 %r881, %r882, %r883, %r817;
	// end inline asm
	ld.shared.u32 	%r886, [%r13+1200];
	ld.shared.u32 	%r887, [%r1341+204];
	// begin inline asm
	dp4a.s32.s32 %r885, %r886, %r887, %r821;
	// end inline asm
	ld.shared.u32 	%r890, [%r13+960];
	ld.shared.u32 	%r891, [%r1341+240];
	// begin inline asm
	dp4a.s32.s32 %r889, %r890, %r891, %r825;
	// end inline asm
	ld.shared.u32 	%r894, [%r13+960];
	ld.shared.u32 	%r895, [%r1341+244];
	// begin inline asm
	dp4a.s32.s32 %r893, %r894, %r895, %r829;
	// end inline asm
	ld.shared.u32 	%r898, [%r13+960];
	ld.shared.u32 	%r899, [%r1341+248];
	// begin inline asm
	dp4a.s32.s32 %r897, %r898, %r899, %r833;
	// end inline asm
	ld.shared.u32 	%r902, [%r13+960];
	ld.shared.u32 	%r903, [%r1341+252];
	// begin inline asm
	dp4a.s32.s32 %r901, %r902, %r903, %r837;
	// end inline asm
	ld.shared.u32 	%r906, [%r13+1080];
	ld.shared.u32 	%r907, [%r1341+240];
	// begin inline asm
	dp4a.s32.s32 %r905, %r906, %r907, %r841;
	// end inline asm
	ld.shared.u32 	%r910, [%r13+1080];
	ld.shared.u32 	%r911, [%r1341+244];
	// begin inline asm
	dp4a.s32.s32 %r909, %r910, %r911, %r845;
	// end inline asm
	ld.shared.u32 	%r914, [%r13+1080];
	ld.shared.u32 	%r915, [%r1341+248];
	// begin inline asm
	dp4a.s32.s32 %r913, %r914, %r915, %r849;
	// end inline asm
	ld.shared.u32 	%r918, [%r13+1080];
	ld.shared.u32 	%r919, [%r1341+252];
	// begin inline asm
	dp4a.s32.s32 %r917, %r918, %r919, %r853;
	// end inline asm
	ld.shared.u32 	%r922, [%r13+1200];
	ld.shared.u32 	%r923, [%r1341+240];
	// begin inline asm
	dp4a.s32.s32 %r921, %r922, %r923, %r857;
	// end inline asm
	ld.shared.u32 	%r926, [%r13+1200];
	ld.shared.u32 	%r927, [%r1341+244];
	// begin inline asm
	dp4a.s32.s32 %r925, %r926, %r927, %r861;
	// end inline asm
	ld.shared.u32 	%r930, [%r13+1200];
	ld.shared.u32 	%r931, [%r1341+248];
	// begin inline asm
	dp4a.s32.s32 %r929, %r930, %r931, %r865;
	// end inline asm
	ld.shared.u32 	%r934, [%r13+1200];
	ld.shared.u32 	%r935, [%r1341+252];
	// begin inline asm
	dp4a.s32.s32 %r933, %r934, %r935, %r869;
	// end inline asm
	ld.shared.u32 	%r938, [%r13+1320];
	ld.shared.u32 	%r939, [%r1341+240];
	// begin inline asm
	dp4a.s32.s32 %r937, %r938, %r939, %r873;
	// end inline asm
	ld.shared.u32 	%r942, [%r13+1320];
	ld.shared.u32 	%r943, [%r1341+244];
	// begin inline asm
	dp4a.s32.s32 %r941, %r942, %r943, %r877;
	// end inline asm
	ld.shared.u32 	%r946, [%r13+1320];
	ld.shared.u32 	%r947, [%r1341+248];
	// begin inline asm
	dp4a.s32.s32 %r945, %r946, %r947, %r881;
	// end inline asm
	ld.shared.u32 	%r950, [%r13+1320];
	ld.shared.u32 	%r951, [%r1341+252];
	// begin inline asm
	dp4a.s32.s32 %r949, %r950, %r951, %r885;
	// end inline asm
	ld.shared.u32 	%r954, [%r13+724];
	ld.shared.u32 	%r955, [%r1341+160];
	// begin inline asm
	dp4a.s32.s32 %r953, %r954, %r955, %r889;
	// end inline asm
	ld.shared.u32 	%r958, [%r13+724];
	ld.shared.u32 	%r959, [%r1341+164];
	// begin inline asm
	dp4a.s32.s32 %r957, %r958, %r959, %r893;
	// end inline asm
	ld.shared.u32 	%r962, [%r13+724];
	ld.shared.u32 	%r963, [%r1341+168];
	// begin inline asm
	dp4a.s32.s32 %r961, %r962, %r963, %r897;
	// end inline asm
	ld.shared.u32 	%r966, [%r13+724];
	ld.shared.u32 	%r967, [%r1341+172];
	// begin inline asm
	dp4a.s32.s32 %r965, %r966, %r967, %r901;
	// end inline asm
	ld.shared.u32 	%r970, [%r13+844];
	ld.shared.u32 	%r971, [%r1341+160];
	// begin inline asm
	dp4a.s32.s32 %r969, %r970, %r971, %r905;
	// end inline asm
	ld.shared.u32 	%r974, [%r13+844];
	ld.shared.u32 	%r975, [%r1341+164];
	// begin inline asm
	dp4a.s32.s32 %r973, %r974, %r975, %r909;
	// end inline asm
	ld.shared.u32 	%r978, [%r13+844];
	ld.shared.u32 	%r979, [%r1341+168];
	// begin inline asm
	dp4a.s32.s32 %r977, %r978, %r979, %r913;
	// end inline asm
	ld.shared.u32 	%r982, [%r13+844];
	ld.shared.u32 	%r983, [%r1341+172];
	// begin inline asm
	dp4a.s32.s32 %r981, %r982, %r983, %r917;
	// end inline asm
	ld.shared.u32 	%r986, [%r13+964];
	ld.shared.u32 	%r987, [%r1341+160];
	// begin inline asm
	dp4a.s32.s32 %r985, %r986, %r987, %r921;
	// end inline asm
	ld.shared.u32 	%r990, [%r13+964];
	ld.shared.u32 	%r991, [%r1341+164];
	// begin inline asm
	dp4a.s32.s32 %r989, %r990, %r991, %r925;
	// end inline asm
	ld.shared.u32 	%r994, [%r13+964];
	ld.shared.u32 	%r995, [%r1341+168];
	// begin inline asm
	dp4a.s32.s32 %r993, %r994, %r995, %r929;
	// end inline asm
	ld.shared.u32 	%r998, [%r13+964];
	ld.shared.u32 	%r999, [%r1341+172];
	// begin inline asm
	dp4a.s32.s32 %r997, %r998, %r999, %r933;
	// end inline asm
	ld.shared.u32 	%r1002, [%r13+1084];
	ld.shared.u32 	%r1003, [%r1341+160];
	// begin inline asm
	dp4a.s32.s32 %r1001, %r1002, %r1003, %r937;
	// end inline asm
	ld.shared.u32 	%r1006, [%r13+1084];
	ld.shared.u32 	%r1007, [%r1341+164];
	// begin inline asm
	dp4a.s32.s32 %r1005, %r1006, %r1007, %r941;
	// end inline asm
	ld.shared.u32 	%r1010, [%r13+1084];
	ld.shared.u32 	%r1011, [%r1341+168];
	// begin inline asm
	dp4a.s32.s32 %r1009, %r1010, %r1011, %r945;
	// end inline asm
	ld.shared.u32 	%r1014, [%r13+1084];
	ld.shared.u32 	%r1015, [%r1341+172];
	// begin inline asm
	dp4a.s32.s32 %r1013, %r1014, %r1015, %r949;
	// end inline asm
	ld.shared.u32 	%r1018, [%r13+844];
	ld.shared.u32 	%r1019, [%r1341+208];
	// begin inline asm
	dp4a.s32.s32 %r1017, %r1018, %r1019, %r953;
	// end inline asm
	ld.shared.u32 	%r1022, [%r13+844];
	ld.shared.u32 	%r1023, [%r1341+212];
	// begin inline asm
	dp4a.s32.s32 %r1021, %r1022, %r1023, %r957;
	// end inline asm
	ld.shared.u32 	%r1026, [%r13+844];
	ld.shared.u32 	%r1027, [%r1341+216];
	// begin inline asm
	dp4a.s32.s32 %r1025, %r1026, %r1027, %r961;
	// end inline asm
	ld.shared.u32 	%r1030, [%r13+844];
	ld.shared.u32 	%r1031, [%r1341+220];
	// begin inline asm
	dp4a.s32.s32 %r1029, %r1030, %r1031, %r965;
	// end inline asm
	ld.shared.u32 	%r1034, [%r13+964];
	ld.shared.u32 	%r1035, [%r1341+208];
	// begin inline asm
	dp4a.s32.s32 %r1033, %r1034, %r1035, %r969;
	// end inline asm
	ld.shared.u32 	%r1038, [%r13+964];
	ld.shared.u32 	%r1039, [%r1341+212];
	// begin inline asm
	dp4a.s32.s32 %r1037, %r1038, %r1039, %r973;
	// end inline asm
	ld.shared.u32 	%r1042, [%r13+964];
	ld.shared.u32 	%r1043, [%r1341+216];
	// begin inline asm
	dp4a.s32.s32 %r1041, %r1042, %r1043, %r977;
	// end inline asm
	ld.shared.u32 	%r1046, [%r13+964];
	ld.shared.u32 	%r1047, [%r1341+220];
	// begin inline asm
	dp4a.s32.s32 %r1045, %r1046, %r1047, %r981;
	// end inline asm
	ld.shared.u32 	%r1050, [%r13+1084];
	ld.shared.u32 	%r1051, [%r1341+208];
	// begin inline asm
	dp4a.s32.s32 %r1049, %r1050, %r1051, %r985;
	// end inline asm
	ld.shared.u32 	%r1054, [%r13+1084];
	ld.shared.u32 	%r1055, [%r1341+212];
	// begin inline asm
	dp4a.s32.s32 %r1053, %r1054, %r1055, %r989;
	// end inline asm
	ld.shared.u32 	%r1058, [%r13+1084];
	ld.shared.u32 	%r1059, [%r1341+216];
	// begin inline asm
	dp4a.s32.s32 %r1057, %r1058, %r1059, %r993;
	// end inline asm
	ld.shared.u32 	%r1062, [%r13+1084];
	ld.shared.u32 	%r1063, [%r1341+220];
	// begin inline asm
	dp4a.s32.s32 %r1061, %r1062, %r1063, %r997;
	// end inline asm
	ld.shared.u32 	%r1066, [%r13+1204];
	ld.shared.u32 	%r1067, [%r1341+208];
	// begin inline asm
	dp4a.s32.s32 %r1065, %r1066, %r1067, %r1001;
	// end inline asm
	ld.shared.u32 	%r1070, [%r13+1204];
	ld.shared.u32 	%r1071, [%r1341+212];
	// begin inline asm
	dp4a.s32.s32 %r1069, %r1070, %r1071, %r1005;
	// end inline asm
	ld.shared.u32 	%r1074, [%r13+1204];
	ld.shared.u32 	%r1075, [%r1341+216];
	// begin inline asm
	dp4a.s32.s32 %r1073, %r1074, %r1075, %r1009;
	// end inline asm
	ld.shared.u32 	%r1078, [%r13+1204];
	ld.shared.u32 	%r1079, [%r1341+220];
	// begin inline asm
	dp4a.s32.s32 %r1077, %r1078, %r1079, %r1013;
	// end inline asm
	ld.shared.u32 	%r1082, [%r13+964];
	ld.shared.u32 	%r1083, [%r1341+256];
	// begin inline asm
	dp4a.s32.s32 %r1081, %r1082, %r1083, %r1017;
	// end inline asm
	ld.shared.u32 	%r1086, [%r13+964];
	ld.shared.u32 	%r1087, [%r1341+260];
	// begin inline asm
	dp4a.s32.s32 %r1085, %r1086, %r1087, %r1021;
	// end inline asm
	ld.shared.u32 	%r1090, [%r13+964];
	ld.shared.u32 	%r1091, [%r1341+264];
	// begin inline asm
	dp4a.s32.s32 %r1089, %r1090, %r1091, %r1025;
	// end inline asm
	ld.shared.u32 	%r1094, [%r13+964];
	ld.shared.u32 	%r1095, [%r1341+268];
	// begin inline asm
	dp4a.s32.s32 %r1093, %r1094, %r1095, %r1029;
	// end inline asm
	ld.shared.u32 	%r1098, [%r13+1084];
	ld.shared.u32 	%r1099, [%r1341+256];
	// begin inline asm
	dp4a.s32.s32 %r1097, %r1098, %r1099, %r1033;
	// end inline asm
	ld.shared.u32 	%r1102, [%r13+1084];
	ld.shared.u32 	%r1103, [%r1341+260];
	// begin inline asm
	dp4a.s32.s32 %r1101, %r1102, %r1103, %r1037;
	// end inline asm
	ld.shared.u32 	%r1106, [%r13+1084];
	ld.shared.u32 	%r1107, [%r1341+264];
	// begin inline asm
	dp4a.s32.s32 %r1105, %r1106, %r1107, %r1041;
	// end inline asm
	ld.shared.u32 	%r1110, [%r13+1084];
	ld.shared.u32 	%r1111, [%r1341+268];
	// begin inline asm
	dp4a.s32.s32 %r1109, %r1110, %r1111, %r1045;
	// end inline asm
	ld.shared.u32 	%r1114, [%r13+1204];
	ld.shared.u32 	%r1115, [%r1341+256];
	// begin inline asm
	dp4a.s32.s32 %r1113, %r1114, %r1115, %r1049;
	// end inline asm
	ld.shared.u32 	%r1118, [%r13+1204];
	ld.shared.u32 	%r1119, [%r1341+260];
	// begin inline asm
	dp4a.s32.s32 %r1117, %r1118, %r1119, %r1053;
	// end inline asm
	ld.shared.u32 	%r1122, [%r13+1204];
	ld.shared.u32 	%r1123, [%r1341+264];
	// begin inline asm
	dp4a.s32.s32 %r1121, %r1122, %r1123, %r1057;
	// end inline asm
	ld.shared.u32 	%r1126, [%r13+1204];
	ld.shared.u32 	%r1127, [%r1341+268];
	// begin inline asm
	dp4a.s32.s32 %r1125, %r1126, %r1127, %r1061;
	// end inline asm
	ld.shared.u32 	%r1130, [%r13+1324];
	ld.shared.u32 	%r1131, [%r1341+256];
	// begin inline asm
	dp4a.s32.s32 %r1129, %r1130, %r1131, %r1065;
	// end inline asm
	ld.shared.u32 	%r1134, [%r13+1324];
	ld.shared.u32 	%r1135, [%r1341+260];
	// begin inline asm
	dp4a.s32.s32 %r1133, %r1134, %r1135, %r1069;
	// end inline asm
	ld.shared.u32 	%r1138, [%r13+1324];
	ld.shared.u32 	%r1139, [%r1341+264];
	// begin inline asm
	dp4a.s32.s32 %r1137, %r1138, %r1139, %r1073;
	// end inline asm
	ld.shared.u32 	%r1142, [%r13+1324];
	ld.shared.u32 	%r1143, [%r1341+268];
	// begin inline asm
	dp4a.s32.s32 %r1141, %r1142, %r1143, %r1077;
	// end inline asm
	ld.shared.u32 	%r1146, [%r13+728];
	ld.shared.u32 	%r1147, [%r1341+176];
	// begin inline asm
	dp4a.s32.s32 %r1145, %r1146, %r1147, %r1081;
	// end inline asm
	ld.shared.u32 	%r1150, [%r13+728];
	ld.shared.u32 	%r1151, [%r1341+180];
	// begin inline asm
	dp4a.s32.s32 %r1149, %r1150, %r1151, %r1085;
	// end inline asm
	ld.shared.u32 	%r1154, [%r13+728];
	ld.shared.u32 	%r1155, [%r1341+184];
	// begin inline asm
	dp4a.s32.s32 %r1153, %r1154, %r1155, %r1089;
	// end inline asm
	ld.shared.u32 	%r1158, [%r13+728];
	ld.shared.u32 	%r1159, [%r1341+188];
	// begin inline asm
	dp4a.s32.s32 %r1157, %r1158, %r1159, %r1093;
	// end inline asm
	ld.shared.u32 	%r1162, [%r13+848];
	ld.shared.u32 	%r1163, [%r1341+176];
	// begin inline asm
	dp4a.s32.s32 %r1161, %r1162, %r1163, %r1097;
	// end inline asm
	ld.shared.u32 	%r1166, [%r13+848];
	ld.shared.u32 	%r1167, [%r1341+180];
	// begin inline asm
	dp4a.s32.s32 %r1165, %r1166, %r1167, %r1101;
	// end inline asm
	ld.shared.u32 	%r1170, [%r13+848];
	ld.shared.u32 	%r1171, [%r1341+184];
	// begin inline asm
	dp4a.s32.s32 %r1169, %r1170, %r1171, %r1105;
	// end inline asm
	ld.shared.u32 	%r1174, [%r13+848];
	ld.shared.u32 	%r1175, [%r1341+188];
	// begin inline asm
	dp4a.s32.s32 %r1173, %r1174, %r1175, %r1109;
	// end inline asm
	ld.shared.u32 	%r1178, [%r13+968];
	ld.shared.u32 	%r1179, [%r1341+176];
	// begin inline asm
	dp4a.s32.s32 %r1177, %r1178, %r1179, %r1113;
	// end inline asm
	ld.shared.u32 	%r1182, [%r13+968];
	ld.shared.u32 	%r1183, [%r1341+180];
	// begin inline asm
	dp4a.s32.s32 %r1181, %r1182, %r1183, %r1117;
	// end inline asm
	ld.shared.u32 	%r1186, [%r13+968];
	ld.shared.u32 	%r1187, [%r1341+184];
	// begin inline asm
	dp4a.s32.s32 %r1185, %r1186, %r1187, %r1121;
	// end inline asm
	ld.shared.u32 	%r1190, [%r13+968];
	ld.shared.u32 	%r1191, [%r1341+188];
	// begin inline asm
	dp4a.s32.s32 %r1189, %r1190, %r1191, %r1125;
	// end inline asm
	ld.shared.u32 	%r1194, [%r13+1088];
	ld.shared.u32 	%r1195, [%r1341+176];
	// begin inline asm
	dp4a.s32.s32 %r1193, %r1194, %r1195, %r1129;
	// end inline asm
	ld.shared.u32 	%r1198, [%r13+1088];
	ld.shared.u32 	%r1199, [%r1341+180];
	// begin inline asm
	dp4a.s32.s32 %r1197, %r1198, %r1199, %r1133;
	// end inline asm
	ld.shared.u32 	%r1202, [%r13+1088];
	ld.shared.u32 	%r1203, [%r1341+184];
	// begin inline asm
	dp4a.s32.s32 %r1201, %r1202, %r1203, %r1137;
	// end inline asm
	ld.shared.u32 	%r1206, [%r13+1088];
	ld.shared.u32 	%r1207, [%r1341+188];
	// begin inline asm
	dp4a.s32.s32 %r1205, %r1206, %r1207, %r1141;
	// end inline asm
	ld.shared.u32 	%r1210, [%r13+848];
	ld.shared.u32 	%r1211, [%r1341+224];
	// begin inline asm
	dp4a.s32.s32 %r1209, %r1210, %r1211, %r1145;
	// end inline asm
	ld.shared.u32 	%r1214, [%r13+848];
	ld.shared.u32 	%r1215, [%r1341+228];
	// begin inline asm
	dp4a.s32.s32 %r1213, %r1214, %r1215, %r1149;
	// end inline asm
	ld.shared.u32 	%r1218, [%r13+848];
	ld.shared.u32 	%r1219, [%r1341+232];
	// begin inline asm
	dp4a.s32.s32 %r1217, %r1218, %r1219, %r1153;
	// end inline asm
	ld.shared.u32 	%r1222, [%r13+848];
	ld.shared.u32 	%r1223, [%r1341+236];
	// begin inline asm
	dp4a.s32.s32 %r1221, %r1222, %r1223, %r1157;
	// end inline asm
	ld.shared.u32 	%r1226, [%r13+968];
	ld.shared.u32 	%r1227, [%r1341+224];
	// begin inline asm
	dp4a.s32.s32 %r1225, %r1226, %r1227, %r1161;
	// end inline asm
	ld.shared.u32 	%r1230, [%r13+968];
	ld.shared.u32 	%r1231, [%r1341+228];
	// begin inline asm
	dp4a.s32.s32 %r1229, %r1230, %r1231, %r1165;
	// end inline asm
	ld.shared.u32 	%r1234, [%r13+968];
	ld.shared.u32 	%r1235, [%r1341+232];
	// begin inline asm
	dp4a.s32.s32 %r1233, %r1234, %r1235, %r1169;
	// end inline asm
	ld.shared.u32 	%r1238, [%r13+968];
	ld.shared.u32 	%r1239, [%r1341+236];
	// begin inline asm
	dp4a.s32.s32 %r1237, %r1238, %r1239, %r1173;
	// end inline asm
	ld.shared.u32 	%r1242, [%r13+1088];
	ld.shared.u32 	%r1243, [%r1341+224];
	// begin inline asm
	dp4a.s32.s32 %r1241, %r1242, %r1243, %r1177;
	// end inline asm
	ld.shared.u32 	%r1246, [%r13+1088];
	ld.shared.u32 	%r1247, [%r1341+228];
	// begin inline asm
	dp4a.s32.s32 %r1245, %r1246, %r1247, %r1181;
	// end inline asm
	ld.shared.u32 	%r1250, [%r13+1088];
	ld.shared.u32 	%r1251, [%r1341+232];
	// begin inline asm
	dp4a.s32.s32 %r1249, %r1250, %r1251, %r1185;
	// end inline asm
	ld.shared.u32 	%r1254, [%r13+1088];
	ld.shared.u32 	%r1255, [%r1341+236];
	// begin inline asm
	dp4a.s32.s32 %r1253, %r1254, %r1255, %r1189;
	// end inline asm
	ld.shared.u32 	%r1258, [%r13+1208];
	ld.shared.u32 	%r1259, [%r1341+224];
	// begin inline asm
	dp4a.s32.s32 %r1257, %r1258, %r1259, %r1193;
	// end inline asm
	ld.shared.u32 	%r1262, [%r13+1208];
	ld.shared.u32 	%r1263, [%r1341+228];
	// begin inline asm
	dp4a.s32.s32 %r1261, %r1262, %r1263, %r1197;
	// end inline asm
	ld.shared.u32 	%r1266, [%r13+1208];
	ld.shared.u32 	%r1267, [%r1341+232];
	// begin inline asm
	dp4a.s32.s32 %r1265, %r1266, %r1267, %r1201;
	// end inline asm
	ld.shared.u32 	%r1270, [%r13+1208];
	ld.shared.u32 	%r1271, [%r1341+236];
	// begin inline asm
	dp4a.s32.s32 %r1269, %r1270, %r1271, %r1205;
	// end inline asm
	ld.shared.u32 	%r1274, [%r13+968];
	ld.shared.u32 	%r1275, [%r1341+272];
	// begin inline asm
	dp4a.s32.s32 %r2601, %r1274, %r1275, %r1209;
	// end inline asm
	ld.shared.u32 	%r1278, [%r13+968];
	ld.shared.u32 	%r1279, [%r1341+276];
	// begin inline asm
	dp4a.s32.s32 %r2600, %r1278, %r1279, %r1213;
	// end inline asm
	ld.shared.u32 	%r1282, [%r13+968];
	ld.shared.u32 	%r1283, [%r1341+280];
	// begin inline asm
	dp4a.s32.s32 %r2599, %r1282, %r1283, %r1217;
	// end inline asm
	ld.shared.u32 	%r1286, [%r13+968];
	ld.shared.u32 	%r1287, [%r1341+284];
	// begin inline asm
	dp4a.s32.s32 %r2598, %r1286, %r1287, %r1221;
	// end inline asm
	ld.shared.u32 	%r1290, [%r13+1088];
	ld.shared.u32 	%r1291, [%r1341+272];
	// begin inline asm
	dp4a.s32.s32 %r2597, %r1290, %r1291, %r1225;
	// end inline asm
	ld.shared.u32 	%r1294, [%r13+1088];
	ld.shared.u32 	%r1295, [%r1341+276];
	// begin inline asm
	dp4a.s32.s32 %r2596, %r1294, %r1295, %r1229;
	// end inline asm
	ld.shared.u32 	%r1298, [%r13+1088];
	ld.shared.u32 	%r1299, [%r1341+280];
	// begin inline asm
	dp4a.s32.s32 %r2595, %r1298, %r1299, %r1233;
	// end inline asm
	ld.shared.u32 	%r1302, [%r13+1088];
	ld.shared.u32 	%r1303, [%r1341+284];
	// begin inline asm
	dp4a.s32.s32 %r2594, %r1302, %r1303, %r1237;
	// end inline asm
	ld.shared.u32 	%r1306, [%r13+1208];
	ld.shared.u32 	%r1307, [%r1341+272];
	// begin inline asm
	dp4a.s32.s32 %r2593, %r1306, %r1307, %r1241;
	// end inline asm
	ld.shared.u32 	%r1310, [%r13+1208];
	ld.shared.u32 	%r1311, [%r1341+276];
	// begin inline asm
	dp4a.s32.s32 %r2592, %r1310, %r1311, %r1245;
	// end inline asm
	ld.shared.u32 	%r1314, [%r13+1208];
	ld.shared.u32 	%r1315, [%r1341+280];
	// begin inline asm
	dp4a.s32.s32 %r2591, %r1314, %r1315, %r1249;
	// end inline asm
	ld.shared.u32 	%r1318, [%r13+1208];
	ld.shared.u32 	%r1319, [%r1341+284];
	// begin inline asm
	dp4a.s32.s32 %r2590, %r1318, %r1319, %r1253;
	// end inline asm
	ld.shared.u32 	%r1322, [%r13+1328];
	ld.shared.u32 	%r1323, [%r1341+272];
	// begin inline asm
	dp4a.s32.s32 %r2589, %r1322, %r1323, %r1257;
	// end inline asm
	ld.shared.u32 	%r1326, [%r13+1328];
	ld.shared.u32 	%r1327, [%r1341+276];
	// begin inline asm
	dp4a.s32.s32 %r2588, %r1326, %r1327, %r1261;
	// end inline asm
	ld.shared.u32 	%r1330, [%r13+1328];
	ld.shared.u32 	%r1331, [%r1341+280];
	// begin inline asm
	dp4a.s32.s32 %r2587, %r1330, %r1331, %r1265;
	// end inline asm
	ld.shared.u32 	%r1334, [%r13+1328];
	ld.shared.u32 	%r1335, [%r1341+284];
	// begin inline asm
	dp4a.s32.s32 %r2586, %r1334, %r1335, %r1269;
	// end inline asm
	add.s32 	%r2602, %r2602, 1;
	setp.ne.s32 	%p73, %r2602, 7;
	@%p73 bra 	$L__BB14_7;
	bar.sync 	0;
	setp.gt.u32 	%p74, %r82, 359;
	setp.gt.u32 	%p75, %r80, 12;
	or.pred  	%p76, %p74, %p75;
	@%p76 bra 	$L__BB14_35;
	setp.lt.u32 	%p77, %r82, 180;
	add.s32 	%r1343, %r82, 76;
	selp.b32 	%r1344, %r82, %r1343, %p77;
	cvt.u16.u32 	%rs77, %r1344;
	and.b16  	%rs78, %rs77, 255;
	mul.lo.s16 	%rs79, %rs78, 137;
	shr.u16 	%rs80, %rs79, 12;
	cvt.u32.u16 	%r68, %rs80;
	or.b32  	%r1345, %r10, %r68;
	setp.eq.s32 	%p78, %r1345, 0;
	add.s32 	%r1346, %r10, %r68;
	setp.gt.u32 	%p79, %r1346, 56;
	mov.b32 	%r2607, 0;
	or.pred  	%p80, %p78, %p79;
	@%p80 bra 	$L__BB14_34;
	@%p2 bra 	$L__BB14_34;
	setp.gt.u32 	%p81, %r82, 179;
	selp.b64 	%rd40, 12544, 0, %p81;
	mul.lo.s32 	%r1349, %r68, 224;
	cvt.u64.u16 	%rd41, %rs1;
	cvt.u64.u32 	%rd42, %r1349;
	add.s32 	%r1350, %r11, %r12;
	cvt.u64.u32 	%rd43, %r1350;
	add.s64 	%rd44, %rd40, %rd43;
	add.s64 	%rd45, %rd44, %rd42;
	add.s64 	%rd46, %rd45, %rd41;
	add.s64 	%rd47, %rd2, %rd46;
	ld.global.nc.u32 	%r2607, [%rd47+175388];
$L__BB14_34:
	st.shared.u32 	[%r15], %r2607;
$L__BB14_35:
	setp.gt.u32 	%p82, %r82, 247;
	setp.gt.u32 	%p83, %r80, 8;
	or.pred  	%p84, %p82, %p83;
	@%p84 bra 	$L__BB14_40;
	setp.lt.u32 	%p85, %r82, 68;
	add.s32 	%r1352, %r82, 188;
	selp.b32 	%r1353, %r16, %r1352, %p85;
	cvt.u16.u32 	%rs81, %r1353;
	and.b16  	%rs82, %rs81, 255;
	mul.lo.s16 	%rs83, %rs82, 137;
	shr.u16 	%rs84, %rs83, 12;
	cvt.u32.u16 	%r71, %rs84;
	or.b32  	%r1354, %r10, %r71;
	setp.eq.s32 	%p86, %r1354, 0;
	add.s32 	%r1355, %r10, %r71;
	setp.gt.u32 	%p87, %r1355, 56;
	mov.b32 	%r2608, 0;
	or.pred  	%p88, %p86, %p87;
	@%p88 bra 	$L__BB14_39;
	@%p4 bra 	$L__BB14_39;
	setp.gt.u32 	%p89, %r82, 67;
	selp.b64 	%rd48, 12544, 0, %p89;
	mul.lo.s32 	%r1358, %r71, 224;
	cvt.u64.u16 	%rd49, %rs2;
	cvt.u64.u32 	%rd50, %r1358;
	add.s32 	%r1359, %r11, %r12;
	cvt.u64.u32 	%rd51, %r1359;
	add.s64 	%rd52, %rd48, %rd51;
	add.s64 	%rd53, %rd52, %rd50;
	add.s64 	%rd54, %rd53, %rd49;
	add.s64 	%rd55, %rd2, %rd54;
	ld.global.nc.u32 	%r2608, [%rd55+175388];
$L__BB14_39:
	st.shared.u32 	[%r15+448], %r2608;
$L__BB14_40:
	setp.gt.u32 	%p90, %r82, 135;
	setp.gt.u32 	%p91, %r80, 4;
	or.pred  	%p92, %p90, %p91;
	@%p92 bra 	$L__BB14_45;
	add.s32 	%r1361, %r82, 44;
	mul.hi.u32 	%r1362, %r1361, -2004318071;
	shr.u32 	%r74, %r1362, 4;
	add.s32 	%r1363, %r74, %r10;
	setp.gt.u32 	%p93, %r1363, 56;
	mov.b32 	%r2609, 0;
	@%p93 bra 	$L__BB14_44;
	@%p5 bra 	$L__BB14_44;
	mul.lo.s32 	%r1365, %r74, 224;
	cvt.u64.u16 	%rd56, %rs3;
	cvt.u64.u32 	%rd57, %r1365;
	add.s32 	%r1366, %r11, %r12;
	add.s32 	%r1367, %r1366, 12544;
	cvt.u64.u32 	%rd58, %r1367;
	add.s64 	%rd59, %rd58, %rd57;
	add.s64 	%rd60, %rd59, %rd56;
	add.s64 	%rd61, %rd2, %rd60;
	ld.global.nc.u32 	%r2609, [%rd61+175388];
$L__BB14_44:
	st.shared.u32 	[%r15+896], %r2609;
$L__BB14_45:
	mad.lo.s32 	%r1368, %r80, 28, %r2;
	setp.gt.u32 	%p94, %r1368, 23;
	setp.ne.s32 	%p95, %r80, 0;
	or.pred  	%p96, %p94, %p95;
	@%p96 bra 	$L__BB14_50;
	add.s32 	%r1370, %r2, 156;
	mul.hi.u32 	%r77, %r1370, 143165577;
	add.s32 	%r1371, %r77, %r10;
	setp.gt.u32 	%p97, %r1371, 56;
	mov.b32 	%r2610, 0;
	@%p97 bra 	$L__BB14_49;
	@%p6 bra 	$L__BB14_49;
	mul.lo.s32 	%r1373, %r77, 224;
	cvt.u64.u16 	%rd62, %rs4;
	cvt.u64.u32 	%rd63, %r1373;
	add.s32 	%r1374, %r11, %r12;
	add.s32 	%r1375, %r1374, 12544;
	cvt.u64.u32 	%rd64, %r1375;
	add.s64 	%rd65, %rd64, %rd63;
	add.s64 	%rd66, %rd65, %rd62;
	add.s64 	%rd67, %rd2, %rd66;
	ld.global.nc.u32 	%r2610, [%rd67+175388];
$L__BB14_49:
	st.shared.u32 	[%r15+1344], %r2610;
$L__BB14_50:
	ld.param.u64 	%rd75, [fused_nn_conv2d_cast_subtract_cast_multiply_add_nn_relu_divide_add_round_cast_cl_16286804049590463984__17_kernel0_param_3];
	cvta.to.global.u64 	%rd68, %rd75;
	cvta.to.global.u64 	%rd69, %rd8;
	cvta.to.global.u64 	%rd70, %rd6;
	bar.sync 	0;
	ld.shared.u32 	%r1377, [%r13];
	add.s32 	%r2529, %r1340, %r50;
	ld.shared.u32 	%r1378, [%r2529+1152];
	// begin inline asm
	dp4a.s32.s32 %r1376, %r1377, %r1378, %r2601;
	// end inline asm
	ld.shared.u32 	%r1381, [%r13];
	ld.shared.u32 	%r1382, [%r2529+1156];
	// begin inline asm
	dp4a.s32.s32 %r1380, %r1381, %r1382, %r2600;
	// end inline asm
	ld.shared.u32 	%r1385, [%r13];
	ld.shared.u32 	%r1386, [%r2529+1160];
	// begin inline asm
	dp4a.s32.s32 %r1384, %r1385, %r1386, %r2599;
	// end inline asm
	ld.shared.u32 	%r1389, [%r13];
	ld.shared.u32 	%r1390, [%r2529+1164];
	// begin inline asm
	dp4a.s32.s32 %r1388, %r1389, %r1390, %r2598;
	// end inline asm
	ld.shared.u32 	%r1393, [%r13+120];
	ld.shared.u32 	%r1394, [%r2529+1152];
	// begin inline asm
	dp4a.s32.s32 %r1392, %r1393, %r1394, %r2597;
	// end inline asm
	ld.shared.u32 	%r1397, [%r13+120];
	ld.shared.u32 	%r1398, [%r2529+1156];
	// begin inline asm
	dp4a.s32.s32 %r1396, %r1397, %r1398, %r2596;
	// end inline asm
	ld.shared.u32 	%r1401, [%r13+120];
	ld.shared.u32 	%r1402, [%r2529+1160];
	// begin inline asm
	dp4a.s32.s32 %r1400, %r1401, %r1402, %r2595;
	// end inline asm
	ld.shared.u32 	%r1405, [%r13+120];
	ld.shared.u32 	%r1406, [%r2529+1164];
	// begin inline asm
	dp4a.s32.s32 %r1404, %r1405, %r1406, %r2594;
	// end inline asm
	ld.shared.u32 	%r1409, [%r13+240];
	ld.shared.u32 	%r1410, [%r2529+1152];
	// begin inline asm
	dp4a.s32.s32 %r1408, %r1409, %r1410, %r2593;
	// end inline asm
	ld.shared.u32 	%r1413, [%r13+240];
	ld.shared.u32 	%r1414, [%r2529+1156];
	// begin inline asm
	dp4a.s32.s32 %r1412, %r1413, %r1414, %r2592;
	// end inline asm
	ld.shared.u32 	%r1417, [%r13+240];
	ld.shared.u32 	%r1418, [%r2529+1160];
	// begin inline asm
	dp4a.s32.s32 %r1416, %r1417, %r1418, %r2591;
	// end inline asm
	ld.shared.u32 	%r1421, [%r13+240];
	ld.shared.u32 	%r1422, [%r2529+1164];
	// begin inline asm
	dp4a.s32.s32 %r1420, %r1421, %r1422, %r2590;
	// end inline asm
	ld.shared.u32 	%r1425, [%r13+360];
	ld.shared.u32 	%r1426, [%r2529+1152];
	// begin inline asm
	dp4a.s32.s32 %r1424, %r1425, %r1426, %r2589;
	// end inline asm
	ld.shared.u32 	%r1429, [%r13+360];
	ld.shared.u32 	%r1430, [%r2529+1156];
	// begin inline asm
	dp4a.s32.s32 %r1428, %r1429, %r1430, %r2588;
	// end inline asm
	ld.shared.u32 	%r1433, [%r13+360];
	ld.shared.u32 	%r1434, [%r2529+1160];
	// begin inline asm
	dp4a.s32.s32 %r1432, %r1433, %r1434, %r2587;
	// end inline asm
	ld.shared.u32 	%r1437, [%r13+360];
	ld.shared.u32 	%r1438, [%r2529+1164];
	// begin inline asm
	dp4a.s32.s32 %r1436, %r1437, %r1438, %r2586;
	// end inline asm
	ld.shared.u32 	%r1441, [%r13+120];
	ld.shared.u32 	%r1442, [%r2529+1200];
	// begin inline asm
	dp4a.s32.s32 %r1440, %r1441, %r1442, %r1376;
	// end inline asm
	ld.shared.u32 	%r1445, [%r13+120];
	ld.shared.u32 	%r1446, [%r2529+1204];
	// begin inline asm
	dp4a.s32.s32 %r1444, %r1445, %r1446, %r1380;
	// end inline asm
	ld.shared.u32 	%r1449, [%r13+120];
	ld.shared.u32 	%r1450, [%r2529+1208];
	// begin inline asm
	dp4a.s32.s32 %r1448, %r1449, %r1450, %r1384;
	// end inline asm
	ld.shared.u32 	%r1453, [%r13+120];
	ld.shared.u32 	%r1454, [%r2529+1212];
	// begin inline asm
	dp4a.s32.s32 %r1452, %r1453, %r1454, %r1388;
	// end inline asm
	ld.shared.u32 	%r1457, [%r13+240];
	ld.shared.u32 	%r1458, [%r2529+1200];
	// begin inline asm
	dp4a.s32.s32 %r1456, %r1457, %r1458, %r1392;
	// end inline asm
	ld.shared.u32 	%r1461, [%r13+240];
	ld.shared.u32 	%r1462, [%r2529+1204];
	// begin inline asm
	dp4a.s32.s32 %r1460, %r1461, %r1462, %r1396;
	// end inline asm
	ld.shared.u32 	%r1465, [%r13+240];
	ld.shared.u32 	%r1466, [%r2529+1208];
	// begin inline asm
	dp4a.s32.s32 %r1464, %r1465, %r1466, %r1400;
	// end inline asm
	ld.shared.u32 	%r1469, [%r13+240];
	ld.shared.u32 	%r1470, [%r2529+1212];
	// begin inline asm
	dp4a.s32.s32 %r1468, %r1469, %r1470, %r1404;
	// end inline asm
	ld.shared.u32 	%r1473, [%r13+360];
	ld.shared.u32 	%r1474, [%r2529+1200];
	// begin inline asm
	dp4a.s32.s32 %r1472, %r1473, %r1474, %r1408;
	// end inline asm
	ld.shared.u32 	%r1477, [%r13+360];
	ld.shared.u32 	%r1478, [%r2529+1204];
	// begin inline asm
	dp4a.s32.s32 %r1476, %r1477, %r1478, %r1412;
	// end inline asm
	ld.shared.u32 	%r1481, [%r13+360];
	ld.shared.u32 	%r1482, [%r2529+1208];
	// begin inline asm
	dp4a.s32.s32 %r1480, %r1481, %r1482, %r1416;
	// end inline asm
	ld.shared.u32 	%r1485, [%r13+360];
	ld.shared.u32 	%r1486, [%r2529+1212];
	// begin inline asm
	dp4a.s32.s32 %r1484, %r1485, %r1486, %r1420;
	// end inline asm
	ld.shared.u32 	%r1489, [%r13+480];
	ld.shared.u32 	%r1490, [%r2529+1200];
	// begin inline asm
	dp4a.s32.s32 %r1488, %r1489, %r1490, %r1424;
	// end inline asm
	ld.shared.u32 	%r1493, [%r13+480];
	ld.shared.u32 	%r1494, [%r2529+1204];
	// begin inline asm
	dp4a.s32.s32 %r1492, %r1493, %r1494, %r1428;
	// end inline asm
	ld.shared.u32 	%r1497, [%r13+480];
	ld.shared.u32 	%r1498, [%r2529+1208];
	// begin inline asm
	dp4a.s32.s32 %r1496, %r1497, %r1498, %r1432;
	// end inline asm
	ld.shared.u32 	%r1501, [%r13+480];
	ld.shared.u32 	%r1502, [%r2529+1212];
	// begin inline asm
	dp4a.s32.s32 %r1500, %r1501, %r1502, %r1436;
	// end inline asm
	ld.shared.u32 	%r1505, [%r13+240];
	ld.shared.u32 	%r1506, [%r2529+1248];
	// begin inline asm
	dp4a.s32.s32 %r1504, %r1505, %r1506, %r1440;
	// end inline asm
	ld.shared.u32 	%r1509, [%r13+240];
	ld.shared.u32 	%r1510, [%r2529+1252];
	// begin inline asm
	dp4a.s32.s32 %r1508, %r1509, %r1510, %r1444;
	// end inline asm
	ld.shared.u32 	%r1513, [%r13+240];
	ld.shared.u32 	%r1514, [%r2529+1256];
	// begin inline asm
	dp4a.s32.s32 %r1512, %r1513, %r1514, %r1448;
	// end inline asm
	ld.shared.u32 	%r1517, [%r13+240];
	ld.shared.u32 	%r1518, [%r2529+1260];
	// begin inline asm
	dp4a.s32.s32 %r1516, %r1517, %r1518, %r1452;
	// end inline asm
	ld.shared.u32 	%r1521, [%r13+360];
	ld.shared.u32 	%r1522, [%r2529+1248];
	// begin inline asm
	dp4a.s32.s32 %r1520, %r1521, %r1522, %r1456;
	// end inline asm
	ld.shared.u32 	%r1525, [%r13+360];
	ld.shared.u32 	%r1526, [%r2529+1252];
	// begin inline asm
	dp4a.s32.s32 %r1524, %r1525, %r1526, %r1460;
	// end inline asm
	ld.shared.u32 	%r1529, [%r13+360];
	ld.shared.u32 	%r1530, [%r2529+1256];
	// begin inline asm
	dp4a.s32.s32 %r1528, %r1529, %r1530, %r1464;
	// end inline asm
	ld.shared.u32 	%r1533, [%r13+360];
	ld.shared.u32 	%r1534, [%r2529+1260];
	// begin inline asm
	dp4a.s32.s32 %r1532, %r1533, %r1534, %r1468;
	// end inline asm
	ld.shared.u32 	%r1537, [%r13+480];
	ld.shared.u32 	%r1538, [%r2529+1248];
	// begin inline asm
	dp4a.s32.s32 %r1536, %r1537, %r1538, %r1472;
	// end inline asm
	ld.shared.u32 	%r1541, [%r13+480];
	ld.shared.u32 	%r1542, [%r2529+1252];
	// begin inline asm
	dp4a.s32.s32 %r1540, %r1541, %r1542, %r1476;
	// end inline asm
	ld.shared.u32 	%r1545, [%r13+480];
	ld.shared.u32 	%r1546, [%r2529+1256];
	// begin inline asm
	dp4a.s32.s32 %r1544, %r1545, %r1546, %r1480;
	// end inline asm
	ld.shared.u32 	%r1549, [%r13+480];
	ld.shared.u32 	%r1550, [%r2529+1260];
	// begin inline asm
	dp4a.s32.s32 %r1548, %r1549, %r1550, %r1484;
	// end inline asm
	ld.shared.u32 	%r1553, [%r13+600];
	ld.shared.u32 	%r1554, [%r2529+1248];
	// begin inline asm
	dp4a.s32.s32 %r1552, %r1553, %r1554, %r1488;
	// end inline asm
	ld.shared.u32 	%r1557, [%r13+600];
	ld.shared.u32 	%r1558, [%r2529+1252];
	// begin inline asm
	dp4a.s32.s32 %r1556, %r1557, %r1558, %r1492;
	// end inline asm
	ld.shared.u32 	%r1561, [%r13+600];
	ld.shared.u32 	%r1562, [%r2529+1256];
	// begin inline asm
	dp4a.s32.s32 %r1560, %r1561, %r1562, %r1496;
	// end inline asm
	ld.shared.u32 	%r1565, [%r13+600];
	ld.shared.u32 	%r1566, [%r2529+1260];
	// begin inline asm
	dp4a.s32.s32 %r1564, %r1565, %r1566, %r1500;
	// end inline asm
	ld.shared.u32 	%r1569, [%r13+4];
	ld.shared.u32 	%r1570, [%r2529+1168];
	// begin inline asm
	dp4a.s32.s32 %r1568, %r1569, %r1570, %r1504;
	// end inline asm
	ld.shared.u32 	%r1573, [%r13+4];
	ld.shared.u32 	%r1574, [%r2529+1172];
	// begin inline asm
	dp4a.s32.s32 %r1572, %r1573, %r1574, %r1508;
	// end inline asm
	ld.shared.u32 	%r1577, [%r13+4];
	ld.shared.u32 	%r1578, [%r2529+1176];
	// begin inline asm
	dp4a.s32.s32 %r1576, %r1577, %r1578, %r1512;
	// end inline asm
	ld.shared.u32 	%r1581, [%r13+4];
	ld.shared.u32 	%r1582, [%r2529+1180];
	// begin inline asm
	dp4a.s32.s32 %r1580, %r1581, %r1582, %r1516;
	// end inline asm
	ld.shared.u32 	%r1585, [%r13+124];
	ld.shared.u32 	%r1586, [%r2529+1168];
	// begin inline asm
	dp4a.s32.s32 %r1584, %r1585, %r1586, %r1520;
	// end inline asm
	ld.shared.u32 	%r1589, [%r13+124];
	ld.shared.u32 	%r1590, [%r2529+1172];
	// begin inline asm
	dp4a.s32.s32 %r1588, %r1589, %r1590, %r1524;
	// end inline asm
	ld.shared.u32 	%r1593, [%r13+124];
	ld.shared.u32 	%r1594, [%r2529+1176];
	// begin inline asm
	dp4a.s32.s32 %r1592, %r1593, %r1594, %r1528;
	// end inline asm
	ld.shared.u32 	%r1597, [%r13+124];
	ld.shared.u32 	%r1598, [%r2529+1180];
	// begin inline asm
	dp4a.s32.s32 %r1596, %r1597, %r1598, %r1532;
	// end inline asm
	ld.shared.u32 	%r1601, [%r13+244];
	ld.shared.u32 	%r1602, [%r2529+1168];
	// begin inline asm
	dp4a.s32.s32 %r1600, %r1601, %r1602, %r1536;
	// end inline asm
	ld.shared.u32 	%r1605, [%r13+244];
	ld.shared.u32 	%r1606, [%r2529+1172];
	// begin inline asm
	dp4a.s32.s32 %r1604, %r1605, %r1606, %r1540;
	// end inline asm
	ld.shared.u32 	%r1609, [%r13+244];
	ld.shared.u32 	%r1610, [%r2529+1176];
	// begin inline asm
	dp4a.s32.s32 %r1608, %r1609, %r1610, %r1544;
	// end inline asm
	ld.shared.u32 	%r1613, [%r13+244];
	ld.shared.u32 	%r1614, [%r2529+1180];
	// begin inline asm
	dp4a.s32.s32 %r1612, %r1613, %r1614, %r1548;
	// end inline asm
	ld.shared.u32 	%r1617, [%r13+364];
	ld.shared.u32 	%r1618, [%r2529+1168];
	// begin inline asm
	dp4a.s32.s32 %r1616, %r1617, %r1618, %r1552;
	// end inline asm
	ld.shared.u32 	%r1621, [%r13+364];
	ld.shared.u32 	%r1622, [%r2529+1172];
	// begin inline asm
	dp4a.s32.s32 %r1620, %r1621, %r1622, %r1556;
	// end inline asm
	ld.shared.u32 	%r1625, [%r13+364];
	ld.shared.u32 	%r1626, [%r2529+1176];
	// begin inline asm
	dp4a.s32.s32 %r1624, %r1625, %r1626, %r1560;
	// end inline asm
	ld.shared.u32 	%r1629, [%r13+364];
	ld.shared.u32 	%r1630, [%r2529+1180];
	// begin inline asm
	dp4a.s32.s32 %r1628, %r1629, %r1630, %r1564;
	// end inline asm
	ld.shared.u32 	%r1633, [%r13+124];
	ld.shared.u32 	%r1634, [%r2529+1216];
	// begin inline asm
	dp4a.s32.s32 %r1632, %r1633, %r1634, %r1568;
	// end inline asm
	ld.shared.u32 	%r1637, [%r13+124];
	ld.shared.u32 	%r1638, [%r2529+1220];
	// begin inline asm
	dp4a.s32.s32 %r1636, %r1637, %r1638, %r1572;
	// end inline asm
	ld.shared.u32 	%r1641, [%r13+124];
	ld.shared.u32 	%r1642, [%r2529+1224];
	// begin inline asm
	dp4a.s32.s32 %r1640, %r1641, %r1642, %r1576;
	// end inline asm
	ld.shared.u32 	%r1645, [%r13+124];
	ld.shared.u32 	%r1646, [%r2529+1228];
	// begin inline asm
	dp4a.s32.s32 %r1644, %r1645, %r1646, %r1580;
	// end inline asm
	ld.shared.u32 	%r1649, [%r13+244];
	ld.shared.u32 	%r1650, [%r2529+1216];
	// begin inline asm
	dp4a.s32.s32 %r1648, %r1649, %r1650, %r1584;
	// end inline asm
	ld.shared.u32 	%r1653, [%r13+244];
	ld.shared.u32 	%r1654, [%r2529+1220];
	// begin inline asm
	dp4a.s32.s32 %r1652, %r1653, %r1654, %r1588;
	// end inline asm
	ld.shared.u32 	%r1657, [%r13+244];
	ld.shared.u32 	%r1658, [%r2529+1224];
	// begin inline asm
	dp4a.s32.s32 %r1656, %r1657, %r1658, %r1592;
	// end inline asm
	ld.shared.u32 	%r1661, [%r13+244];
	ld.shared.u32 	%r1662, [%r2529+1228];
	// begin inline asm
	dp4a.s32.s32 %r1660, %r1661, %r1662, %r1596;
	// end inline asm
	ld.shared.u32 	%r1665, [%r13+364];
	ld.shared.u32 	%r1666, [%r2529+1216];
	// begin inline asm
	dp4a.s32.s32 %r1664, %r1665, %r1666, %r1600;
	// end inline asm
	ld.shared.u32 	%r1669, [%r13+364];
	ld.shared.u32 	%r1670, [%r2529+1220];
	// begin inline asm
	dp4a.s32.s32 %r1668, %r1669, %r1670, %r1604;
	// end inline asm
	ld.shared.u32 	%r1673, [%r13+364];
	ld.shared.u32 	%r1674, [%r2529+1224];
	// begin inline asm
	dp4a.s32.s32 %r1672, %r1673, %r1674, %r1608;
	// end inline asm
	ld.shared.u32 	%r1677, [%r13+364];
	ld.shared.u32 	%r1678, [%r2529+1228];
	// begin inline asm
	dp4a.s32.s32 %r1676, %r1677, %r1678, %r1612;
	// end inline asm
	ld.shared.u32 	%r1681, [%r13+484];
	ld.shared.u32 	%r1682, [%r2529+1216];
	// begin inline asm
	dp4a.s32.s32 %r1680, %r1681, %r1682, %r1616;
	// end inline asm
	ld.shared.u32 	%r1685, [%r13+484];
	ld.shared.u32 	%r1686, [%r2529+1220];
	// begin inline asm
	dp4a.s32.s32 %r1684, %r1685, %r1686, %r1620;
	// end inline asm
	ld.shared.u32 	%r1689, [%r13+484];
	ld.shared.u32 	%r1690, [%r2529+1224];
	// begin inline asm
	dp4a.s32.s32 %r1688, %r1689, %r1690, %r1624;
	// end inline asm
	ld.shared.u32 	%r1693, [%r13+484];
	ld.shared.u32 	%r1694, [%r2529+1228];
	// begin inline asm
	dp4a.s32.s32 %r1692, %r1693, %r1694, %r1628;
	// end inline asm
	ld.shared.u32 	%r1697, [%r13+244];
	ld.shared.u32 	%r1698, [%r2529+1264];
	// begin inline asm
	dp4a.s32.s32 %r1696, %r1697, %r1698, %r1632;
	// end inline asm
	ld.shared.u32 	%r1701, [%r13+244];
	ld.shared.u32 	%r1702, [%r2529+1268];
	// begin inline asm
	dp4a.s32.s32 %r1700, %r1701, %r1702, %r1636;
	// end inline asm
	ld.shared.u32 	%r1705, [%r13+244];
	ld.shared.u32 	%r1706, [%r2529+1272];
	// begin inline asm
	dp4a.s32.s32 %r1704, %r1705, %r1706, %r1640;
	// end inline asm
	ld.shared.u32 	%r1709, [%r13+244];
	ld.shared.u32 	%r1710, [%r2529+1276];
	// begin inline asm
	dp4a.s32.s32 %r1708, %r1709, %r1710, %r1644;
	// end inline asm
	ld.shared.u32 	%r1713, [%r13+364];
	ld.shared.u32 	%r1714, [%r2529+1264];
	// begin inline asm
	dp4a.s32.s32 %r1712, %r1713, %r1714, %r1648;
	// end inline asm
	ld.shared.u32 	%r1717, [%r13+364];
	ld.shared.u32 	%r1718, [%r2529+1268];
	// begin inline asm
	dp4a.s32.s32 %r1716, %r1717, %r1718, %r1652;
	// end inline asm
	ld.shared.u32 	%r1721, [%r13+364];
	ld.shared.u32 	%r1722, [%r2529+1272];
	// begin inline asm
	dp4a.s32.s32 %r1720, %r1721, %r1722, %r1656;
	// end inline asm
	ld.shared.u32 	%r1725, [%r13+364];
	ld.shared.u32 	%r1726, [%r2529+1276];
	// begin inline asm
	dp4a.s32.s32 %r1724, %r1725, %r1726, %r1660;
	// end inline asm
	ld.shared.u32 	%r1729, [%r13+484];
	ld.shared.u32 	%r1730, [%r2529+1264];
	// begin inline asm
	dp4a.s32.s32 %r1728, %r1729, %r1730, %r1664;
	// end inline asm
	ld.shared.u32 	%r1733, [%r13+484];
	ld.shared.u32 	%r1734, [%r2529+1268];
	// begin inline asm
	dp4a.s32.s32 %r1732, %r1733, %r1734, %r1668;
	// end inline asm
	ld.shared.u32 	%r1737, [%r13+484];
	ld.shared.u32 	%r1738, [%r2529+1272];
	// begin inline asm
	dp4a.s32.s32 %r1736, %r1737, %r1738, %r1672;
	// end inline asm
	ld.shared.u32 	%r1741, [%r13+484];
	ld.shared.u32 	%r1742, [%r2529+1276];
	// begin inline asm
	dp4a.s32.s32 %r1740, %r1741, %r1742, %r1676;
	// end inline asm
	ld.shared.u32 	%r1745, [%r13+604];
	ld.shared.u32 	%r1746, [%r2529+1264];
	// begin inline asm
	dp4a.s32.s32 %r1744, %r1745, %r1746, %r1680;
	// end inline asm
	ld.shared.u32 	%r1749, [%r13+604];
	ld.shared.u32 	%r1750, [%r2529+1268];
	// begin inline asm
	dp4a.s32.s32 %r1748, %r1749, %r1750, %r1684;
	// end inline asm
	ld.shared.u32 	%r1753, [%r13+604];
	ld.shared.u32 	%r1754, [%r2529+1272];
	// begin inline asm
	dp4a.s32.s32 %r1752, %r1753, %r1754, %r1688;
	// end inline asm
	ld.shared.u32 	%r1757, [%r13+604];
	ld.shared.u32 	%r1758, [%r2529+1276];
	// begin inline asm
	dp4a.s32.s32 %r1756, %r1757, %r1758, %r1692;
	// end inline asm
	ld.shared.u32 	%r1761, [%r13+8];
	ld.shared.u32 	%r1762, [%r2529+1184];
	// begin inline asm
	dp4a.s32.s32 %r1760, %r1761, %r1762, %r1696;
	// end inline asm
	ld.shared.u32 	%r1765, [%r13+8];
	ld.shared.u32 	%r1766, [%r2529+1188];
	// begin inline asm
	dp4a.s32.s32 %r1764, %r1765, %r1766, %r1700;
	// end inline asm
	ld.shared.u32 	%r1769, [%r13+8];
	ld.shared.u32 	%r1770, [%r2529+1192];
	// begin inline asm
	dp4a.s32.s32 %r1768, %r1769, %r1770, %r1704;
	// end inline asm
	ld.shared.u32 	%r1773, [%r13+8];
	ld.shared.u32 	%r1774, [%r2529+1196];
	// begin inline asm
	dp4a.s32.s32 %r1772, %r1773, %r1774, %r1708;
	// end inline asm
	ld.shared.u32 	%r1777, [%r13+128];
	ld.shared.u32 	%r1778, [%r2529+1184];
	// begin inline asm
	dp4a.s32.s32 %r1776, %r1777, %r1778, %r1712;
	// end inline asm
	ld.shared.u32 	%r1781, [%r13+128];
	ld.shared.u32 	%r1782, [%r2529+1188];
	// begin inline asm
	dp4a.s32.s32 %r1780, %r1781, %r1782, %r1716;
	// end inline asm
	ld.shared.u32 	%r1785, [%r13+128];
	ld.shared.u32 	%r1786, [%r2529+1192];
	// begin inline asm
	dp4a.s32.s32 %r1784, %r1785, %r1786, %r1720;
	// end inline asm
	ld.shared.u32 	%r1789, [%r13+128];
	ld.shared.u32 	%r1790, [%r2529+1196];
	// begin inline asm
	dp4a.s32.s32 %r1788, %r1789, %r1790, %r1724;
	// end inline asm
	ld.shared.u32 	%r1793, [%r13+248];
	ld.shared.u32 	%r1794, [%r2529+1184];
	// begin inline asm
	dp4a.s32.s32 %r1792, %r1793, %r1794, %r1728;
	// end inline asm
	ld.shared.u32 	%r1797, [%r13+248];
	ld.shared.u32 	%r1798, [%r2529+1188];
	// begin inline asm
	dp4a.s32.s32 %r1796, %r1797, %r1798, %r1732;
	// end inline asm
	ld.shared.u32 	%r1801, [%r13+248];
	ld.shared.u32 	%r1802, [%r2529+1192];
	// begin inline asm
	dp4a.s32.s32 %r1800, %r1801, %r1802, %r1736;
	// end inline asm
	ld.shared.u32 	%r1805, [%r13+248];
	ld.shared.u32 	%r1806, [%r2529+1196];
	// begin inline asm
	dp4a.s32.s32 %r1804, %r1805, %r1806, %r1740;
	// end inline asm
	ld.shared.u32 	%r1809, [%r13+368];
	ld.shared.u32 	%r1810, [%r2529+1184];
	// begin inline asm
	dp4a.s32.s32 %r1808, %r1809, %r1810, %r1744;
	// end inline asm
	ld.shared.u32 	%r1813, [%r13+368];
	ld.shared.u32 	%r1814, [%r2529+1188];
	// begin inline asm
	dp4a.s32.s32 %r1812, %r1813, %r1814, %r1748;
	// end inline asm
	ld.shared.u32 	%r1817, [%r13+368];
	ld.shared.u32 	%r1818, [%r2529+1192];
	// begin inline asm
	dp4a.s32.s32 %r1816, %r1817, %r1818, %r1752;
	// end inline asm
	ld.shared.u32 	%r1821, [%r13+368];
	ld.shared.u32 	%r1822, [%r2529+1196];
	// begin inline asm
	dp4a.s32.s32 %r1820, %r1821, %r1822, %r1756;
	// end inline asm
	ld.shared.u32 	%r1825, [%r13+128];
	ld.shared.u32 	%r1826, [%r2529+1232];
	// begin inline asm
	dp4a.s32.s32 %r1824, %r1825, %r1826, %r1760;
	// end inline asm
	ld.shared.u32 	%r1829, [%r13+128];
	ld.shared.u32 	%r1830, [%r2529+1236];
	// begin inline asm
	dp4a.s32.s32 %r1828, %r1829, %r1830, %r1764;
	// end inline asm
	ld.shared.u32 	%r1833, [%r13+128];
	ld.shared.u32 	%r1834, [%r2529+1240];
	// begin inline asm
	dp4a.s32.s32 %r1832, %r1833, %r1834, %r1768;
	// end inline asm
	ld.shared.u32 	%r1837, [%r13+128];
	ld.shared.u32 	%r1838, [%r2529+1244];
	// begin inline asm
	dp4a.s32.s32 %r1836, %r1837, %r1838, %r1772;
	// end inline asm
	ld.shared.u32 	%r1841, [%r13+248];
	ld.shared.u32 	%r1842, [%r2529+1232];
	// begin inline asm
	dp4a.s32.s32 %r1840, %r1841, %r1842, %r1776;
	// end inline asm
	ld.shared.u32 	%r1845, [%r13+248];
	ld.shared.u32 	%r1846, [%r2529+1236];
	// begin inline asm
	dp4a.s32.s32 %r1844, %r1845, %r1846, %r1780;
	// end inline asm
	ld.shared.u32 	%r1849, [%r13+248];
	ld.shared.u32 	%r1850, [%r2529+1240];
	// begin inline asm
	dp4a.s32.s32 %r1848, %r1849, %r1850, %r1784;
	// end inline asm
	ld.shared.u32 	%r1853, [%r13+248];
	ld.shared.u32 	%r1854, [%r2529+1244];
	// begin inline asm
	dp4a.s32.s32 %r1852, %r1853, %r1854, %r1788;
	// end inline asm
	ld.shared.u32 	%r1857, [%r13+368];
	ld.shared.u32 	%r1858, [%r2529+1232];
	// begin inline asm
	dp4a.s32.s32 %r1856, %r1857, %r1858, %r1792;
	// end inline asm
	ld.shared.u32 	%r1861, [%r13+368];
	ld.shared.u32 	%r1862, [%r2529+1236];
	// begin inline asm
	dp4a.s32.s32 %r1860, %r1861, %r1862, %r1796;
	// end inline asm
	ld.shared.u32 	%r1865, [%r13+368];
	ld.shared.u32 	%r1866, [%r2529+1240];
	// begin inline asm
	dp4a.s32.s32 %r1864, %r1865, %r1866, %r1800;
	// end inline asm
	ld.shared.u32 	%r1869, [%r13+368];
	ld.shared.u32 	%r1870, [%r2529+1244];
	// begin inline asm
	dp4a.s32.s32 %r1868, %r1869, %r1870, %r1804;
	// end inline asm
	ld.shared.u32 	%r1873, [%r13+488];
	ld.shared.u32 	%r1874, [%r2529+1232];
	// begin inline asm
	dp4a.s32.s32 %r1872, %r1873, %r1874, %r1808;
	// end inline asm
	ld.shared.u32 	%r1877, [%r13+488];
	ld.shared.u32 	%r1878, [%r2529+1236];
	// begin inline asm
	dp4a.s32.s32 %r1876, %r1877, %r1878, %r1812;
	// end inline asm
	ld.shared.u32 	%r1881, [%r13+488];
	ld.shared.u32 	%r1882, [%r2529+1240];
	// begin inline asm
	dp4a.s32.s32 %r1880, %r1881, %r1882, %r1816;
	// end inline asm
	ld.shared.u32 	%r1885, [%r13+488];
	ld.shared.u32 	%r1886, [%r2529+1244];
	// begin inline asm
	dp4a.s32.s32 %r1884, %r1885, %r1886, %r1820;
	// end inline asm
	ld.shared.u32 	%r1889, [%r13+248];
	ld.shared.u32 	%r1890, [%r2529+1280];
	// begin inline asm
	dp4a.s32.s32 %r1888, %r1889, %r1890, %r1824;
	// end inline asm
	ld.shared.u32 	%r1893, [%r13+248];
	ld.shared.u32 	%r1894, [%r2529+1284];
	// begin inline asm
	dp4a.s32.s32 %r1892, %r1893, %r1894, %r1828;
	// end inline asm
	ld.shared.u32 	%r1897, [%r13+248];
	ld.shared.u32 	%r1898, [%r2529+1288];
	// begin inline asm
	dp4a.s32.s32 %r1896, %r1897, %r1898, %r1832;
	// end inline asm
	ld.shared.u32 	%r1901, [%r13+248];
	ld.shared.u32 	%r1902, [%r2529+1292];
	// begin inline asm
	dp4a.s32.s32 %r1900, %r1901, %r1902, %r1836;
	// end inline asm
	ld.shared.u32 	%r1905, [%r13+368];
	ld.shared.u32 	%r1906, [%r2529+1280];
	// begin inline asm
	dp4a.s32.s32 %r1904, %r1905, %r1906, %r1840;
	// end inline asm
	ld.shared.u32 	%r1909, [%r13+368];
	ld.shared.u32 	%r1910, [%r2529+1284];
	// begin inline asm
	dp4a.s32.s32 %r1908, %r1909, %r1910, %r1844;
	// end inline asm
	ld.shared.u32 	%r1913, [%r13+368];
	ld.shared.u32 	%r1914, [%r2529+1288];
	// begin inline asm
	dp4a.s32.s32 %r1912, %r1913, %r1914, %r1848;
	// end inline asm
	ld.shared.u32 	%r1917, [%r13+368];
	ld.shared.u32 	%r1918, [%r2529+1292];
	// begin inline asm
	dp4a.s32.s32 %r1916, %r1917, %r1918, %r1852;
	// end inline asm
	ld.shared.u32 	%r1921, [%r13+488];
	ld.shared.u32 	%r1922, [%r2529+1280];
	// begin inline asm
	dp4a.s32.s32 %r1920, %r1921, %r1922, %r1856;
	// end inline asm
	ld.shared.u32 	%r1925, [%r13+488];
	ld.shared.u32 	%r1926, [%r2529+1284];
	// begin inline asm
	dp4a.s32.s32 %r1924, %r1925, %r1926, %r1860;
	// end inline asm
	ld.shared.u32 	%r1929, [%r13+488];
	ld.shared.u32 	%r1930, [%r2529+1288];
	// begin inline asm
	dp4a.s32.s32 %r1928, %r1929, %r1930, %r1864;
	// end inline asm
	ld.shared.u32 	%r1933, [%r13+488];
	ld.shared.u32 	%r1934, [%r2529+1292];
	// begin inline asm
	dp4a.s32.s32 %r1932, %r1933, %r1934, %r1868;
	// end inline asm
	ld.shared.u32 	%r1937, [%r13+608];
	ld.shared.u32 	%r1938, [%r2529+1280];
	// begin inline asm
	dp4a.s32.s32 %r1936, %r1937, %r1938, %r1872;
	// end inline asm
	ld.shared.u32 	%r1941, [%r13+608];
	ld.shared.u32 	%r1942, [%r2529+1284];
	// begin inline asm
	dp4a.s32.s32 %r1940, %r1941, %r1942, %r1876;
	// end inline asm
	ld.shared.u32 	%r1945, [%r13+608];
	ld.shared.u32 	%r1946, [%r2529+1288];
	// begin inline asm
	dp4a.s32.s32 %r1944, %r1945, %r1946, %r1880;
	// end inline asm
	ld.shared.u32 	%r1949, [%r13+608];
	ld.shared.u32 	%r1950, [%r2529+1292];
	// begin inline asm
	dp4a.s32.s32 %r1948, %r1949, %r1950, %r1884;
	// end inline asm
	ld.shared.u32 	%r1953, [%r13+720];
	ld.shared.u32 	%r1954, [%r2529+1296];
	// begin inline asm
	dp4a.s32.s32 %r1952, %r1953, %r1954, %r1888;
	// end inline asm
	ld.shared.u32 	%r1957, [%r13+720];
	ld.shared.u32 	%r1958, [%r2529+1300];
	// begin inline asm
	dp4a.s32.s32 %r1956, %r1957, %r1958, %r1892;
	// end inline asm
	ld.shared.u32 	%r1961, [%r13+720];
	ld.shared.u32 	%r1962, [%r2529+1304];
	// begin inline asm
	dp4a.s32.s32 %r1960, %r1961, %r1962, %r1896;
	// end inline asm
	ld.shared.u32 	%r1965, [%r13+720];
	ld.shared.u32 	%r1966, [%r2529+1308];
	// begin inline asm
	dp4a.s32.s32 %r1964, %r1965, %r1966, %r1900;
	// end inline asm
	ld.shared.u32 	%r1969, [%r13+840];
	ld.shared.u32 	%r1970, [%r2529+1296];
	// begin inline asm
	dp4a.s32.s32 %r1968, %r1969, %r1970, %r1904;
	// end inline asm
	ld.shared.u32 	%r1973, [%r13+840];
	ld.shared.u32 	%r1974, [%r2529+1300];
	// begin inline asm
	dp4a.s32.s32 %r1972, %r1973, %r1974, %r1908;
	// end inline asm
	ld.shared.u32 	%r1977, [%r13+840];
	ld.shared.u32 	%r1978, [%r2529+1304];
	// begin inline asm
	dp4a.s32.s32 %r1976, %r1977, %r1978, %r1912;
	// end inline asm
	ld.shared.u32 	%r1981, [%r13+840];
	ld.shared.u32 	%r1982, [%r2529+1308];
	// begin inline asm
	dp4a.s32.s32 %r1980, %r1981, %r1982, %r1916;
	// end inline asm
	ld.shared.u32 	%r1985, [%r13+960];
	ld.shared.u32 	%r1986, [%r2529+1296];
	// begin inline asm
	dp4a.s32.s32 %r1984, %r1985, %r1986, %r1920;
	// end inline asm
	ld.shared.u32 	%r1989, [%r13+960];
	ld.shared.u32 	%r1990, [%r2529+1300];
	// begin inline asm
	dp4a.s32.s32 %r1988, %r1989, %r1990, %r1924;
	// end inline asm
	ld.shared.u32 	%r1993, [%r13+960];
	ld.shared.u32 	%r1994, [%r2529+1304];
	// begin inline asm
	dp4a.s32.s32 %r1992, %r1993, %r1994, %r1928;
	// end inline asm
	ld.shared.u32 	%r1997, [%r13+960];
	ld.shared.u32 	%r1998, [%r2529+1308];
	// begin inline asm
	dp4a.s32.s32 %r1996, %r1997, %r1998, %r1932;
	// end inline asm
	ld.shared.u32 	%r2001, [%r13+1080];
	ld.shared.u32 	%r2002, [%r2529+1296];
	// begin inline asm
	dp4a.s32.s32 %r2000, %r2001, %r2002, %r1936;
	// end inline asm
	ld.shared.u32 	%r2005, [%r13+1080];
	ld.shared.u32 	%r2006, [%r2529+1300];
	// begin inline asm
	dp4a.s32.s32 %r2004, %r2005, %r2006, %r1940;
	// end inline asm
	ld.shared.u32 	%r2009, [%r13+1080];
	ld.shared.u32 	%r2010, [%r2529+1304];
	// begin inline asm
	dp4a.s32.s32 %r2008, %r2009, %r2010, %r1944;
	// end inline asm
	ld.shared.u32 	%r2013, [%r13+1080];
	ld.shared.u32 	%r2014, [%r2529+1308];
	// begin inline asm
	dp4a.s32.s32 %r2012, %r2013, %r2014, %r1948;
	// end inline asm
	ld.shared.u32 	%r2017, [%r13+840];
	ld.shared.u32 	%r2018, [%r2529+1344];
	// begin inline asm
	dp4a.s32.s32 %r2016, %r2017, %r2018, %r1952;
	// end inline asm
	ld.shared.u32 	%r2021, [%r13+840];
	ld.shared.u32 	%r2022, [%r2529+1348];
	// begin inline asm
	dp4a.s32.s32 %r2020, %r2021, %r2022, %r1956;
	// end inline asm
	ld.shared.u32 	%r2025, [%r13+840];
	ld.shared.u32 	%r2026, [%r2529+1352];
	// begin inline asm
	dp4a.s32.s32 %r2024, %r2025, %r2026, %r1960;
	// end inline asm
	ld.shared.u32 	%r2029, [%r13+840];
	ld.shared.u32 	%r2030, [%r2529+1356];
	// begin inline asm
	dp4a.s32.s32 %r2028, %r2029, %r2030, %r1964;
	// end inline asm
	ld.shared.u32 	%r2033, [%r13+960];
	ld.shared.u32 	%r2034, [%r2529+1344];
	// begin inline asm
	dp4a.s32.s32 %r2032, %r2033, %r2034, %r1968;
	// end inline asm
	ld.shared.u32 	%r2037, [%r13+960];
	ld.shared.u32 	%r2038, [%r2529+1348];
	// begin inline asm
	dp4a.s32.s32 %r2036, %r2037, %r2038, %r1972;
	// end inline asm
	ld.shared.u32 	%r2041, [%r13+960];
	ld.shared.u32 	%r2042, [%r2529+1352];
	// begin inline asm
	dp4a.s32.s32 %r2040, %r2041, %r2042, %r1976;
	// end inline asm
	ld.shared.u32 	%r2045, [%r13+960];
	ld.shared.u32 	%r2046, [%r2529+1356];
	// begin inline asm
	dp4a.s32.s32 %r2044, %r2045, %r2046, %r1980;
	// end inline asm
	ld.shared.u32 	%r2049, [%r13+1080];
	ld.shared.u32 	%r2050, [%r2529+1344];
	// begin inline asm
	dp4a.s32.s32 %r2048, %r2049, %r2050, %r1984;
	// end inline asm
	ld.shared.u32 	%r2053, [%r13+1080];
	ld.shared.u32 	%r2054, [%r2529+1348];
	// begin inline asm
	dp4a.s32.s32 %r2052, %r2053, %r2054, %r1988;
	// end inline asm
	ld.shared.u32 	%r2057, [%r13+1080];
	ld.shared.u32 	%r2058, [%r2529+1352];
	// begin inline asm
	dp4a.s32.s32 %r2056, %r2057, %r2058, %r1992;
	// end inline asm
	ld.shared.u32 	%r2061, [%r13+1080];
	ld.shared.u32 	%r2062, [%r2529+1356];
	// begin inline asm
	dp4a.s32.s32 %r2060, %r2061, %r2062, %r1996;
	// end inline asm
	ld.shared.u32 	%r2065, [%r13+1200];
	ld.shared.u32 	%r2066, [%r2529+1344];
	// begin inline asm
	dp4a.s32.s32 %r2064, %r2065, %r2066, %r2000;
	// end inline asm
	ld.shared.u32 	%r2069, [%r13+1200];
	ld.shared.u32 	%r2070, [%r2529+1348];
	// begin inline asm
	dp4a.s32.s32 %r2068, %r2069, %r2070, %r2004;
	// end inline asm
	ld.shared.u32 	%r2073, [%r13+1200];
	ld.shared.u32 	%r2074, [%r2529+1352];
	// begin inline asm
	dp4a.s32.s32 %r2072, %r2073, %r2074, %r2008;
	// end inline asm
	ld.shared.u32 	%r2077, [%r13+1200];
	ld.shared.u32 	%r2078, [%r2529+1356];
	// begin inline asm
	dp4a.s32.s32 %r2076, %r2077, %r2078, %r2012;
	// end inline asm
	ld.shared.u32 	%r2081, [%r13+960];
	ld.shared.u32 	%r2082, [%r2529+1392];
	// begin inline asm
	dp4a.s32.s32 %r2080, %r2081, %r2082, %r2016;
	// end inline asm
	ld.shared.u32 	%r2085, [%r13+960];
	ld.shared.u32 	%r2086, [%r2529+1396];
	// begin inline asm
	dp4a.s32.s32 %r2084, %r2085, %r2086, %r2020;
	// end inline asm
	ld.shared.u32 	%r2089, [%r13+960];
	ld.shared.u32 	%r2090, [%r2529+1400];
	// begin inline asm
	dp4a.s32.s32 %r2088, %r2089, %r2090, %r2024;
	// end inline asm
	ld.shared.u32 	%r2093, [%r13+960];
	ld.shared.u32 	%r2094, [%r2529+1404];
	// begin inline asm
	dp4a.s32.s32 %r2092, %r2093, %r2094, %r2028;
	// end inline asm
	ld.shared.u32 	%r2097, [%r13+1080];
	ld.shared.u32 	%r2098, [%r2529+1392];
	// begin inline asm
	dp4a.s32.s32 %r2096, %r2097, %r2098, %r2032;
	// end inline asm
	ld.shared.u32 	%r2101, [%r13+1080];
	ld.shared.u32 	%r2102, [%r2529+1396];
	// begin inline asm
	dp4a.s32.s32 %r2100, %r2101, %r2102, %r2036;
	// end inline asm
	ld.shared.u32 	%r2105, [%r13+1080];
	ld.shared.u32 	%r2106, [%r2529+1400];
	// begin inline asm
	dp4a.s32.s32 %r2104, %r2105, %r2106, %r2040;
	// end inline asm
	ld.shared.u32 	%r2109, [%r13+1080];
	ld.shared.u32 	%r2110, [%r2529+1404];
	// begin inline asm
	dp4a.s32.s32 %r2108, %r2109, %r2110, %r2044;
	// end inline asm
	ld.shared.u32 	%r2113, [%r13+1200];
	ld.shared.u32 	%r2114, [%r2529+1392];
	// begin inline asm
	dp4a.s32.s32 %r2112, %r2113, %r2114, %r2048;
	// end inline asm
	ld.shared.u32 	%r2117, [%r13+1200];
	ld.shared.u32 	%r2118, [%r2529+1396];
	// begin inline asm
	dp4a.s32.s32 %r2116, %r2117, %r2118, %r2052;
	// end inline asm
	ld.shared.u32 	%r2121, [%r13+1200];
	ld.shared.u32 	%r2122, [%r2529+1400];
	// begin inline asm
	dp4a.s32.s32 %r2120, %r2121, %r2122, %r2056;
	// end inline asm
	ld.shared.u32 	%r2125, [%r13+1200];
	ld.shared.u32 	%r2126, [%r2529+1404];
	// begin inline asm
	dp4a.s32.s32 %r2124, %r2125, %r2126, %r2060;
	// end inline asm
	ld.shared.u32 	%r2129, [%r13+1320];
	ld.shared.u32 	%r2130, [%r2529+1392];
	// begin inline asm
	dp4a.s32.s32 %r2128, %r2129, %r2130, %r2064;
	// end inline asm
	ld.shared.u32 	%r2133, [%r13+1320];
	ld.shared.u32 	%r2134, [%r2529+1396];
	// begin inline asm
	dp4a.s32.s32 %r2132, %r2133, %r2134, %r2068;
	// end inline asm
	ld.shared.u32 	%r2137, [%r13+1320];
	ld.shared.u32 	%r2138, [%r2529+1400];
	// begin inline asm
	dp4a.s32.s32 %r2136, %r2137, %r2138, %r2072;
	// end inline asm
	ld.shared.u32 	%r2141, [%r13+1320];
	ld.shared.u32 	%r2142, [%r2529+1404];
	// begin inline asm
	dp4a.s32.s32 %r2140, %r2141, %r2142, %r2076;
	// end inline asm
	ld.shared.u32 	%r2145, [%r13+724];
	ld.shared.u32 	%r2146, [%r2529+1312];
	// begin inline asm
	dp4a.s32.s32 %r2144, %r2145, %r2146, %r2080;
	// end inline asm
	ld.shared.u32 	%r2149, [%r13+724];
	ld.shared.u32 	%r2150, [%r2529+1316];
	// begin inline asm
	dp4a.s32.s32 %r2148, %r2149, %r2150, %r2084;
	// end inline asm
	ld.shared.u32 	%r2153, [%r13+724];
	ld.shared.u32 	%r2154, [%r2529+1320];
	// begin inline asm
	dp4a.s32.s32 %r2152, %r2153, %r2154, %r2088;
	// end inline asm
	ld.shared.u32 	%r2157, [%r13+724];
	ld.shared.u32 	%r2158, [%r2529+1324];
	// begin inline asm
	dp4a.s32.s32 %r2156, %r2157, %r2158, %r2092;
	// end inline asm
	ld.shared.u32 	%r2161, [%r13+844];
	ld.shared.u32 	%r2162, [%r2529+1312];
	// begin inline asm
	dp4a.s32.s32 %r2160, %r2161, %r2162, %r2096;
	// end inline asm
	ld.shared.u32 	%r2165, [%r13+844];
	ld.shared.u32 	%r2166, [%r2529+1316];
	// begin inline asm
	dp4a.s32.s32 %r2164, %r2165, %r2166, %r2100;
	// end inline asm
	ld.shared.u32 	%r2169, [%r13+844];
	ld.shared.u32 	%r2170, [%r2529+1320];
	// begin inline asm
	dp4a.s32.s32 %r2168, %r2169, %r2170, %r2104;
	// end inline asm
	ld.shared.u32 	%r2173, [%r13+844];
	ld.shared.u32 	%r2174, [%r2529+1324];
	// begin inline asm
	dp4a.s32.s32 %r2172, %r2173, %r2174, %r2108;
	// end inline asm
	ld.shared.u32 	%r2177, [%r13+964];
	ld.shared.u32 	%r2178, [%r2529+1312];
	// begin inline asm
	dp4a.s32.s32 %r2176, %r2177, %r2178, %r2112;
	// end inline asm
	ld.shared.u32 	%r2181, [%r13+964];
	ld.shared.u32 	%r2182, [%r2529+1316];
	// begin inline asm
	dp4a.s32.s32 %r2180, %r2181, %r2182, %r2116;
	// end inline asm
	ld.shared.u32 	%r2185, [%r13+964];
	ld.shared.u32 	%r2186, [%r2529+1320];
	// begin inline asm
	dp4a.s32.s32 %r2184, %r2185, %r2186, %r2120;
	// end inline asm
	ld.shared.u32 	%r2189, [%r13+964];
	ld.shared.u32 	%r2190, [%r2529+1324];
	// begin inline asm
	dp4a.s32.s32 %r2188, %r2189, %r2190, %r2124;
	// end inline asm
	ld.shared.u32 	%r2193, [%r13+1084];
	ld.shared.u32 	%r2194, [%r2529+1312];
	// begin inline asm
	dp4a.s32.s32 %r2192, %r2193, %r2194, %r2128;
	// end inline asm
	ld.shared.u32 	%r2197, [%r13+1084];
	ld.shared.u32 	%r2198, [%r2529+1316];
	// begin inline asm
	dp4a.s32.s32 %r2196, %r2197, %r2198, %r2132;
	// end inline asm
	ld.shared.u32 	%r2201, [%r13+1084];
	ld.shared.u32 	%r2202, [%r2529+1320];
	// begin inline asm
	dp4a.s32.s32 %r2200, %r2201, %r2202, %r2136;
	// end inline asm
	ld.shared.u32 	%r2205, [%r13+1084];
	ld.shared.u32 	%r2206, [%r2529+1324];
	// begin inline asm
	dp4a.s32.s32 %r2204, %r2205, %r2206, %r2140;
	// end inline asm
	ld.shared.u32 	%r2209, [%r13+844];
	ld.shared.u32 	%r2210, [%r2529+1360];
	// begin inline asm
	dp4a.s32.s32 %r2208, %r2209, %r2210, %r2144;
	// end inline asm
	ld.shared.u32 	%r2213, [%r13+844];
	ld.shared.u32 	%r2214, [%r2529+1364];
	// begin inline asm
	dp4a.s32.s32 %r2212, %r2213, %r2214, %r2148;
	// end inline asm
	ld.shared.u32 	%r2217, [%r13+844];
	ld.shared.u32 	%r2218, [%r2529+1368];
	// begin inline asm
	dp4a.s32.s32 %r2216, %r2217, %r2218, %r2152;
	// end inline asm
	ld.shared.u32 	%r2221, [%r13+844];
	ld.shared.u32 	%r2222, [%r2529+1372];
	// begin inline asm
	dp4a.s32.s32 %r2220, %r2221, %r2222, %r2156;
	// end inline asm
	ld.shared.u32 	%r2225, [%r13+964];
	ld.shared.u32 	%r2226, [%r2529+1360];
	// begin inline asm
	dp4a.s32.s32 %r2224, %r2225, %r2226, %r2160;
	// end inline asm
	ld.shared.u32 	%r2229, [%r13+964];
	ld.shared.u32 	%r2230, [%r2529+1364];
	// begin inline asm
	dp4a.s32.s32 %r2228, %r2229, %r2230, %r2164;
	// end inline asm
	ld.shared.u32 	%r2233, [%r13+964];
	ld.shared.u32 	%r2234, [%r2529+1368];
	// begin inline asm
	dp4a.s32.s32 %r2232, %r2233, %r2234, %r2168;
	// end inline asm
	ld.shared.u32 	%r2237, [%r13+964];
	ld.shared.u32 	%r2238, [%r2529+1372];
	// begin inline asm
	dp4a.s32.s32 %r2236, %r2237, %r2238, %r2172;
	// end inline asm
	ld.shared.u32 	%r2241, [%r13+1084];
	ld.shared.u32 	%r2242, [%r2529+1360];
	// begin inline asm
	dp4a.s32.s32 %r2240, %r2241, %r2242, %r2176;
	// end inline asm
	ld.shared.u32 	%r2245, [%r13+1084];
	ld.shared.u32 	%r2246, [%r2529+1364];
	// begin inline asm
	dp4a.s32.s32 %r2244, %r2245, %r2246, %r2180;
	// end inline asm
	ld.shared.u32 	%r2249, [%r13+1084];
	ld.shared.u32 	%r2250, [%r2529+1368];
	// begin inline asm
	dp4a.s32.s32 %r2248, %r2249, %r2250, %r2184;
	// end inline asm
	ld.shared.u32 	%r2253, [%r13+1084];
	ld.shared.u32 	%r2254, [%r2529+1372];
	// begin inline asm
	dp4a.s32.s32 %r2252, %r2253, %r2254, %r2188;
	// end inline asm
	ld.shared.u32 	%r2257, [%r13+1204];
	ld.shared.u32 	%r2258, [%r2529+1360];
	// begin inline asm
	dp4a.s32.s32 %r2256, %r2257, %r2258, %r2192;
	// end inline asm
	ld.shared.u32 	%r2261, [%r13+1204];
	ld.shared.u32 	%r2262, [%r2529+1364];
	// begin inline asm
	dp4a.s32.s32 %r2260, %r2261, %r2262, %r2196;
	// end inline asm
	ld.shared.u32 	%r2265, [%r13+1204];
	ld.shared.u32 	%r2266, [%r2529+1368];
	// begin inline asm
	dp4a.s32.s32 %r2264, %r2265, %r2266, %r2200;
	// end inline asm
	ld.shared.u32 	%r2269, [%r13+1204];
	ld.shared.u32 	%r2270, [%r2529+1372];
	// begin inline asm
	dp4a.s32.s32 %r2268, %r2269, %r2270, %r2204;
	// end inline asm
	ld.shared.u32 	%r2273, [%r13+964];
	ld.shared.u32 	%r2274, [%r2529+1408];
	// begin inline asm
	dp4a.s32.s32 %r2272, %r2273, %r2274, %r2208;
	// end inline asm
	ld.shared.u32 	%r2277, [%r13+964];
	ld.shared.u32 	%r2278, [%r2529+1412];
	// begin inline asm
	dp4a.s32.s32 %r2276, %r2277, %r2278, %r2212;
	// end inline asm
	ld.shared.u32 	%r2281, [%r13+964];
	ld.shared.u32 	%r2282, [%r2529+1416];
	// begin inline asm
	dp4a.s32.s32 %r2280, %r2281, %r2282, %r2216;
	// end inline asm
	ld.shared.u32 	%r2285, [%r13+964];
	ld.shared.u32 	%r2286, [%r2529+1420];
	// begin inline asm
	dp4a.s32.s32 %r2284, %r2285, %r2286, %r2220;
	// end inline asm
	ld.shared.u32 	%r2289, [%r13+1084];
	ld.shared.u32 	%r2290, [%r2529+1408];
	// begin inline asm
	dp4a.s32.s32 %r2288, %r2289, %r2290, %r2224;
	// end inline asm
	ld.shared.u32 	%r2293, [%r13+1084];
	ld.shared.u32 	%r2294, [%r2529+1412];
	// begin inline asm
	dp4a.s32.s32 %r2292, %r2293, %r2294, %r2228;
	// end inline asm
	ld.shared.u32 	%r2297, [%r13+1084];
	ld.shared.u32 	%r2298, [%r2529+1416];
	// begin inline asm
	dp4a.s32.s32 %r2296, %r2297, %r2298, %r2232;
	// end inline asm
	ld.shared.u32 	%r2301, [%r13+1084];
	ld.shared.u32 	%r2302, [%r2529+1420];
	// begin inline asm
	dp4a.s32.s32 %r2300, %r2301, %r2302, %r2236;
	// end inline asm
	ld.shared.u32 	%r2305, [%r13+1204];
	ld.shared.u32 	%r2306, [%r2529+1408];
	// begin inline asm
	dp4a.s32.s32 %r2304, %r2305, %r2306, %r2240;
	// end inline asm
	ld.shared.u32 	%r2309, [%r13+1204];
	ld.shared.u32 	%r2310, [%r2529+1412];
	// begin inline asm
	dp4a.s32.s32 %r2308, %r2309, %r2310, %r2244;
	// end inline asm
	ld.shared.u32 	%r2313, [%r13+1204];
	ld.shared.u32 	%r2314, [%r2529+1416];
	// begin inline asm
	dp4a.s32.s32 %r2312, %r2313, %r2314, %r2248;
	// end inline asm
	ld.shared.u32 	%r2317, [%r13+1204];
	ld.shared.u32 	%r2318, [%r2529+1420];
	// begin inline asm
	dp4a.s32.s32 %r2316, %r2317, %r2318, %r2252;
	// end inline asm
	ld.shared.u32 	%r2321, [%r13+1324];
	ld.shared.u32 	%r2322, [%r2529+1408];
	// begin inline asm
	dp4a.s32.s32 %r2320, %r2321, %r2322, %r2256;
	// end inline asm
	ld.shared.u32 	%r2325, [%r13+1324];
	ld.shared.u32 	%r2326, [%r2529+1412];
	// begin inline asm
	dp4a.s32.s32 %r2324, %r2325, %r2326, %r2260;
	// end inline asm
	ld.shared.u32 	%r2329, [%r13+1324];
	ld.shared.u32 	%r2330, [%r2529+1416];
	// begin inline asm
	dp4a.s32.s32 %r2328, %r2329, %r2330, %r2264;
	// end inline asm
	ld.shared.u32 	%r2333, [%r13+1324];
	ld.shared.u32 	%r2334, [%r2529+1420];
	// begin inline asm
	dp4a.s32.s32 %r2332, %r2333, %r2334, %r2268;
	// end inline asm
	ld.shared.u32 	%r2337, [%r13+728];
	ld.shared.u32 	%r2338, [%r2529+1328];
	// begin inline asm
	dp4a.s32.s32 %r2336, %r2337, %r2338, %r2272;
	// end inline asm
	ld.shared.u32 	%r2341, [%r13+728];
	ld.shared.u32 	%r2342, [%r2529+1332];
	// begin inline asm
	dp4a.s32.s32 %r2340, %r2341, %r2342, %r2276;
	// end inline asm
	ld.shared.u32 	%r2345, [%r13+728];
	ld.shared.u32 	%r2346, [%r2529+1336];
	// begin inline asm
	dp4a.s32.s32 %r2344, %r2345, %r2346, %r2280;
	// end inline asm
	ld.shared.u32 	%r2349, [%r13+728];
	ld.shared.u32 	%r2350, [%r2529+1340];
	// begin inline asm
	dp4a.s32.s32 %r2348, %r2349, %r2350, %r2284;
	// end inline asm
	ld.shared.u32 	%r2353, [%r13+848];
	ld.shared.u32 	%r2354, [%r2529+1328];
	// begin inline asm
	dp4a.s32.s32 %r2352, %r2353, %r2354, %r2288;
	// end inline asm
	ld.shared.u32 	%r2357, [%r13+848];
	ld.shared.u32 	%r2358, [%r2529+1332];
	// begin inline asm
	dp4a.s32.s32 %r2356, %r2357, %r2358, %r2292;
	// end inline asm
	ld.shared.u32 	%r2361, [%r13+848];
	ld.shared.u32 	%r2362, [%r2529+1336];
	// begin inline asm
	dp4a.s32.s32 %r2360, %r2361, %r2362, %r2296;
	// end inline asm
	ld.shared.u32 	%r2365, [%r13+848];
	ld.shared.u32 	%r2366, [%r2529+1340];
	// begin inline asm
	dp4a.s32.s32 %r2364, %r2365, %r2366, %r2300;
	// end inline asm
	ld.shared.u32 	%r2369, [%r13+968];
	ld.shared.u32 	%r2370, [%r2529+1328];
	// begin inline asm
	dp4a.s32.s32 %r2368, %r2369, %r2370, %r2304;
	// end inline asm
	ld.shared.u32 	%r2373, [%r13+968];
	ld.shared.u32 	%r2374, [%r2529+1332];
	// begin inline asm
	dp4a.s32.s32 %r2372, %r2373, %r2374, %r2308;
	// end inline asm
	ld.shared.u32 	%r2377, [%r13+968];
	ld.shared.u32 	%r2378, [%r2529+1336];
	// begin inline asm
	dp4a.s32.s32 %r2376, %r2377, %r2378, %r2312;
	// end inline asm
	ld.shared.u32 	%r2381, [%r13+968];
	ld.shared.u32 	%r2382, [%r2529+1340];
	// begin inline asm
	dp4a.s32.s32 %r2380, %r2381, %r2382, %r2316;
	// end inline asm
	ld.shared.u32 	%r2385, [%r13+1088];
	ld.shared.u32 	%r2386, [%r2529+1328];
	// begin inline asm
	dp4a.s32.s32 %r2384, %r2385, %r2386, %r2320;
	// end inline asm
	ld.shared.u32 	%r2389, [%r13+1088];
	ld.shared.u32 	%r2390, [%r2529+1332];
	// begin inline asm
	dp4a.s32.s32 %r2388, %r2389, %r2390, %r2324;
	// end inline asm
	ld.shared.u32 	%r2393, [%r13+1088];
	ld.shared.u32 	%r2394, [%r2529+1336];
	// begin inline asm
	dp4a.s32.s32 %r2392, %r2393, %r2394, %r2328;
	// end inline asm
	ld.shared.u32 	%r2397, [%r13+1088];
	ld.shared.u32 	%r2398, [%r2529+1340];
	// begin inline asm
	dp4a.s32.s32 %r2396, %r2397, %r2398, %r2332;
	// end inline asm
	ld.shared.u32 	%r2401, [%r13+848];
	ld.shared.u32 	%r2402, [%r2529+1376];
	// begin inline asm
	dp4a.s32.s32 %r2400, %r2401, %r2402, %r2336;
	// end inline asm
	ld.shared.u32 	%r2405, [%r13+848];
	ld.shared.u32 	%r2406, [%r2529+1380];
	// begin inline asm
	dp4a.s32.s32 %r2404, %r2405, %r2406, %r2340;
	// end inline asm
	ld.shared.u32 	%r2409, [%r13+848];
	ld.shared.u32 	%r2410, [%r2529+1384];
	// begin inline asm
	dp4a.s32.s32 %r2408, %r2409, %r2410, %r2344;
	// end inline asm
	ld.shared.u32 	%r2413, [%r13+848];
	ld.shared.u32 	%r2414, [%r2529+1388];
	// begin inline asm
	dp4a.s32.s32 %r2412, %r2413, %r2414, %r2348;
	// end inline asm
	ld.shared.u32 	%r2417, [%r13+968];
	ld.shared.u32 	%r2418, [%r2529+1376];
	// begin inline asm
	dp4a.s32.s32 %r2416, %r2417, %r2418, %r2352;
	// end inline asm
	ld.shared.u32 	%r2421, [%r13+968];
	ld.shared.u32 	%r2422, [%r2529+1380];
	// begin inline asm
	dp4a.s32.s32 %r2420, %r2421, %r2422, %r2356;
	// end inline asm
	ld.shared.u32 	%r2425, [%r13+968];
	ld.shared.u32 	%r2426, [%r2529+1384];
	// begin inline asm
	dp4a.s32.s32 %r2424, %r2425, %r2426, %r2360;
	// end inline asm
	ld.shared.u32 	%r2429, [%r13+968];
	ld.shared.u32 	%r2430, [%r2529+1388];
	// begin inline asm
	dp4a.s32.s32 %r2428, %r2429, %r2430, %r2364;
	// end inline asm
	ld.shared.u32 	%r2433, [%r13+1088];
	ld.shared.u32 	%r2434, [%r2529+1376];
	// begin inline asm
	dp4a.s32.s32 %r2432, %r2433, %r2434, %r2368;
	// end inline asm
	ld.shared.u32 	%r2437, [%r13+1088];
	ld.shared.u32 	%r2438, [%r2529+1380];
	// begin inline asm
	dp4a.s32.s32 %r2436, %r2437, %r2438, %r2372;
	// end inline asm
	ld.shared.u32 	%r2441, [%r13+1088];
	ld.shared.u32 	%r2442, [%r2529+1384];
	// begin inline asm
	dp4a.s32.s32 %r2440, %r2441, %r2442, %r2376;
	// end inline asm
	ld.shared.u32 	%r2445, [%r13+1088];
	ld.shared.u32 	%r2446, [%r2529+1388];
	// begin inline asm
	dp4a.s32.s32 %r2444, %r2445, %r2446, %r2380;
	// end inline asm
	ld.shared.u32 	%r2449, [%r13+1208];
	ld.shared.u32 	%r2450, [%r2529+1376];
	// begin inline asm
	dp4a.s32.s32 %r2448, %r2449, %r2450, %r2384;
	// end inline asm
	ld.shared.u32 	%r2453, [%r13+1208];
	ld.shared.u32 	%r2454, [%r2529+1380];
	// begin inline asm
	dp4a.s32.s32 %r2452, %r2453, %r2454, %r2388;
	// end inline asm
	ld.shared.u32 	%r2457, [%r13+1208];
	ld.shared.u32 	%r2458, [%r2529+1384];
	// begin inline asm
	dp4a.s32.s32 %r2456, %r2457, %r2458, %r2392;
	// end inline asm
	ld.shared.u32 	%r2461, [%r13+1208];
	ld.shared.u32 	%r2462, [%r2529+1388];
	// begin inline asm
	dp4a.s32.s32 %r2460, %r2461, %r2462, %r2396;
	// end inline asm
	ld.shared.u32 	%r2465, [%r13+968];
	ld.shared.u32 	%r2466, [%r2529+1424];
	// begin inline asm
	dp4a.s32.s32 %r2464, %r2465, %r2466, %r2400;
	// end inline asm
	ld.shared.u32 	%r2469, [%r13+968];
	ld.shared.u32 	%r2470, [%r2529+1428];
	// begin inline asm
	dp4a.s32.s32 %r2468, %r2469, %r2470, %r2404;
	// end inline asm
	ld.shared.u32 	%r2473, [%r13+968];
	ld.shared.u32 	%r2474, [%r2529+1432];
	// begin inline asm
	dp4a.s32.s32 %r2472, %r2473, %r2474, %r2408;
	// end inline asm
	ld.shared.u32 	%r2477, [%r13+968];
	ld.shared.u32 	%r2478, [%r2529+1436];
	// begin inline asm
	dp4a.s32.s32 %r2476, %r2477, %r2478, %r2412;
	// end inline asm
	ld.shared.u32 	%r2481, [%r13+1088];
	ld.shared.u32 	%r2482, [%r2529+1424];
	// begin inline asm
	dp4a.s32.s32 %r2480, %r2481, %r2482, %r2416;
	// end inline asm
	ld.shared.u32 	%r2485, [%r13+1088];
	ld.shared.u32 	%r2486, [%r2529+1428];
	// begin inline asm
	dp4a.s32.s32 %r2484, %r2485, %r2486, %r2420;
	// end inline asm
	ld.shared.u32 	%r2489, [%r13+1088];
	ld.shared.u32 	%r2490, [%r2529+1432];
	// begin inline asm
	dp4a.s32.s32 %r2488, %r2489, %r2490, %r2424;
	// end inline asm
	ld.shared.u32 	%r2493, [%r13+1088];
	ld.shared.u32 	%r2494, [%r2529+1436];
	// begin inline asm
	dp4a.s32.s32 %r2492, %r2493, %r2494, %r2428;
	// end inline asm
	ld.shared.u32 	%r2497, [%r13+1208];
	ld.shared.u32 	%r2498, [%r2529+1424];
	// begin inline asm
	dp4a.s32.s32 %r2496, %r2497, %r2498, %r2432;
	// end inline asm
	ld.shared.u32 	%r2501, [%r13+1208];
	ld.shared.u32 	%r2502, [%r2529+1428];
	// begin inline asm
	dp4a.s32.s32 %r2500, %r2501, %r2502, %r2436;
	// end inline asm
	ld.shared.u32 	%r2505, [%r13+1208];
	ld.shared.u32 	%r2506, [%r2529+1432];
	// begin inline asm
	dp4a.s32.s32 %r2504, %r2505, %r2506, %r2440;
	// end inline asm
	ld.shared.u32 	%r2509, [%r13+1208];
	ld.shared.u32 	%r2510, [%r2529+1436];
	// begin inline asm
	dp4a.s32.s32 %r2508, %r2509, %r2510, %r2444;
	// end inline asm
	ld.shared.u32 	%r2513, [%r13+1328];
	ld.shared.u32 	%r2514, [%r2529+1424];
	// begin inline asm
	dp4a.s32.s32 %r2512, %r2513, %r2514, %r2448;
	// end inline asm
	ld.shared.u32 	%r2517, [%r13+1328];
	ld.shared.u32 	%r2518, [%r2529+1428];
	// begin inline asm
	dp4a.s32.s32 %r2516, %r2517, %r2518, %r2452;
	// end inline asm
	ld.shared.u32 	%r2521, [%r13+1328];
	ld.shared.u32 	%r2522, [%r2529+1432];
	// begin inline asm
	dp4a.s32.s32 %r2520, %r2521, %r2522, %r2456;
	// end inline asm
	ld.shared.u32 	%r2525, [%r13+1328];
	ld.shared.u32 	%r2526, [%r2529+1436];
	// begin inline asm
	dp4a.s32.s32 %r2524, %r2525, %r2526, %r2460;
	// end inline asm
	shl.b32 	%r2530, %r5, 4;
	shl.b32 	%r2531, %r80, 2;
	add.s32 	%r2532, %r2530, %r2531;
	ld.global.nc.f32 	%f1, [%rd69];
	mul.lo.s32 	%r2533, %r80, 12544;
	mad.lo.s32 	%r2534, %r5, 50176, %r2533;
	add.s32 	%r2535, %r2534, %r6;
	add.s32 	%r2536, %r2535, %r11;
	add.s32 	%r2537, %r2536, %r12;
	cvt.rn.f32.s32 	%f2, %r2464;
	mul.wide.u32 	%rd71, %r2532, 4;
	add.s64 	%rd72, %rd68, %rd71;
	ld.global.nc.f32 	%f3, [%rd72];
	fma.rn.f32 	%f4, %f2, 0f388277E6, %f3;
	max.f32 	%f5, %f4, 0f00000000;
	fma.rn.f32 	%f6, %f5, 0f40814A86, %f1;
	mov.f32 	%f7, 0f3F000000;
	copysign.f32 	%f8, %f6, %f7;
	add.rz.f32 	%f9, %f6, %f8;
	cvt.rzi.f32.f32 	%f10, %f9;
	cvt.rzi.s32.f32 	%r2538, %f10;
	min.s32 	%r2539, %r2538, 127;
	max.s32 	%r2540, %r2539, -128;
	cvt.u64.u32 	%rd73, %r2537;
	add.s64 	%rd74, %rd70, %rd73;
	st.global.u8 	[%rd74], %r2540;
	cvt.rn.f32.s32 	%f11, %r2468;
	ld.global.nc.f32 	%f12, [%rd72+4];
	fma.rn.f32 	%f13, %f11, 0f388277E6, %f12;
	max.f32 	%f14, %f13, 0f00000000;
	fma.rn.f32 	%f15, %f14, 0f40814A86, %f1;
	copysign.f32 	%f16, %f15, %f7;
	add.rz.f32 	%f17, %f15, %f16;
	cvt.rzi.f32.f32 	%f18, %f17;
	cvt.rzi.s32.f32 	%r2541, %f18;
	min.s32 	%r2542, %r2541, 127;
	max.s32 	%r2543, %r2542, -128;
	st.global.u8 	[%rd74+1], %r2543;
	cvt.rn.f32.s32 	%f19, %r2472;
	ld.global.nc.f32 	%f20, [%rd72+8];
	fma.rn.f32 	%f21, %f19, 0f388277E6, %f20;
	max.f32 	%f22, %f21, 0f00000000;
	fma.rn.f32 	%f23, %f22, 0f40814A86, %f1;
	copysign.f32 	%f24, %f23, %f7;
	add.rz.f32 	%f25, %f23, %f24;
	cvt.rzi.f32.f32 	%f26, %f25;
	cvt.rzi.s32.f32 	%r2544, %f26;
	min.s32 	%r2545, %r2544, 127;
	max.s32 	%r2546, %r2545, -128;
	st.global.u8 	[%rd74+2], %r2546;
	cvt.rn.f32.s32 	%f27, %r2476;
	ld.global.nc.f32 	%f28, [%rd72+12];
	fma.rn.f32 	%f29, %f27, 0f388277E6, %f28;
	max.f32 	%f30, %f29, 0f00000000;
	fma.rn.f32 	%f31, %f30, 0f40814A86, %f1;
	copysign.f32 	%f32, %f31, %f7;
	add.rz.f32 	%f33, %f31, %f32;
	cvt.rzi.f32.f32 	%f34, %f33;
	cvt.rzi.s32.f32 	%r2547, %f34;
	min.s32 	%r2548, %r2547, 127;
	max.s32 	%r2549, %r2548, -128;
	st.global.u8 	[%rd74+3], %r2549;
	cvt.rn.f32.s32 	%f35, %r2480;
	fma.rn.f32 	%f36, %f35, 0f388277E6, %f3;
	max.f32 	%f37, %f36, 0f00000000;
	fma.rn.f32 	%f38, %f37, 0f40814A86, %f1;
	copysign.f32 	%f39, %f38, %f7;
	add.rz.f32 	%f40, %f38, %f39;
	cvt.rzi.f32.f32 	%f41, %f40;
	cvt.rzi.s32.f32 	%r2550, %f41;
	min.s32 	%r2551, %r2550, 127;
	max.s32 	%r2552, %r2551, -128;
	st.global.u8 	[%rd74+224], %r2552;
	cvt.rn.f32.s32 	%f42, %r2484;
	fma.rn.f32 	%f43, %f42, 0f388277E6, %f12;
	max.f32 	%f44, %f43, 0f00000000;
	fma.rn.f32 	%f45, %f44, 0f40814A86, %f1;
	copysign.f32 	%f46, %f45, %f7;
	add.rz.f32 	%f47, %f45, %f46;
	cvt.rzi.f32.f32 	%f48, %f47;
	cvt.rzi.s32.f32 	%r2553, %f48;
	min.s32 	%r2554, %r2553, 127;
	max.s32 	%r2555, %r2554, -128;
	st.global.u8 	[%rd74+225], %r2555;
	cvt.rn.f32.s32 	%f49, %r2488;
	fma.rn.f32 	%f50, %f49, 0f388277E6, %f20;
	max.f32 	%f51, %f50, 0f00000000;
	fma.rn.f32 	%f52, %f51, 0f40814A86, %f1;
	copysign.f32 	%f53, %f52, %f7;
	add.rz.f32 	%f54, %f52, %f53;
	cvt.rzi.f32.f32 	%f55, %f54;
	cvt.rzi.s32.f32 	%r2556, %f55;
	min.s32 	%r2557, %r2556, 127;
	max.s32 	%r2558, %r2557, -128;
	st.global.u8 	[%rd74+226], %r2558;
	cvt.rn.f32.s32 	%f56, %r2492;
	fma.rn.f32 	%f57, %f56, 0f388277E6, %f28;
	max.f32 	%f58, %f57, 0f00000000;
	fma.rn.f32 	%f59, %f58, 0f40814A86, %f1;
	copysign.f32 	%f60, %f59, %f7;
	add.rz.f32 	%f61, %f59, %f60;
	cvt.rzi.f32.f32 	%f62, %f61;
	cvt.rzi.s32.f32 	%r2559, %f62;
	min.s32 	%r2560, %r2559, 127;
	max.s32 	%r2561, %r2560, -128;
	st.global.u8 	[%rd74+227], %r2561;
	cvt.rn.f32.s32 	%f63, %r2496;
	fma.rn.f32 	%f64, %f63, 0f388277E6, %f3;
	max.f32 	%f65, %f64, 0f00000000;
	fma.rn.f32 	%f66, %f65, 0f40814A86, %f1;
	copysign.f32 	%f67, %f66, %f7;
	add.rz.f32 	%f68, %f66, %f67;
	cvt.rzi.f32.f32 	%f69, %f68;
	cvt.rzi.s32.f32 	%r2562, %f69;
	min.s32 	%r2563, %r2562, 127;
	max.s32 	%r2564, %r2563, -128;
	st.global.u8 	[%rd74+448], %r2564;
	cvt.rn.f32.s32 	%f70, %r2500;
	fma.rn.f32 	%f71, %f70, 0f388277E6, %f12;
	max.f32 	%f72, %f71, 0f00000000;
	fma.rn.f32 	%f73, %f72, 0f40814A86, %f1;
	copysign.f32 	%f74, %f73, %f7;
	add.rz.f32 	%f75, %f73, %f74;
	cvt.rzi.f32.f32 	%f76, %f75;
	cvt.rzi.s32.f32 	%r2565, %f76;
	min.s32 	%r2566, %r2565, 127;
	max.s32 	%r2567, %r2566, -128;
	st.global.u8 	[%rd74+449], %r2567;
	cvt.rn.f32.s32 	%f77, %r2504;
	fma.rn.f32 	%f78, %f77, 0f388277E6, %f20;
	max.f32 	%f79, %f78, 0f00000000;
	fma.rn.f32 	%f80, %f79, 0f40814A86, %f1;
	copysign.f32 	%f81, %f80, %f7;
	add.rz.f32 	%f82, %f80, %f81;
	cvt.rzi.f32.f32 	%f83, %f82;
	cvt.rzi.s32.f32 	%r2568, %f83;
	min.s32 	%r2569, %r2568, 127;
	max.s32 	%r2570, %r2569, -128;
	st.global.u8 	[%rd74+450], %r2570;
	cvt.rn.f32.s32 	%f84, %r2508;
	fma.rn.f32 	%f85, %f84, 0f388277E6, %f28;
	max.f32 	%f86, %f85, 0f00000000;
	fma.rn.f32 	%f87, %f86, 0f40814A86, %f1;
	copysign.f32 	%f88, %f87, %f7;
	add.rz.f32 	%f89, %f87, %f88;
	cvt.rzi.f32.f32 	%f90, %f89;
	cvt.rzi.s32.f32 	%r2571, %f90;
	min.s32 	%r2572, %r2571, 127;
	max.s32 	%r2573, %r2572, -128;
	st.global.u8 	[%rd74+451], %r2573;
	cvt.rn.f32.s32 	%f91, %r2512;
	fma.rn.f32 	%f92, %f91, 0f388277E6, %f3;
	max.f32 	%f93, %f92, 0f00000000;
	fma.rn.f32 	%f94, %f93, 0f40814A86, %f1;
	copysign.f32 	%f95, %f94, %f7;
	add.rz.f32 	%f96, %f94, %f95;
	cvt.rzi.f32.f32 	%f97, %f96;
	cvt.rzi.s32.f32 	%r2574, %f97;
	min.s32 	%r2575, %r2574, 127;
	max.s32 	%r2576, %r2575, -128;
	st.global.u8 	[%rd74+672], %r2576;
	cvt.rn.f32.s32 	%f98, %r2516;
	fma.rn.f32 	%f99, %f98, 0f388277E6, %f12;
	max.f32 	%f100, %f99, 0f00000000;
	fma.rn.f32 	%f101, %f100, 0f40814A86, %f1;
	copysign.f32 	%f102, %f101, %f7;
	add.rz.f32 	%f103, %f101, %f102;
	cvt.rzi.f32.f32 	%f104, %f103;
	cvt.rzi.s32.f32 	%r2577, %f104;
	min.s32 	%r2578, %r2577, 127;
	max.s32 	%r2579, %r2578, -128;
	st.global.u8 	[%rd74+673], %r2579;
	cvt.rn.f32.s32 	%f105, %r2520;
	fma.rn.f32 	%f106, %f105, 0f388277E6, %f20;
	max.f32 	%f107, %f106, 0f00000000;
	fma.rn.f32 	%f108, %f107, 0f40814A86, %f1;
	copysign.f32 	%f109, %f108, %f7;
	add.rz.f32 	%f110, %f108, %f109;
	cvt.rzi.f32.f32 	%f111, %f110;
	cvt.rzi.s32.f32 	%r2580, %f111;
	min.s32 	%r2581, %r2580, 127;
	max.s32 	%r2582, %r2581, -128;
	st.global.u8 	[%rd74+674], %r2582;
	cvt.rn.f32.s32 	%f112, %r2524;
	fma.rn.f32 	%f113, %f112, 0f388277E6, %f28;
	max.f32 	%f114, %f113, 0f00000000;
	fma.rn.f32 	%f115, %f114, 0f40814A86, %f1;
	copysign.f32 	%f116, %f115, %f7;
	add.rz.f32 	%f117, %f115, %f116;
	cvt.rzi.f32.f32 	%f118, %f117;
	cvt.rzi.s32.f32 	%r2583, %f118;
	min.s32 	%r2584, %r2583, 127;
	max.s32 	%r2585, %r2584, -128;
	st.global.u8 	[%rd74+675], %r2585;
	ret;

}
	// .globl	fused_divide_add_round_cast_clip_cast_24_kernel0
.visible .entry fused_divide_add_round_cast_clip_cast_24_kernel0(
	.param .u64 .ptr .align 1 fused_divide_add_round_cast_clip_cast_24_kernel0_param_0,
	.param .u64 .ptr .align 1 fused_divide_add_round_cast_clip_cast_24_kernel0_param_1,
	.param .u64 .ptr .align 1 fused_divide_add_round_cast_clip_cast_24_kernel0_param_2
)
{
	.reg .b32 	%r<8>;
	.reg .b32 	%f<8>;
	.reg .b64 	%rd<11>;

	ld.param.u64 	%rd1, [fused_divide_add_round_cast_clip_cast_24_kernel0_param_0];
	ld.param.u64 	%rd2, [fused_divide_add_round_cast_clip_cast_24_kernel0_param_1];
	ld.param.u64 	%rd3, [fused_divide_add_round_cast_clip_cast_24_kernel0_param_2];
	cvta.to.global.u64 	%rd4, %rd1;
	cvta.to.global.u64 	%rd5, %rd3;
	cvta.to.global.u64 	%rd6, %rd2;
	mov.u32 	%r1, %ctaid.x;
	shl.b32 	%r2, %r1, 10;
	mov.u32 	%r3, %tid.x;
	or.b32  	%r4, %r2, %r3;
	cvt.u64.u32 	%rd7, %r4;
	mul.wide.u32 	%rd8, %r4, 4;
	add.s64 	%rd9, %rd6, %rd8;
	ld.global.nc.f32 	%f1, [%rd9];
	ld.global.nc.f32 	%f2, [%rd5];
	fma.rn.f32 	%f3, %f1, 0f420F27A4, %f2;
	mov.f32 	%f4, 0f3F000000;
	copysign.f32 	%f5, %f3, %f4;
	add.rz.f32 	%f6, %f3, %f5;
	cvt.rzi.f32.f32 	%f7, %f6;
	cvt.rzi.s32.f32 	%r5, %f7;
	min.s32 	%r6, %r5, 127;
	max.s32 	%r7, %r6, -128;
	add.s64 	%rd10, %rd4, %rd7;
	st.global.u8 	[%rd10], %r7;
	ret;

}
	// .globl	fused_divide_add_round_cast_clip_cast_25_kernel0
.visible .entry fused_divide_add_round_cast_clip_cast_25_kernel0(
	.param .u64 .ptr .align 1 fused_divide_add_round_cast_clip_cast_25_kernel0_param_0,
	.param .u64 .ptr .align 1 fused_divide_add_round_cast_clip_cast_25_kernel0_param_1,
	.param .u64 .ptr .align 1 fused_divide_add_round_cast_clip_cast_25_kernel0_param_2
)
{
	.reg .b32 	%r<8>;
	.reg .b32 	%f<8>;
	.reg .b64 	%rd<11>;

	ld.param.u64 	%rd1, [fused_divide_add_round_cast_clip_cast_25_kernel0_param_0];
	ld.param.u64 	%rd2, [fused_divide_add_round_cast_clip_cast_25_kernel0_param_1];
	ld.param.u64 	%rd3, [fused_divide_add_round_cast_clip_cast_25_kernel0_param_2];
	cvta.to.global.u64 	%rd4, %rd1;
	cvta.to.global.u64 	%rd5, %rd3;
	cvta.to.global.u64 	%rd6, %rd2;
	mov.u32 	%r1, %ctaid.x;
	shl.b32 	%r2, %r1, 10;
	mov.u32 	%r3, %tid.x;
	or.b32  	%r4, %r2, %r3;
	cvt.u64.u32 	%rd7, %r4;
	mul.wide.u32 	%rd8, %r4, 4;
	add.s64 	%rd9, %rd6, %rd8;
	ld.global.nc.f32 	%f1, [%rd9];
	ld.global.nc.f32 	%f2, [%rd5];
	fma.rn.f32 	%f3, %f1, 0f41E659F3, %f2;
	mov.f32 	%f4, 0f3F000000;
	copysign.f32 	%f5, %f3, %f4;
	add.rz.f32 	%f6, %f3, %f5;
	cvt.rzi.f32.f32 	%f7, %f6;
	cvt.rzi.s32.f32 	%r5, %f7;
	min.s32 	%r6, %r5, 127;
	max.s32 	%r7, %r6, -128;
	add.s64 	%rd10, %rd4, %rd7;
	st.global.u8 	[%rd10], %r7;
	ret;

}
	// .globl	fused_divide_add_round_cast_clip_cast_28_kernel0
.visible .entry fused_divide_add_round_cast_clip_cast_28_kernel0(
	.param .u64 .ptr .align 1 fused_divide_add_round_cast_clip_cast_28_kernel0_param_0,
	.param .u64 .ptr .align 1 fused_divide_add_round_cast_clip_cast_28_kernel0_param_1,
	.param .u64 .ptr .align 1 fused_divide_add_round_cast_clip_cast_28_kernel0_param_2
)
{
	.reg .pred 	%p<3>;
	.reg .b32 	%r<11>;
	.reg .b32 	%f<8>;
	.reg .b64 	%rd<11>;

	ld.param.u64 	%rd1, [fused_divide_add_round_cast_clip_cast_28_kernel0_param_0];
	ld.param.u64 	%rd2, [fused_divide_add_round_cast_clip_cast_28_kernel0_param_1];
	ld.param.u64 	%rd3, [fused_divide_add_round_cast_clip_cast_28_kernel0_param_2];
	mov.u32 	%r1, %ctaid.x;
	shl.b32 	%r4, %r1, 8;
	mov.u32 	%r2, %tid.x;
	shr.u32 	%r5, %r2, 2;
	or.b32  	%r6, %r4, %r5;
	setp.gt.u32 	%p1, %r6, 6271;
	@%p1 bra 	$L__BB17_3;
	shl.b32 	%r7, %r1, 10;
	or.b32  	%r3, %r7, %r2;
	setp.gt.u32 	%p2, %r3, 25087;
	@%p2 bra 	$L__BB17_3;
	cvt.u64.u32 	%rd4, %r3;
	cvta.to.global.u64 	%rd5, %rd2;
	mul.wide.u32 	%rd6, %r3, 4;
	add.s64 	%rd7, %rd5, %rd6;
	ld.global.nc.f32 	%f1, [%rd7];
	cvta.to.global.u64 	%rd8, %rd3;
	ld.global.nc.f32 	%f2, [%rd8];
	fma.rn.f32 	%f3, %f1, 0f4009FE50, %f2;
	mov.f32 	%f4, 0f3F000000;
	copysign.f32 	%f5, %f3, %f4;
	add.rz.f32 	%f6, %f3, %f5;
	cvt.rzi.f32.f32 	%f7, %f6;
	cvt.rzi.s32.f32 	%r8, %f7;
	min.s32 	%r9, %r8, 127;
	max.s32 	%r10, %r9, -128;
	cvta.to.global.u64 	%rd9, %rd1;
	add.s64 	%rd10, %rd9, %rd4;
	st.global.u8 	[%rd10], %r10;
$L__BB17_3:
	ret;

}
	// .globl	fused_nn_conv2d_cast_subtract_cast_multiply_add_add_nn_relu_17_kernel0
.visible .entry fused_nn_conv2d_cast_subtract_cast_multiply_add_add_nn_relu_17_kernel0(
	.param .u64 .ptr .align 1 fused_nn_conv2d_cast_subtract_cast_multiply_add_add_nn_relu_17_kernel0_param_0,
	.param .u64 .ptr .align 1 fused_nn_conv2d_cast_subtract_cast_multiply_add_add_nn_relu_17_kernel0_param_1,
	.param .u64 .ptr .align 1 fused_nn_conv2d_cast_subtract_cast_multiply_add_add_nn_relu_17_kernel0_param_2,
	.param .u64 .ptr .align 1 fused_nn_conv2d_cast_subtract_cast_multiply_add_add_nn_relu_17_kernel0_param_3,
	.param .u64 .ptr .align 1 fused_nn_conv2d_cast_subtract_cast_multiply_add_add_nn_relu_17_kernel0_param_4
)
{
	.reg .pred 	%p<20>;
	.reg .b16 	%rs<14>;
	.reg .b32 	%r<262>;
	.reg .b32 	%f<25>;
	.reg .b64 	%rd<59>;
	// demoted variable
	.shared .align 4 .b8 _ZZ70fused_nn_conv2d_cast_subtract_cast_multiply_add_add_nn_relu_17_kernel0E15pad_data_shared[416];
	// demoted variable
	.shared .align 4 .b8 _ZZ70fused_nn_conv2d_cast_subtract_cast_multiply_add_add_nn_relu_17_kernel0E18placeholder_shared[1024];
	ld.param.u64 	%rd18, [fused_nn_conv2d_cast_subtract_cast_multiply_add_add_nn_relu_17_kernel0_param_0];
	ld.param.u64 	%rd19, [fused_nn_conv2d_cast_subtract_cast_multiply_add_add_nn_relu_17_kernel0_param_1];
	ld.param.u64 	%rd16, [fused_nn_conv2d_cast_subtract_cast_multiply_add_add_nn_relu_17_kernel0_param_3];
	cvta.to.global.u64 	%rd1, %rd19;
	cvta.to.global.u64 	%rd2, %rd18;
	mov.u32 	%r1, %tid.z;
	mov.u32 	%r2, %tid.x;
	mad.lo.s32 	%r3, %r1, 7, %r2;
	setp.gt.u32 	%p4, %r3, 51;
	@%p4 bra 	$L__BB18_2;
	cvt.u16.u32 	%rs1, %r3;
	mul.lo.s16 	%rs2, %rs1, 79;
	shr.u16 	%rs3, %rs2, 10;
	mul.wide.u16 	%r26, %rs3, 784;
	mov.u32 	%r27, %ctaid.x;
	mad.lo.s32 	%r28, %r27, 112, %r26;
	mul.lo.s16 	%rs4, %rs3, 13;
	sub.s16 	%rs5, %rs1, %rs4;
	shl.b16 	%rs6, %rs5, 2;
	cvt.u32.u16 	%r29, %rs6;
	and.b32  	%r30, %r29, 252;
	add.s32 	%r31, %r28, %r30;
	cvt.u64.u32 	%rd20, %r31;
	add.s64 	%rd21, %rd2, %rd20;
	ld.global.nc.u32 	%r32, [%rd21];
	shl.b32 	%r33, %r2, 2;
	mad.lo.s32 	%r34, %r1, 28, %r33;
	mov.u32 	%r35, _ZZ70fused_nn_conv2d_cast_subtract_cast_multiply_add_add_nn_relu_17_kernel0E15pad_data_shared;
	add.s32 	%r36, %r35, %r34;
	st.shared.u32 	[%r36], %r32;
$L__BB18_2:
	mov.u32 	%r4, %ctaid.y;
	shl.b32 	%r37, %r4, 13;
	shl.b32 	%r5, %r3, 2;
	and.b32  	%r6, %r5, 48;
	and.b32  	%r7, %r5, 12;
	or.b32  	%r8, %r7, %r37;
	setp.lt.u32 	%p5, %r3, 128;
	setp.lt.u32 	%p6, %r1, 19;
	and.pred  	%p1, %p5, %p6;
	not.pred 	%p7, %p1;
	@%p7 bra 	$L__BB18_4;
	shl.b32 	%r39, %r3, 6;
	and.b32  	%r40, %r39, 7168;
	add.s32 	%r41, %r8, %r6;
	add.s32 	%r42, %r41, %r40;
	cvt.u64.u32 	%rd22, %r42;
	add.s64 	%rd23, %rd1, %rd22;
	ld.global.nc.u32 	%r43, [%rd23];
	and.b32  	%r44, %r5, 448;
	add.s32 	%r45, %r6, %r7;
	add.s32 	%r46, %r45, %r44;
	mov.u32 	%r47, _ZZ70fused_nn_conv2d_cast_subtract_cast_multiply_add_add_nn_relu_17_kernel0E18placeholder_shared;
	add.s32 	%r48, %r47, %r46;
	st.shared.u32 	[%r48], %r43;
$L__BB18_4:
	setp.lt.u32 	%p8, %r3, 72;
	setp.lt.u32 	%p9, %r1, 11;
	and.pred  	%p2, %p8, %p9;
	not.pred 	%p10, %p2;
	@%p10 bra 	$L__BB18_6;
	add.s32 	%r50, %r3, 56;
	shl.b32 	%r51, %r50, 6;
	and.b32  	%r52, %r51, 7168;
	xor.b32  	%r53, %r6, 32;
	add.s32 	%r54, %r8, %r53;
	add.s32 	%r55, %r54, %r52;
	cvt.u64.u32 	%rd24, %r55;
	add.s64 	%rd25, %rd1, %rd24;
	ld.global.nc.u32 	%r56, [%rd25];
	shl.b32 	%r57, %r50, 2;
	and.b32  	%r58, %r57, 448;
	add.s32 	%r59, %r53, %r7;
	add.s32 	%r60, %r59, %r58;
	mov.u32 	%r61, _ZZ70fused_nn_conv2d_cast_subtract_cast_multiply_add_add_nn_relu_17_kernel0E18placeholder_shared;
	add.s32 	%r62, %r61, %r60;
	st.shared.u32 	[%r62], %r56;
$L__BB18_6:
	setp.lt.u32 	%p11, %r3, 16;
	setp.lt.u32 	%p12, %r1, 3;
	and.pred  	%p3, %p11, %p12;
	not.pred 	%p13, %p3;
	@%p13 bra 	$L__BB18_8;
	add.s32 	%r64, %r8, %r6;
	cvt.u64.u32 	%rd26, %r64;
	add.s64 	%rd27, %rd1, %rd26;
	ld.global.nc.u32 	%r65, [%rd27+7168];
	add.s32 	%r66, %r6, %r7;
	mov.u32 	%r67, _ZZ70fused_nn_conv2d_cast_subtract_cast_multiply_add_add_nn_relu_17_kernel0E18placeholder_shared;
	add.s32 	%r68, %r67, %r66;
	st.shared.u32 	[%r68+448], %r65;
$L__BB18_8:
	cvt.u16.u32 	%rs7, %r3;
	and.b16  	%rs8, %rs7, 255;
	mul.lo.s16 	%rs9, %rs8, 79;
	shr.u16 	%rs10, %rs9, 10;
	cvt.u32.u16 	%r70, %rs10;
	mul.wide.u32 	%rd28, %r70, 784;
	mov.u32 	%r9, %ctaid.x;
	mul.lo.s32 	%r71, %r9, 112;
	mul.lo.s16 	%rs11, %rs10, 13;
	sub.s16 	%rs12, %rs7, %rs11;
	shl.b16 	%rs13, %rs12, 2;
	shl.b32 	%r10, %r2, 2;
	shl.b32 	%r11, %r2, 3;
	shl.b32 	%r72, %r3, 6;
	and.b32  	%r73, %r72, 7168;
	or.b32  	%r74, %r6, %r73;
	add.s32 	%r75, %r3, 56;
	shl.b32 	%r76, %r75, 6;
	and.b32  	%r77, %r76, 7168;
	xor.b32  	%r78, %r6, 32;
	or.b32  	%r79, %r78, %r77;
	shl.b32 	%r80, %r75, 2;
	and.b32  	%r81, %r80, 448;
	or.b32  	%r12, %r78, %r81;
	shr.u32 	%r82, %r5, 4;
	and.b32  	%r83, %r82, 3;
	mul.wide.u32 	%rd29, %r83, 16;
	cvt.u64.u32 	%rd30, %r8;
	add.s64 	%rd31, %rd29, %rd30;
	add.s64 	%rd32, %rd31, %rd1;
	add.s64 	%rd58, %rd32, 7232;
	cvt.u64.u32 	%rd33, %r79;
	add.s64 	%rd34, %rd33, %rd30;
	add.s64 	%rd35, %rd34, %rd1;
	add.s64 	%rd57, %rd35, 64;
	cvt.u64.u32 	%rd36, %r74;
	add.s64 	%rd37, %rd36, %rd30;
	add.s64 	%rd38, %rd37, %rd1;
	add.s64 	%rd56, %rd38, 64;
	cvt.u64.u32 	%rd39, %r71;
	add.s64 	%rd40, %rd28, %rd39;
	cvt.u64.u16 	%rd41, %rs13;
	and.b64  	%rd42, %rd41, 252;
	add.s64 	%rd43, %rd40, %rd42;
	add.s64 	%rd44, %rd43, %rd2;
	add.s64 	%rd55, %rd44, 3136;
	mov.b32 	%r257, 0;
	mov.u32 	%r258, %r257;
	mov.u32 	%r259, %r257;
	mov.u32 	%r260, %r257;
	mov.u32 	%r261, %r257;
$L__BB18_9:
	setp.gt.u32 	%p14, %r3, 51;
	bar.sync 	0;
	@%p14 bra 	$L__BB18_11;
	ld.global.nc.u32 	%r84, [%rd55];
	not.b32 	%r85, %r261;
	and.b32  	%r86, %r85, 1;
	mad.lo.s32 	%r87, %r1, 28, %r10;
	mad.lo.s32 	%r88, %r86, 208, %r87;
	mov.u32 	%r89, _ZZ70fused_nn_conv2d_cast_subtract_cast_multiply_add_add_nn_relu_17_kernel0E15pad_data_shared;
	add.s32 	%r90, %r89, %r88;
	st.shared.u32 	[%r90], %r84;
$L__BB18_11:
	and.b32  	%r18, %r261, 1;
	shl.b32 	%r91, %r261, 9;
	not.b32 	%r92, %r91;
	and.b32  	%r93, %r92, 512;
	or.b32  	%r19, %r93, %r7;
	@%p7 bra 	$L__BB18_13;
	ld.global.nc.u32 	%r94, [%rd56];
	and.b32  	%r96, %r5, 448;
	or.b32  	%r97, %r6, %r96;
	add.s32 	%r98, %r19, %r97;
	mov.u32 	%r99, _ZZ70fused_nn_conv2d_cast_subtract_cast_multiply_add_add_nn_relu_17_kernel0E18placeholder_shared;
	add.s32 	%r100, %r99, %r98;
	st.shared.u32 	[%r100], %r94;
$L__BB18_13:
	@%p10 bra 	$L__BB18_15;
	ld.global.nc.u32 	%r101, [%rd57];
	add.s32 	%r102, %r19, %r12;
	mov.u32 	%r103, _ZZ70fused_nn_conv2d_cast_subtract_cast_multiply_add_add_nn_relu_17_kernel0E18placeholder_shared;
	add.s32 	%r104, %r103, %r102;
	st.shared.u32 	[%r104], %r101;
$L__BB18_15:
	@%p13 bra 	$L__BB18_17;
	ld.global.nc.u32 	%r105, [%rd58];
	add.s32 	%r106, %r19, %r6;
	mov.u32 	%r107, _ZZ70fused_nn_conv2d_cast_subtract_cast_multiply_add_add_nn_relu_17_kernel0E18placeholder_shared;
	add.s32 	%r108, %r107, %r106;
	st.shared.u32 	[%r108+448], %r105;
$L__BB18_17:
	setp.eq.b32 	%p18, %r18, 1;
	selp.b32 	%r174, 208, 0, %p18;
	add.s32 	%r175, %r174, %r11;
	shl.b32 	%r176, %r18, 9;
	shl.b32 	%r20, %r1, 6;
	add.s32 	%r177, %r176, %r20;
	mov.u32 	%r178, _ZZ70fused_nn_conv2d_cast_subtract_cast_multiply_add_add_nn_relu_17_kernel0E15pad_data_shared;
	add.s32 	%r179, %r178, %r175;
	ld.shared.u32 	%r110, [%r179];
	mov.u32 	%r180, _ZZ70fused_nn_conv2d_cast_subtract_cast_multiply_add_add_nn_relu_17_kernel0E18placeholder_shared;
	add.s32 	%r181, %r180, %r177;
	ld.shared.u32 	%r111, [%r181];
	// begin inline asm
	dp4a.s32.s32 %r109, %r110, %r111, %r260;
	// end inline asm
	ld.shared.u32 	%r114, [%r179];
	ld.shared.u32 	%r115, [%r181+4];
	// begin inline asm
	dp4a.s32.s32 %r113, %r114, %r115, %r259;
	// end inline asm
	ld.shared.u32 	%r118, [%r179];
	ld.shared.u32 	%r119, [%r181+8];
	// begin inline asm
	dp4a.s32.s32 %r117, %r118, %r119, %r258;
	// end inline asm
	ld.shared.u32 	%r122, [%r179];
	ld.shared.u32 	%r123, [%r181+12];
	// begin inline asm
	dp4a.s32.s32 %r121, %r122, %r123, %r257;
	// end inline asm
	ld.shared.u32 	%r126, [%r179+52];
	ld.shared.u32 	%r127, [%r181+16];
	// begin inline asm
	dp4a.s32.s32 %r125, %r126, %r127, %r109;
	// end inline asm
	ld.shared.u32 	%r130, [%r179+52];
	ld.shared.u32 	%r131, [%r181+20];
	// begin inline asm
	dp4a.s32.s32 %r129, %r130, %r131, %r113;
	// end inline asm
	ld.shared.u32 	%r134, [%r179+52];
	ld.shared.u32 	%r135, [%r181+24];
	// begin inline asm
	dp4a.s32.s32 %r133, %r134, %r135, %r117;
	// end inline asm
	ld.shared.u32 	%r138, [%r179+52];
	ld.shared.u32 	%r139, [%r181+28];
	// begin inline asm
	dp4a.s32.s32 %r137, %r138, %r139, %r121;
	// end inline asm
	ld.shared.u32 	%r142, [%r179+104];
	ld.shared.u32 	%r143, [%r181+32];
	// begin inline asm
	dp4a.s32.s32 %r141, %r142, %r143, %r125;
	// end inline asm
	ld.shared.u32 	%r146, [%r179+104];
	ld.shared.u32 	%r147, [%r181+36];
	// begin inline asm
	dp4a.s32.s32 %r145, %r146, %r147, %r129;
	// end inline asm
	ld.shared.u32 	%r150, [%r179+104];
	ld.shared.u32 	%r151, [%r181+40];
	// begin inline asm
	dp4a.s32.s32 %r149, %r150, %r151, %r133;
	// end inline asm
	ld.shared.u32 	%r154, [%r179+104];
	ld.shared.u32 	%r155, [%r181+44];
	// begin inline asm
	dp4a.s32.s32 %r153, %r154, %r155, %r137;
	// end inline asm
	ld.shared.u32 	%r158, [%r179+156];
	ld.shared.u32 	%r159, [%r181+48];
	// begin inline asm
	dp4a.s32.s32 %r260, %r158, %r159, %r141;
	// end inline asm
	ld.shared.u32 	%r162, [%r179+156];
	ld.shared.u32 	%r163, [%r181+52];
	// begin inline asm
	dp4a.s32.s32 %r259, %r162, %r163, %r145;
	// end inline asm
	ld.shared.u32 	%r166, [%r179+156];
	ld.shared.u32 	%r167, [%r181+56];
	// begin inline asm
	dp4a.s32.s32 %r258, %r166, %r167, %r149;
	// end inline asm
	ld.shared.u32 	%r170, [%r179+156];
	ld.shared.u32 	%r171, [%r181+60];
	// begin inline asm
	dp4a.s32.s32 %r257, %r170, %r171, %r153;
	// end inline asm
	add.s32 	%r261, %r261, 1;
	add.s64 	%rd58, %rd58, 64;
	add.s64 	%rd57, %rd57, 64;
	add.s64 	%rd56, %rd56, 64;
	add.s64 	%rd55, %rd55, 3136;
	setp.ne.s32 	%p19, %r261, 15;
	@%p19 bra 	$L__BB18_9;
	ld.param.u64 	%rd54, [fused_nn_conv2d_cast_subtract_cast_multiply_add_add_nn_relu_17_kernel0_param_4];
	ld.param.u64 	%rd53, [fused_nn_conv2d_cast_subtract_cast_multiply_add_add_nn_relu_17_kernel0_param_2];
	bar.sync 	0;
	add.s32 	%r247, %r178, %r11;
	ld.shared.u32 	%r183, [%r247+208];
	add.s32 	%r249, %r180, %r20;
	ld.shared.u32 	%r184, [%r249+512];
	// begin inline asm
	dp4a.s32.s32 %r182, %r183, %r184, %r260;
	// end inline asm
	ld.shared.u32 	%r187, [%r247+208];
	ld.shared.u32 	%r188, [%r249+516];
	// begin inline asm
	dp4a.s32.s32 %r186, %r187, %r188, %r259;
	// end inline asm
	ld.shared.u32 	%r191, [%r247+208];
	ld.shared.u32 	%r192, [%r249+520];
	// begin inline asm
	dp4a.s32.s32 %r190, %r191, %r192, %r258;
	// end inline asm
	ld.shared.u32 	%r195, [%r247+208];
	ld.shared.u32 	%r196, [%r249+524];
	// begin inline asm
	dp4a.s32.s32 %r194, %r195, %r196, %r257;
	// end inline asm
	ld.shared.u32 	%r199, [%r247+260];
	ld.shared.u32 	%r200, [%r249+528];
	// begin inline asm
	dp4a.s32.s32 %r198, %r199, %r200, %r182;
	// end inline asm
	ld.shared.u32 	%r203, [%r247+260];
	ld.shared.u32 	%r204, [%r249+532];
	// begin inline asm
	dp4a.s32.s32 %r202, %r203, %r204, %r186;
	// end inline asm
	ld.shared.u32 	%r207, [%r247+260];
	ld.shared.u32 	%r208, [%r249+536];
	// begin inline asm
	dp4a.s32.s32 %r206, %r207, %r208, %r190;
	// end inline asm
	ld.shared.u32 	%r211, [%r247+260];
	ld.shared.u32 	%r212, [%r249+540];
	// begin inline asm
	dp4a.s32.s32 %r210, %r211, %r212, %r194;
	// end inline asm
	ld.shared.u32 	%r215, [%r247+312];
	ld.shared.u32 	%r216, [%r249+544];
	// begin inline asm
	dp4a.s32.s32 %r214, %r215, %r216, %r198;
	// end inline asm
	ld.shared.u32 	%r219, [%r247+312];
	ld.shared.u32 	%r220, [%r249+548];
	// begin inline asm
	dp4a.s32.s32 %r218, %r219, %r220, %r202;
	// end inline asm
	ld.shared.u32 	%r223, [%r247+312];
	ld.shared.u32 	%r224, [%r249+552];
	// begin inline asm
	dp4a.s32.s32 %r222, %r223, %r224, %r206;
	// end inline asm
	ld.shared.u32 	%r227, [%r247+312];
	ld.shared.u32 	%r228, [%r249+556];
	// begin inline asm
	dp4a.s32.s32 %r226, %r227, %r228, %r210;
	// end inline asm
	ld.shared.u32 	%r231, [%r247+364];
	ld.shared.u32 	%r232, [%r249+560];
	// begin inline asm
	dp4a.s32.s32 %r230, %r231, %r232, %r214;
	// end inline asm
	ld.shared.u32 	%r235, [%r247+364];
	ld.shared.u32 	%r236, [%r249+564];
	// begin inline asm
	dp4a.s32.s32 %r234, %r235, %r236, %r218;
	// end inline asm
	ld.shared.u32 	%r239, [%r247+364];
	ld.shared.u32 	%r240, [%r249+568];
	// begin inline asm
	dp4a.s32.s32 %r238, %r239, %r240, %r222;
	// end inline asm
	ld.shared.u32 	%r243, [%r247+364];
	ld.shared.u32 	%r244, [%r249+572];
	// begin inline asm
	dp4a.s32.s32 %r242, %r243, %r244, %r226;
	// end inline asm
	shl.b32 	%r250, %r4, 5;
	shl.b32 	%r251, %r1, 2;
	add.s32 	%r252, %r250, %r251;
	mul.lo.s32 	%r253, %r1, 196;
	mad.lo.s32 	%r254, %r4, 1568, %r253;
	mad.lo.s32 	%r255, %r9, 28, %r254;
	add.s32 	%r256, %r255, %r10;
	cvta.to.global.u64 	%rd45, %rd16;
	cvta.to.global.u64 	%rd46, %rd54;
	cvta.to.global.u64 	%rd47, %rd53;
	cvt.rn.f32.s32 	%f1, %r230;
	mul.wide.u32 	%rd48, %r252, 4;
	add.s64 	%rd49, %rd45, %rd48;
	ld.global.nc.f32 	%f2, [%rd49];
	fma.rn.f32 	%f3, %f1, 0f3D60438A, %f2;
	mul.wide.u32 	%rd50, %r256, 4;
	add.s64 	%rd51, %rd46, %rd50;
	ld.global.nc.f32 	%f4, [%rd51];
	add.f32 	%f5, %f4, %f3;
	max.f32 	%f6, %f5, 0f00000000;
	add.s64 	%rd52, %rd47, %rd50;
	st.global.f32 	[%rd52], %f6;
	cvt.rn.f32.s32 	%f7, %r234;
	ld.global.nc.f32 	%f8, [%rd49+4];
	fma.rn.f32 	%f9, %f7, 0f3D60438A, %f8;
	ld.global.nc.f32 	%f10, [%rd51+4];
	add.f32 	%f11, %f10, %f9;
	max.f32 	%f12, %f11, 0f00000000;
	st.global.f32 	[%rd52+4], %f12;
	cvt.rn.f32.s32 	%f13, %r238;
	ld.global.nc.f32 	%f14, [%rd49+8];
	fma.rn.f32 	%f15, %f13, 0f3D60438A, %f14;
	ld.global.nc.f32 	%f16, [%rd51+8];
	add.f32 	%f17, %f16, %f15;
	max.f32 	%f18, %f17, 0f00000000;
	st.global.f32 	[%rd52+8], %f18;
	cvt.rn.f32.s32 	%f19, %r242;
	ld.global.nc.f32 	%f20, [%rd49+12];
	fma.rn.f32 	%f21, %f19, 0f3D60438A, %f20;
	ld.global.nc.f32 	%f22, [%rd51+12];
	add.f32 	%f23, %f22, %f21;
	max.f32 	%f24, %f23, 0f00000000;
	st.global.f32 	[%rd52+12], %f24;
	ret;

}
	// .globl	fused_nn_conv2d_cast_subtract_cast_multiply_add_8_kernel0
.visible .entry fused_nn_conv2d_cast_subtract_cast_multiply_add_8_kernel0(
	.param .u64 .ptr .align 1 fused_nn_conv2d_cast_subtract_cast_multiply_add_8_kernel0_param_0,
	.param .u64 .ptr .align 1 fused_nn_conv2d_cast_subtract_cast_multiply_add_8_kernel0_param_1,
	.param .u64 .ptr .align 1 fused_nn_conv2d_cast_subtract_cast_multiply_add_8_kernel0_param_2,
	.param .u64 .ptr .align 1 fused_nn_conv2d_cast_subtract_cast_multiply_add_8_kernel0_param_3
)
{
	.reg .pred 	%p<31>;
	.reg .b16 	%rs<88>;
	.reg .b32 	%r<717>;
	.reg .b32 	%f<13>;
	.reg .b64 	%rd<46>;
	// demoted variable
	.shared .align 4 .b8 _ZZ57fused_nn_conv2d_cast_subtract_cast_multiply_add_8_kernel0E15pad_data_shared[1296];
	// demoted variable
	.shared .align 4 .b8 _ZZ57fused_nn_conv2d_cast_subtract_cast_multiply_add_8_kernel0E18placeholder_shared[2304];
	ld.param.u64 	%rd10, [fused_nn_conv2d_cast_subtract_cast_multiply_add_8_kernel0_param_0];
	ld.param.u64 	%rd11, [fused_nn_conv2d_cast_subtract_cast_multiply_add_8_kernel0_param_1];
	ld.param.u64 	%rd8, [fused_nn_conv2d_cast_subtract_cast_multiply_add_8_kernel0_param_2];
	ld.param.u64 	%rd9, [fused_nn_conv2d_cast_subtract_cast_multiply_add_8_kernel0_param_3];
	cvta.to.global.u64 	%rd1, %rd11;
	cvta.to.global.u64 	%rd2, %rd10;
	mov.u32 	%r1, %tid.z;
	mul.lo.s32 	%r2, %r1, 49;
	mov.u32 	%r3, %tid.y;
	mul.lo.s32 	%r4, %r3, 7;
	mov.u32 	%r5, %tid.x;
	add.s32 	%r37, %r4, %r5;
	add.s32 	%r6, %r37, %r2;
	setp.gt.u32 	%p5, %r6, 161;
	@%p5 bra 	$L__BB19_6;
	mad.lo.s32 	%r38, %r1, 7, %r3;
	setp.gt.u32 	%p6, %r38, 23;
	@%p6 bra 	$L__BB19_6;
	add.s32 	%r40, %r6, -81;
	setp.lt.u32 	%p7, %r6, 81;
	selp.b32 	%r7, %r6, %r40, %p7;
	add.s32 	%r41, %r7, -9;
	setp.gt.u32 	%p8, %r41, 62;
	mov.b32 	%r709, 0;
	@%p8 bra 	$L__BB19_5;
	cvt.u16.u32 	%rs2, %r6;
	mul.lo.s16 	%rs3, %rs2, 57;
	shr.u16 	%rs4, %rs3, 9;
	mul.lo.s16 	%rs5, %rs4, 9;
	sub.s16 	%rs1, %rs2, %rs5;
	add.s16 	%rs6, %rs1, -1;
	and.b16  	%rs7, %rs6, 255;
	setp.gt.u16 	%p9, %rs7, 6;
	@%p9 bra 	$L__BB19_5;
	setp.gt.u32 	%p10, %r6, 80;
	cvt.u16.u32 	%rs8, %r7;
	mul.lo.s16 	%rs9, %rs8, 57;
	shr.u16 	%rs10, %rs9, 9;
	cvt.u32.u16 	%r43, %rs10;
	mul.wide.u32 	%rd12, %r43, 28;
	shl.b16 	%rs11, %rs1, 2;
	cvt.u64.u16 	%rd13, %rs11;
	and.b64  	%rd14, %rd13, 252;
	selp.b64 	%rd15, 164, 4294967264, %p10;
	add.s64 	%rd16, %rd15, %rd14;
	add.s64 	%rd17, %rd16, %rd12;
	and.b64  	%rd18, %rd17, 4294967292;
	add.s64 	%rd19, %rd2, %rd18;
	ld.global.nc.u32 	%r709, [%rd19];
$L__BB19_5:
	mul.lo.s32 	%r44, %r3, 28;
	mad.lo.s32 	%r45, %r1, 196, %r44;
	shl.b32 	%r46, %r5, 2;
	add.s32 	%r47, %r45, %r46;
	mov.u32 	%r48, _ZZ57fused_nn_conv2d_cast_subtract_cast_multiply_add_8_kernel0E15pad_data_shared;
	add.s32 	%r49, %r48, %r47;
	st.shared.u32 	[%r49], %r709;
$L__BB19_6:
	add.s32 	%r50, %r2, %r5;
	add.s32 	%r10, %r50, %r4;
	mad.lo.s32 	%r52, %r1, 7, %r3;
	mov.u32 	%r12, %ctaid.y;
	mul.lo.s32 	%r53, %r12, 73728;
	shr.u32 	%r13, %r6, 2;
	sub.s32 	%r54, %r50, %r3;
	shl.b32 	%r55, %r54, 2;
	and.b32  	%r14, %r55, 12;
	or.b32  	%r710, %r14, %r53;
	setp.lt.u32 	%p11, %r10, 288;
	setp.lt.u32 	%p12, %r52, 42;
	and.pred  	%p13, %p11, %p12;
	setp.lt.u32 	%p14, %r1, 6;
	and.pred  	%p1, %p13, %p14;
	not.pred 	%p15, %p1;
	@%p15 bra 	$L__BB19_8;
	cvt.u16.u32 	%rs12, %r10;
	mul.hi.u16 	%rs13, %rs12, 3641;
	shr.u16 	%rs14, %rs13, 2;
	mul.wide.u16 	%r56, %rs14, 18432;
	mul.lo.s16 	%rs15, %rs14, 72;
	sub.s16 	%rs16, %rs12, %rs15;
	mul.lo.s16 	%rs17, %rs16, 43;
	shr.u16 	%rs18, %rs17, 9;
	mul.wide.u16 	%r57, %rs18, 48;
	cvt.u16.u32 	%rs19, %r13;
	mul.hi.u16 	%rs20, %rs19, 21846;
	mul.lo.s16 	%rs21, %rs20, 3;
	sub.s16 	%rs22, %rs19, %rs21;
	shl.b16 	%rs23, %rs22, 4;
	cvt.u32.u16 	%r58, %rs23;
	add.s32 	%r59, %r710, %r58;
	add.s32 	%r60, %r59, %r56;
	add.s32 	%r61, %r60, %r57;
	cvt.u64.u32 	%rd20, %r61;
	add.s64 	%rd21, %rd1, %rd20;
	ld.global.nc.u32 	%r62, [%rd21];
	mul.hi.u16 	%rs24, %rs12, 10923;
	shr.u16 	%rs25, %rs24, 1;
	mul.lo.s16 	%rs26, %rs25, 48;
	cvt.u32.u16 	%r63, %rs26;
	or.b32  	%r64, %r14, %r58;
	add.s32 	%r65, %r64, %r63;
	mov.u32 	%r66, _ZZ57fused_nn_conv2d_cast_subtract_cast_multiply_add_8_kernel0E18placeholder_shared;
	add.s32 	%r67, %r66, %r65;
	st.shared.u32 	[%r67], %r62;
$L__BB19_8:
	setp.lt.u32 	%p16, %r10, 92;
	setp.lt.u32 	%p17, %r52, 14;
	and.pred  	%p18, %p16, %p17;
	setp.lt.u32 	%p19, %r1, 2;
	and.pred  	%p2, %p18, %p19;
	not.pred 	%p20, %p2;
	@%p20 bra 	$L__BB19_10;
	cvt.u16.u32 	%rs27, %r10;
	add.s16 	%rs28, %rs27, 196;
	mul.hi.u16 	%rs29, %rs28, 3641;
	shr.u16 	%rs30, %rs29, 2;
	mul.wide.u16 	%r69, %rs30, 18432;
	mul.lo.s16 	%rs31, %rs30, 72;
	sub.s16 	%rs32, %rs28, %rs31;
	mul.lo.s16 	%rs33, %rs32, 43;
	shr.u16 	%rs34, %rs33, 9;
	mul.wide.u16 	%r70, %rs34, 48;
	cvt.u16.u32 	%rs35, %r13;
	add.s16 	%rs36, %rs35, 49;
	mul.hi.u16 	%rs37, %rs36, 21846;
	mul.lo.s16 	%rs38, %rs37, 3;
	sub.s16 	%rs39, %rs36, %rs38;
	shl.b16 	%rs40, %rs39, 4;
	cvt.u32.u16 	%r71, %rs40;
	add.s32 	%r72, %r710, %r71;
	add.s32 	%r73, %r72, %r69;
	add.s32 	%r74, %r73, %r70;
	cvt.u64.u32 	%rd22, %r74;
	add.s64 	%rd23, %rd1, %rd22;
	ld.global.nc.u32 	%r75, [%rd23];
	mul.hi.u16 	%rs41, %rs28, 10923;
	shr.u16 	%rs42, %rs41, 1;
	mul.lo.s16 	%rs43, %rs42, 48;
	cvt.u32.u16 	%r76, %rs43;
	or.b32  	%r77, %r14, %r71;
	add.s32 	%r78, %r77, %r76;
	mov.u32 	%r79, _ZZ57fused_nn_conv2d_cast_subtract_cast_multiply_add_8_kernel0E18placeholder_shared;
	add.s32 	%r80, %r79, %r78;
	st.shared.u32 	[%r80], %r75;
$L__BB19_10:
	setp.gt.u32 	%p21, %r6, 161;
	setp.gt.u32 	%p22, %r52, 23;
	add.s32 	%r82, %r6, -81;
	setp.lt.u32 	%p23, %r6, 81;
	selp.b32 	%r83, %r6, %r82, %p23;
	add.s32 	%r84, %r83, -72;
	setp.lt.u32 	%p24, %r84, -63;
	cvt.u16.u32 	%rs44, %r6;
	and.b16  	%rs45, %rs44, 255;
	mul.lo.s16 	%rs46, %rs45, 57;
	shr.u16 	%rs47, %rs46, 9;
	mul.lo.s16 	%rs48, %rs47, 9;
	sub.s16 	%rs49, %rs44, %rs48;
	add.s16 	%rs51, %rs49, -8;
	and.b16  	%rs52, %rs51, 255;
	setp.lt.u16 	%p25, %rs52, 249;
	setp.gt.u32 	%p26, %r6, 80;
	cvt.u16.u32 	%rs53, %r83;
	and.b16  	%rs54, %rs53, 255;
	mul.lo.s16 	%rs55, %rs54, 57;
	shr.u16 	%rs56, %rs55, 9;
	mul.wide.u16 	%r85, %rs56, 28;
	shl.b16 	%rs57, %rs49, 2;
	cvt.u32.u16 	%r86, %rs57;
	and.b32  	%r87, %r86, 252;
	selp.b32 	%r88, 556, 360, %p26;
	add.s32 	%r89, %r88, %r87;
	add.s32 	%r90, %r89, %r85;
	mul.lo.s32 	%r91, %r1, 196;
	shl.b32 	%r16, %r5, 2;
	mad.lo.s32 	%r92, %r3, 28, %r91;
	add.s32 	%r17, %r92, %r16;
	mul.lo.s32 	%r18, %r3, 36;
	or.pred  	%p3, %p21, %p22;
	or.pred  	%p4, %p24, %p25;
	cvt.u16.u32 	%rs58, %r10;
	mul.hi.u16 	%rs59, %rs58, 3641;
	shr.u16 	%rs60, %rs59, 2;
	cvt.u32.u16 	%r93, %rs60;
	mul.wide.u32 	%rd24, %r93, 18432;
	mul.lo.s16 	%rs61, %rs60, 72;
	sub.s16 	%rs62, %rs58, %rs61;
	mul.lo.s16 	%rs63, %rs62, 43;
	shr.u16 	%rs64, %rs63, 9;
	cvt.u32.u16 	%r94, %rs64;
	mul.wide.u32 	%rd25, %r94, 48;
	cvt.u16.u32 	%rs65, %r13;
	mul.hi.u16 	%rs66, %rs65, 21846;
	mul.lo.s16 	%rs67, %rs66, 3;
	sub.s16 	%rs68, %rs65, %rs67;
	shl.b16 	%rs69, %rs68, 4;
	cvt.u64.u16 	%rd26, %rs69;
	or.b64  	%rd27, %rd24, %rd26;
	add.s64 	%rd3, %rd27, %rd25;
	mul.hi.u16 	%rs70, %rs58, 10923;
	shr.u16 	%rs71, %rs70, 1;
	mad.lo.s16 	%rs72, %rs71, 48, %rs69;
	cvt.u32.u16 	%r19, %rs72;
	add.s16 	%rs73, %rs58, 196;
	mul.hi.u16 	%rs74, %rs73, 3641;
	shr.u16 	%rs75, %rs74, 2;
	cvt.u32.u16 	%r95, %rs75;
	mul.wide.u32 	%rd28, %r95, 18432;
	mul.lo.s16 	%rs76, %rs75, 72;
	sub.s16 	%rs77, %rs73, %rs76;
	mul.lo.s16 	%rs78, %rs77, 43;
	shr.u16 	%rs79, %rs78, 9;
	cvt.u32.u16 	%r96, %rs79;
	mul.wide.u32 	%rd29, %r96, 48;
	add.s16 	%rs80, %rs65, 49;
	mul.hi.u16 	%rs81, %rs80, 21846;
	mul.lo.s16 	%rs82, %rs81, 3;
	sub.s16 	%rs83, %rs80, %rs82;
	shl.b16 	%rs84, %rs83, 4;
	cvt.u64.u16 	%rd30, %rs84;
	or.b64  	%rd31, %rd28, %rd30;
	add.s64 	%rd4, %rd31, %rd29;
	mul.hi.u16 	%rs85, %rs73, 10923;
	shr.u16 	%rs86, %rs85, 1;
	mad.lo.s16 	%rs87, %rs86, 48, %rs84;
	cvt.u32.u16 	%r20, %rs87;
	cvt.u64.u32 	%rd32, %r90;
	add.s64 	%rd45, %rd2, %rd32;
	mov.b32 	%r711, 0;
	mov.u32 	%r712, %r711;
	mov.u32 	%r713, %r711;
	mov.u32 	%r714, %r711;
	mov.u32 	%r715, %r711;
$L__BB19_11:
	bar.sync 	0;
	@%p3 bra 	$L__BB19_15;
	mov.b32 	%r716, 0;
	@%p4 bra 	$L__BB19_14;
	ld.global.nc.u32 	%r716, [%rd45];
$L__BB19_14:
	not.b32 	%r98, %r715;
	and.b32  	%r99, %r98, 1;
	mad.lo.s32 	%r100, %r99, 648, %r17;
	mov.u32 	%r101, _ZZ57fused_nn_conv2d_cast_subtract_cast_multiply_add_8_kernel0E15pad_data_shared;
	add.s32 	%r102, %r101, %r100;
	st.shared.u32 	[%r102], %r716;
$L__BB19_15:
	not.b32 	%r103, %r715;
	and.b32  	%r104, %r103, 1;
	mul.lo.s32 	%r105, %r104, 1152;
	or.b32  	%r29, %r105, %r14;
	@%p15 bra 	$L__BB19_17;
	cvt.u64.u32 	%rd33, %r710;
	add.s64 	%rd34, %rd3, %rd33;
	add.s64 	%rd35, %rd1, %rd34;
	ld.global.nc.u32 	%r106, [%rd35+288];
	add.s32 	%r107, %r29, %r19;
	mov.u32 	%r108, _ZZ57fused_nn_conv2d_cast_subtract_cast_multiply_add_8_kernel0E18placeholder_shared;
	add.s32 	%r109, %r108, %r107;
	st.shared.u32 	[%r109], %r106;
$L__BB19_17:
	@%p20 bra 	$L__BB19_19;
	cvt.u64.u32 	%rd36, %r710;
	add.s64 	%rd37, %rd4, %rd36;
	add.s64 	%rd38, %rd1, %rd37;
	ld.global.nc.u32 	%r110, [%rd38+288];
	add.s32 	%r111, %r29, %r20;
	mov.u32 	%r112, _ZZ57fused_nn_conv2d_cast_subtract_cast_multiply_add_8_kernel0E18placeholder_shared;
	add.s32 	%r113, %r112, %r111;
	st.shared.u32 	[%r113], %r110;
$L__BB19_19:
	and.b32  	%r402, %r715, 1;
	setp.eq.b32 	%p29, %r402, 1;
	selp.b32 	%r403, 648, 0, %p29;
	add.s32 	%r404, %r403, %r18;
	selp.b32 	%r405, 1152, 0, %p29;
	mul.lo.s32 	%r30, %r1, 288;
	add.s32 	%r406, %r405, %r30;
	add.s32 	%r407, %r16, %r404;
	mov.u32 	%r408, _ZZ57fused_nn_conv2d_cast_subtract_cast_multiply_add_8_kernel0E15pad_data_shared;
	add.s32 	%r409, %r408, %r407;
	ld.shared.u32 	%r115, [%r409];
	mov.u32 	%r410, _ZZ57fused_nn_conv2d_cast_subtract_cast_multiply_add_8_kernel0E18placeholder_shared;
	add.s32 	%r411, %r410, %r406;
	ld.shared.u32 	%r116, [%r411];
	// begin inline asm
	dp4a.s32.s32 %r114, %r115, %r116, %r714;
	// end inline asm
	ld.shared.u32 	%r119, [%r409];
	ld.shared.u32 	%r120, [%r411+4];
	// begin inline asm
	dp4a.s32.s32 %r118, %r119, %r120, %r713;
	// end inline asm
	ld.shared.u32 	%r123, [%r409];
	ld.shared.u32 	%r124, [%r411+8];
	// begin inline asm
	dp4a.s32.s32 %r122, %r123, %r124, %r712;
	// end inline asm
	ld.shared.u32 	%r127, [%r409];
	ld.shared.u32 	%r128, [%r411+12];
	// begin inline asm
	dp4a.s32.s32 %r126, %r127, %r128, %r711;
	// end inline asm
	ld.shared.u32 	%r131, [%r409+4];
	ld.shared.u32 	%r132, [%r411+16];
	// begin inline asm
	dp4a.s32.s32 %r130, %r131, %r132, %r114;
	// end inline asm
	ld.shared.u32 	%r135, [%r409+4];
	ld.shared.u32 	%r136, [%r411+20];
	// begin inline asm
	dp4a.s32.s32 %r134, %r135, %r136, %r118;
	// end inline asm
	ld.shared.u32 	%r139, [%r409+4];
	ld.shared.u32 	%r140, [%r411+24];
	// begin inline asm
	dp4a.s32.s32 %r138, %r139, %r140, %r122;
	// end inline asm
	ld.shared.u32 	%r143, [%r409+4];
	ld.shared.u32 	%r144, [%r411+28];
	// begin inline asm
	dp4a.s32.s32 %r142, %r143, %r144, %r126;
	// end inline asm
	ld.shared.u32 	%r147, [%r409+8];
	ld.shared.u32 	%r148, [%r411+32];
	// begin inline asm
	dp4a.s32.s32 %r146, %r147, %r148, %r130;
	// end inline asm
	ld.shared.u32 	%r151, [%r409+8];
	ld.shared.u32 	%r152, [%r411+36];
	// begin inline asm
	dp4a.s32.s32 %r150, %r151, %r152, %r134;
	// end inline asm
	ld.shared.u32 	%r155, [%r409+8];
	ld.shared.u32 	%r156, [%r411+40];
	// begin inline asm
	dp4a.s32.s32 %r154, %r155, %r156, %r138;
	// end inline asm
	ld.shared.u32 	%r159, [%r409+8];
	ld.shared.u32 	%r160, [%r411+44];
	// begin inline asm
	dp4a.s32.s32 %r158, %r159, %r160, %r142;
	// end inline asm
	ld.shared.u32 	%r163, [%r409+324];
	ld.shared.u32 	%r164, [%r411+144];
	// begin inline asm
	dp4a.s32.s32 %r162, %r163, %r164, %r146;
	// end inline asm
	ld.shared.u32 	%r167, [%r409+324];
	ld.shared.u32 	%r168, [%r411+148];
	// begin inline asm
	dp4a.s32.s32 %r166, %r167, %r168, %r150;
	// end inline asm
	ld.shared.u32 	%r171, [%r409+324];
	ld.shared.u32 	%r172, [%r411+152];
	// begin inline asm
	dp4a.s32.s32 %r170, %r171, %r172, %r154;
	// end inline asm
	ld.shared.u32 	%r175, [%r409+324];
	ld.shared.u32 	%r176, [%r411+156];
	// begin inline asm
	dp4a.s32.s32 %r174, %r175, %r176, %r158;
	// end inline asm
	ld.shared.u32 	%r179, [%r409+328];
	ld.shared.u32 	%r180, [%r411+160];
	// begin inline asm
	dp4a.s32.s32 %r178, %r179, %r180, %r162;
	// end inline asm
	ld.shared.u32 	%r183, [%r409+328];
	ld.shared.u32 	%r184, [%r411+164];
	// begin inline asm
	dp4a.s32.s32 %r182, %r183, %r184, %r166;
	// end inline asm
	ld.shared.u32 	%r187, [%r409+328];
	ld.shared.u32 	%r188, [%r411+168];
	// begin inline asm
	dp4a.s32.s32 %r186, %r187, %r188, %r170;
	// end inline asm
	ld.shared.u32 	%r191, [%r409+328];
	ld.shared.u32 	%r192, [%r411+172];
	// begin inline asm
	dp4a.s32.s32 %r190, %r191, %r192, %r174;
	// end inline asm
	ld.shared.u32 	%r195, [%r409+332];
	ld.shared.u32 	%r196, [%r411+176];
	// begin inline asm
	dp4a.s32.s32 %r194, %r195, %r196, %r178;
	// end inline asm
	ld.shared.u32 	%r199, [%r409+332];
	ld.shared.u32 	%r200, [%r411+180];
	// begin inline asm
	dp4a.s32.s32 %r198, %r199, %r200, %r182;
	// end inline asm
	ld.shared.u32 	%r203, [%r409+332];
	ld.shared.u32 	%r204, [%r411+184];
	// begin inline asm
	dp4a.s32.s32 %r202, %r203, %r204, %r186;
	// end inline asm
	ld.shared.u32 	%r207, [%r409+332];
	ld.shared.u32 	%r208, [%r411+188];
	// begin inline asm
	dp4a.s32.s32 %r206, %r207, %r208, %r190;
	// end inline asm
	ld.shared.u32 	%r211, [%r409+36];
	ld.shared.u32 	%r212, [%r411+48];
	// begin inline asm
	dp4a.s32.s32 %r210, %r211, %r212, %r194;
	// end inline asm
	ld.shared.u32 	%r215, [%r409+36];
	ld.shared.u32 	%r216, [%r411+52];
	// begin inline asm
	dp4a.s32.s32 %r214, %r215, %r216, %r198;
	// end inline asm
	ld.shared.u32 	%r219, [%r409+36];
	ld.shared.u32 	%r220, [%r411+56];
	// begin inline asm
	dp4a.s32.s32 %r218, %r219, %r220, %r202;
	// end inline asm
	ld.shared.u32 	%r223, [%r409+36];
	ld.shared.u32 	%r224, [%r411+60];
	// begin inline asm
	dp4a.s32.s32 %r222, %r223, %r224, %r206;
	// end inline asm
	ld.shared.u32 	%r227, [%r409+40];
	ld.shared.u32 	%r228, [%r411+64];
	// begin inline asm
	dp4a.s32.s32 %r226, %r227, %r228, %r210;
	// end inline asm
	ld.shared.u32 	%r231, [%r409+40];
	ld.shared.u32 	%r232, [%r411+68];
	// begin inline asm
	dp4a.s32.s32 %r230, %r231, %r232, %r214;
	// end inline asm
	ld.shared.u32 	%r235, [%r409+40];
	ld.shared.u32 	%r236, [%r411+72];
	// begin inline asm
	dp4a.s32.s32 %r234, %r235, %r236, %r218;
	// end inline asm
	ld.shared.u32 	%r239, [%r409+40];
	ld.shared.u32 	%r240, [%r411+76];
	// begin inline asm
	dp4a.s32.s32 %r238, %r239, %r240, %r222;
	// end inline asm
	ld.shared.u32 	%r243, [%r409+44];
	ld.shared.u32 	%r244, [%r411+80];
	// begin inline asm
	dp4a.s32.s32 %r242, %r243, %r244, %r226;
	// end inline asm
	ld.shared.u32 	%r247, [%r409+44];
	ld.shared.u32 	%r248, [%r411+84];
	// begin inline asm
	dp4a.s32.s32 %r246, %r247, %r248, %r230;
	// end inline asm
	ld.shared.u32 	%r251, [%r409+44];
	ld.shared.u32 	%r252, [%r411+88];
	// begin inline asm
	dp4a.s32.s32 %r250, %r251, %r252, %r234;
	// end inline asm
	ld.shared.u32 	%r255, [%r409+44];
	ld.shared.u32 	%r256, [%r411+92];
	// begin inline asm
	dp4a.s32.s32 %r254, %r255, %r256, %r238;
	// end inline asm
	ld.shared.u32 	%r259, [%r409+360];
	ld.shared.u32 	%r260, [%r411+192];
	// begin inline asm
	dp4a.s32.s32 %r258, %r259, %r260, %r242;
	// end inline asm
	ld.shared.u32 	%r263, [%r409+360];
	ld.shared.u32 	%r264, [%r411+196];
	// begin inline asm
	dp4a.s32.s32 %r262, %r263, %r264, %r246;
	// end inline asm
	ld.shared.u32 	%r267, [%r409+360];
	ld.shared.u32 	%r268, [%r411+200];
	// begin inline asm
	dp4a.s32.s32 %r266, %r267, %r268, %r250;
	// end inline asm
	ld.shared.u32 	%r271, [%r409+360];
	ld.shared.u32 	%r272, [%r411+204];
	// begin inline asm
	dp4a.s32.s32 %r270, %r271, %r272, %r254;
	// end inline asm
	ld.shared.u32 	%r275, [%r409+364];
	ld.shared.u32 	%r276, [%r411+208];
	// begin inline asm
	dp4a.s32.s32 %r274, %r275, %r276, %r258;
	// end inline asm
	ld.shared.u32 	%r279, [%r409+364];
	ld.shared.u32 	%r280, [%r411+212];
	// begin inline asm
	dp4a.s32.s32 %r278, %r279, %r280, %r262;
	// end inline asm
	ld.shared.u32 	%r283, [%r409+364];
	ld.shared.u32 	%r284, [%r411+216];
	// begin inline asm
	dp4a.s32.s32 %r282, %r283, %r284, %r266;
	// end inline asm
	ld.shared.u32 	%r287, [%r409+364];
	ld.shared.u32 	%r288, [%r411+220];
	// begin inline asm
	dp4a.s32.s32 %r286, %r287, %r288, %r270;
	// end inline asm
	ld.shared.u32 	%r291, [%r409+368];
	ld.shared.u32 	%r292, [%r411+224];
	// begin inline asm
	dp4a.s32.s32 %r290, %r291, %r292, %r274;
	// end inline asm
	ld.shared.u32 	%r295, [%r409+368];
	ld.shared.u32 	%r296, [%r411+228];
	// begin inline asm
	dp4a.s32.s32 %r294, %r295, %r296, %r278;
	// end inline asm
	ld.shared.u32 	%r299, [%r409+368];
	ld.shared.u32 	%r300, [%r411+232];
	// begin inline asm
	dp4a.s32.s32 %r298, %r299, %r300, %r282;
	// end inline asm
	ld.shared.u32 	%r303, [%r409+368];
	ld.shared.u32 	%r304, [%r411+236];
	// begin inline asm
	dp4a.s32.s32 %r302, %r303, %r304, %r286;
	// end inline asm
	ld.shared.u32 	%r307, [%r409+72];
	ld.shared.u32 	%r308, [%r411+96];
	// begin inline asm
	dp4a.s32.s32 %r306, %r307, %r308, %r290;
	// end inline asm
	ld.shared.u32 	%r311, [%r409+72];
	ld.shared.u32 	%r312, [%r411+100];
	// begin inline asm
	dp4a.s32.s32 %r310, %r311, %r312, %r294;
	// end inline asm
	ld.shared.u32 	%r315, [%r409+72];
	ld.shared.u32 	%r316, [%r411+104];
	// begin inline asm
	dp4a.s32.s32 %r314, %r315, %r316, %r298;
	// end inline asm
	ld.shared.u32 	%r319, [%r409+72];
	ld.shared.u32 	%r320, [%r411+108];
	// begin inline asm
	dp4a.s32.s32 %r318, %r319, %r320, %r302;
	// end inline asm
	ld.shared.u32 	%r323, [%r409+76];
	ld.shared.u32 	%r324, [%r411+112];
	// begin inline asm
	dp4a.s32.s32 %r322, %r323, %r324, %r306;
	// end inline asm
	ld.shared.u32 	%r327, [%r409+76];
	ld.shared.u32 	%r328, [%r411+116];
	// begin inline asm
	dp4a.s32.s32 %r326, %r327, %r328, %r310;
	// end inline asm
	ld.shared.u32 	%r331, [%r409+76];
	ld.shared.u32 	%r332, [%r411+120];
	// begin inline asm
	dp4a.s32.s32 %r330, %r331, %r332, %r314;
	// end inline asm
	ld.shared.u32 	%r335, [%r409+76];
	ld.shared.u32 	%r336, [%r411+124];
	// begin inline asm
	dp4a.s32.s32 %r334, %r335, %r336, %r318;
	// end inline asm
	ld.shared.u32 	%r339, [%r409+80];
	ld.shared.u32 	%r340, [%r411+128];
	// begin inline asm
	dp4a.s32.s32 %r338, %r339, %r340, %r322;
	// end inline asm
	ld.shared.u32 	%r343, [%r409+80];
	ld.shared.u32 	%r344, [%r411+132];
	// begin inline asm
	dp4a.s32.s32 %r342, %r343, %r344, %r326;
	// end inline asm
	ld.shared.u32 	%r347, [%r409+80];
	ld.shared.u32 	%r348, [%r411+136];
	// begin inline asm
	dp4a.s32.s32 %r346, %r347, %r348, %r330;
	// end inline asm
	ld.shared.u32 	%r351, [%r409+80];
	ld.shared.u32 	%r352, [%r411+140];
	// begin inline asm
	dp4a.s32.s32 %r350, %r351, %r352, %r334;
	// end inline asm
	ld.shared.u32 	%r355, [%r409+396];
	ld.shared.u32 	%r356, [%r411+240];
	// begin inline asm
	dp4a.s32.s32 %r354, %r355, %r356, %r338;
	// end inline asm
	ld.shared.u32 	%r359, [%r409+396];
	ld.shared.u32 	%r360, [%r411+244];
	// begin inline asm
	dp4a.s32.s32 %r358, %r359, %r360, %r342;
	// end inline asm
	ld.shared.u32 	%r363, [%r409+396];
	ld.shared.u32 	%r364, [%r411+248];
	// begin inline asm
	dp4a.s32.s32 %r362, %r363, %r364, %r346;
	// end inline asm
	ld.shared.u32 	%r367, [%r409+396];
	ld.shared.u32 	%r368, [%r411+252];
	// begin inline asm
	dp4a.s32.s32 %r366, %r367, %r368, %r350;
	// end inline asm
	ld.shared.u32 	%r371, [%r409+400];
	ld.shared.u32 	%r372, [%r411+256];
	// begin inline asm
	dp4a.s32.s32 %r370, %r371, %r372, %r354;
	// end inline asm
	ld.shared.u32 	%r375, [%r409+400];
	ld.shared.u32 	%r376, [%r411+260];
	// begin inline asm
	dp4a.s32.s32 %r374, %r375, %r376, %r358;
	// end inline asm
	ld.shared.u32 	%r379, [%r409+400];
	ld.shared.u32 	%r380, [%r411+264];
	// begin inline asm
	dp4a.s32.s32 %r378, %r379, %r380, %r362;
	// end inline asm
	ld.shared.u32 	%r383, [%r409+400];
	ld.shared.u32 	%r384, [%r411+268];
	// begin inline asm
	dp4a.s32.s32 %r382, %r383, %r384, %r366;
	// end inline asm
	ld.shared.u32 	%r387, [%r409+404];
	ld.shared.u32 	%r388, [%r411+272];
	// begin inline asm
	dp4a.s32.s32 %r714, %r387, %r388, %r370;
	// end inline asm
	ld.shared.u32 	%r391, [%r409+404];
	ld.shared.u32 	%r392, [%r411+276];
	// begin inline asm
	dp4a.s32.s32 %r713, %r391, %r392, %r374;
	// end inline asm
	ld.shared.u32 	%r395, [%r409+404];
	ld.shared.u32 	%r396, [%r411+280];
	// begin inline asm
	dp4a.s32.s32 %r712, %r395, %r396, %r378;
	// end inline asm
	ld.shared.u32 	%r399, [%r409+404];
	ld.shared.u32 	%r400, [%r411+284];
	// begin inline asm
	dp4a.s32.s32 %r711, %r399, %r400, %r382;
	// end inline asm
	add.s32 	%r715, %r715, 1;
	add.s32 	%r710, %r710, 288;
	add.s64 	%rd45, %rd45, 392;
	setp.ne.s32 	%p30, %r715, 63;
	@%p30 bra 	$L__BB19_11;
	bar.sync 	0;
	add.s32 	%r700, %r18, %r16;
	add.s32 	%r702, %r408, %r700;
	ld.shared.u32 	%r413, [%r702+648];
	add.s32 	%r704, %r410, %r30;
	ld.shared.u32 	%r414, [%r704+1152];
	// begin inline asm
	dp4a.s32.s32 %r412, %r413, %r414, %r714;
	// end inline asm
	ld.shared.u32 	%r417, [%r702+648];
	ld.shared.u32 	%r418, [%r704+1156];
	// begin inline asm
	dp4a.s32.s32 %r416, %r417, %r418, %r713;
	// end inline asm
	ld.shared.u32 	%r421, [%r702+648];
	ld.shared.u32 	%r422, [%r704+1160];
	// begin inline asm
	dp4a.s32.s32 %r420, %r421, %r422, %r712;
	// end inline asm
	ld.shared.u32 	%r425, [%r702+648];
	ld.shared.u32 	%r426, [%r704+1164];
	// begin inline asm
	dp4a.s32.s32 %r424, %r425, %r426, %r711;
	// end inline asm
	ld.shared.u32 	%r429, [%r702+652];
	ld.shared.u32 	%r430, [%r704+1168];
	// begin inline asm
	dp4a.s32.s32 %r428, %r429, %r430, %r412;
	// end inline asm
	ld.shared.u32 	%r433, [%r702+652];
	ld.shared.u32 	%r434, [%r704+1172];
	// begin inline asm
	dp4a.s32.s32 %r432, %r433, %r434, %r416;
	// end inline asm
	ld.shared.u32 	%r437, [%r702+652];
	ld.shared.u32 	%r438, [%r704+1176];
	// begin inline asm
	dp4a.s32.s32 %r436, %r437, %r438, %r420;
	// end inline asm
	ld.shared.u32 	%r441, [%r702+652];
	ld.shared.u32 	%r442, [%r704+1180];
	// begin inline asm
	dp4a.s32.s32 %r440, %r441, %r442, %r424;
	// end inline asm
	ld.shared.u32 	%r445, [%r702+656];
	ld.shared.u32 	%r446, [%r704+1184];
	// begin inline asm
	dp4a.s32.s32 %r444, %r445, %r446, %r428;
	// end inline asm
	ld.shared.u32 	%r449, [%r702+656];
	ld.shared.u32 	%r450, [%r704+1188];
	// begin inline asm
	dp4a.s32.s32 %r448, %r449, %r450, %r432;
	// end inline asm
	ld.shared.u32 	%r453, [%r702+656];
	ld.shared.u32 	%r454, [%r704+1192];
	// begin inline asm
	dp4a.s32.s32 %r452, %r453, %r454, %r436;
	// end inline asm
	ld.shared.u32 	%r457, [%r702+656];
	ld.shared.u32 	%r458, [%r704+1196];
	// begin inline asm
	dp4a.s32.s32 %r456, %r457, %r458, %r440;
	// end inline asm
	ld.shared.u32 	%r461, [%r702+972];
	ld.shared.u32 	%r462, [%r704+1296];
	// begin inline asm
	dp4a.s32.s32 %r460, %r461, %r462, %r444;
	// end inline asm
	ld.shared.u32 	%r465, [%r702+972];
	ld.shared.u32 	%r466, [%r704+1300];
	// begin inline asm
	dp4a.s32.s32 %r464, %r465, %r466, %r448;
	// end inline asm
	ld.shared.u32 	%r469, [%r702+972];
	ld.shared.u32 	%r470, [%r704+1304];
	// begin inline asm
	dp4a.s32.s32 %r468, %r469, %r470, %r452;
	// end inline asm
	ld.shared.u32 	%r473, [%r702+972];
	ld.shared.u32 	%r474, [%r704+1308];
	// begin inline asm
	dp4a.s32.s32 %r472, %r473, %r474, %r456;
	// end inline asm
	ld.shared.u32 	%r477, [%r702+976];
	ld.shared.u32 	%r478, [%r704+1312];
	// begin inline asm
	dp4a.s32.s32 %r476, %r477, %r478, %r460;
	// end inline asm
	ld.shared.u32 	%r481, [%r702+976];
	ld.shared.u32 	%r482, [%r704+1316];
	// begin inline asm
	dp4a.s32.s32 %r480, %r481, %r482, %r464;
	// end inline asm
	ld.shared.u32 	%r485, [%r702+976];
	ld.shared.u32 	%r486, [%r704+1320];
	// begin inline asm
	dp4a.s32.s32 %r484, %r485, %r486, %r468;
	// end inline asm
	ld.shared.u32 	%r489, [%r702+976];
	ld.shared.u32 	%r490, [%r704+1324];
	// begin inline asm
	dp4a.s32.s32 %r488, %r489, %r490, %r472;
	// end inline asm
	ld.shared.u32 	%r493, [%r702+980];
	ld.shared.u32 	%r494, [%r704+1328];
	// begin inline asm
	dp4a.s32.s32 %r492, %r493, %r494, %r476;
	// end inline asm
	ld.shared.u32 	%r497, [%r702+980];
	ld.shared.u32 	%r498, [%r704+1332];
	// begin inline asm
	dp4a.s32.s32 %r496, %r497, %r498, %r480;
	// end inline asm
	ld.shared.u32 	%r501, [%r702+980];
	ld.shared.u32 	%r502, [%r704+1336];
	// begin inline asm
	dp4a.s32.s32 %r500, %r501, %r502, %r484;
	// end inline asm
	ld.shared.u32 	%r505, [%r702+980];
	ld.shared.u32 	%r506, [%r704+1340];
	// begin inline asm
	dp4a.s32.s32 %r504, %r505, %r506, %r488;
	// end inline asm
	ld.shared.u32 	%r509, [%r702+684];
	ld.shared.u32 	%r510, [%r704+1200];
	// begin inline asm
	dp4a.s32.s32 %r508, %r509, %r510, %r492;
	// end inline asm
	ld.shared.u32 	%r513, [%r702+684];
	ld.shared.u32 	%r514, [%r704+1204];
	// begin inline asm
	dp4a.s32.s32 %r512, %r513, %r514, %r496;
	// end inline asm
	ld.shared.u32 	%r517, [%r702+684];
	ld.shared.u32 	%r518, [%r704+1208];
	// begin inline asm
	dp4a.s32.s32 %r516, %r517, %r518, %r500;
	// end inline asm
	ld.shared.u32 	%r521, [%r702+684];
	ld.shared.u32 	%r522, [%r704+1212];
	// begin inline asm
	dp4a.s32.s32 %r520, %r521, %r522, %r504;
	// end inline asm
	ld.shared.u32 	%r525, [%r702+688];
	ld.shared.u32 	%r526, [%r704+1216];
	// begin inline asm
	dp4a.s32.s32 %r524, %r525, %r526, %r508;
	// end inline asm
	ld.shared.u32 	%r529, [%r702+688];
	ld.shared.u32 	%r530, [%r704+1220];
	// begin inline asm
	dp4a.s32.s32 %r528, %r529, %r530, %r512;
	// end inline asm
	ld.shared.u32 	%r533, [%r702+688];
	ld.shared.u32 	%r534, [%r704+1224];
	// begin inline asm
	dp4a.s32.s32 %r532, %r533, %r534, %r516;
	// end inline asm
	ld.shared.u32 	%r537, [%r702+688];
	ld.shared.u32 	%r538, [%r704+1228];
	// begin inline asm
	dp4a.s32.s32 %r536, %r537, %r538, %r520;
	// end inline asm
	ld.shared.u32 	%r541, [%r702+692];
	ld.shared.u32 	%r542, [%r704+1232];
	// begin inline asm
	dp4a.s32.s32 %r540, %r541, %r542, %r524;
	// end inline asm
	ld.shared.u32 	%r545, [%r702+692];
	ld.shared.u32 	%r546, [%r704+1236];
	// begin inline asm
	dp4a.s32.s32 %r544, %r545, %r546, %r528;
	// end inline asm
	ld.shared.u32 	%r549, [%r702+692];
	ld.shared.u32 	%r550, [%r704+1240];
	// begin inline asm
	dp4a.s32.s32 %r548, %r549, %r550, %r532;
	// end inline asm
	ld.shared.u32 	%r553, [%r702+692];
	ld.shared.u32 	%r554, [%r704+1244];
	// begin inline asm
	dp4a.s32.s32 %r552, %r553, %r554, %r536;
	// end inline asm
	ld.shared.u32 	%r557, [%r702+1008];
	ld.shared.u32 	%r558, [%r704+1344];
	// begin inline asm
	dp4a.s32.s32 %r556, %r557, %r558, %r540;
	// end inline asm
	ld.shared.u32 	%r561, [%r702+1008];
	ld.shared.u32 	%r562, [%r704+1348];
	// begin inline asm
	dp4a.s32.s32 %r560, %r561, %r562, %r544;
	// end inline asm
	ld.shared.u32 	%r565, [%r702+1008];
	ld.shared.u32 	%r566, [%r704+1352];
	// begin inline asm
	dp4a.s32.s32 %r564, %r565, %r566, %r548;
	// end inline asm
	ld.shared.u32 	%r569, [%r702+1008];
	ld.shared.u32 	%r570, [%r704+1356];
	// begin inline asm
	dp4a.s32.s32 %r568, %r569, %r570, %r552;
	// end inline asm
	ld.shared.u32 	%r573, [%r702+1012];
	ld.shared.u32 	%r574, [%r704+1360];
	// begin inline asm
	dp4a.s32.s32 %r572, %r573, %r574, %r556;
	// end inline asm
	ld.shared.u32 	%r577, [%r702+1012];
	ld.shared.u32 	%r578, [%r704+1364];
	// begin inline asm
	dp4a.s32.s32 %r576, %r577, %r578, %r560;
	// end inline asm
	ld.shared.u32 	%r581, [%r702+1012];
	ld.shared.u32 	%r582, [%r704+1368];
	// begin inline asm
	dp4a.s32.s32 %r580, %r581, %r582, %r564;
	// end inline asm
	ld.shared.u32 	%r585, [%r702+1012];
	ld.shared.u32 	%r586, [%r704+1372];
	// begin inline asm
	dp4a.s32.s32 %r584, %r585, %r586, %r568;
	// end inline asm
	ld.shared.u32 	%r589, [%r702+1016];
	ld.shared.u32 	%r590, [%r704+1376];
	// begin inline asm
	dp4a.s32.s32 %r588, %r589, %r590, %r572;
	// end inline asm
	ld.shared.u32 	%r593, [%r702+1016];
	ld.shared.u32 	%r594, [%r704+1380];
	// begin inline asm
	dp4a.s32.s32 %r592, %r593, %r594, %r576;
	// end inline asm
	ld.shared.u32 	%r597, [%r702+1016];
	ld.shared.u32 	%r598, [%r704+1384];
	// begin inline asm
	dp4a.s32.s32 %r596, %r597, %r598, %r580;
	// end inline asm
	ld.shared.u32 	%r601, [%r702+1016];
	ld.shared.u32 	%r602, [%r704+1388];
	// begin inline asm
	dp4a.s32.s32 %r600, %r601, %r602, %r584;
	// end inline asm
	ld.shared.u32 	%r605, [%r702+720];
	ld.shared.u32 	%r606, [%r704+1248];
	// begin inline asm
	dp4a.s32.s32 %r604, %r605, %r606, %r588;
	// end inline asm
	ld.shared.u32 	%r609, [%r702+720];
	ld.shared.u32 	%r610, [%r704+1252];
	// begin inline asm
	dp4a.s32.s32 %r608, %r609, %r610, %r592;
	// end inline asm
	ld.shared.u32 	%r613, [%r702+720];
	ld.shared.u32 	%r614, [%r704+1256];
	// begin inline asm
	dp4a.s32.s32 %r612, %r613, %r614, %r596;
	// end inline asm
	ld.shared.u32 	%r617, [%r702+720];
	ld.shared.u32 	%r618, [%r704+1260];
	// begin inline asm
	dp4a.s32.s32 %r616, %r617, %r618, %r600;
	// end inline asm
	ld.shared.u32 	%r621, [%r702+724];
	ld.shared.u32 	%r622, [%r704+1264];
	// begin inline asm
	dp4a.s32.s32 %r620, %r621, %r622, %r604;
	// end inline asm
	ld.shared.u32 	%r625, [%r702+724];
	ld.shared.u32 	%r626, [%r704+1268];
	// begin inline asm
	dp4a.s32.s32 %r624, %r625, %r626, %r608;
	// end inline asm
	ld.shared.u32 	%r629, [%r702+724];
	ld.shared.u32 	%r630, [%r704+1272];
	// begin inline asm
	dp4a.s32.s32 %r628, %r629, %r630, %r612;
	// end inline asm
	ld.shared.u32 	%r633, [%r702+724];
	ld.shared.u32 	%r634, [%r704+1276];
	// begin inline asm
	dp4a.s32.s32 %r632, %r633, %r634, %r616;
	// end inline asm
	ld.shared.u32 	%r637, [%r702+728];
	ld.shared.u32 	%r638, [%r704+1280];
	// begin inline asm
	dp4a.s32.s32 %r636, %r637, %r638, %r620;
	// end inline asm
	ld.shared.u32 	%r641, [%r702+728];
	ld.shared.u32 	%r642, [%r704+1284];
	// begin inline asm
	dp4a.s32.s32 %r640, %r641, %r642, %r624;
	// end inline asm
	ld.shared.u32 	%r645, [%r702+728];
	ld.shared.u32 	%r646, [%r704+1288];
	// begin inline asm
	dp4a.s32.s32 %r644, %r645, %r646, %r628;
	// end inline asm
	ld.shared.u32 	%r649, [%r702+728];
	ld.shared.u32 	%r650, [%r704+1292];
	// begin inline asm
	dp4a.s32.s32 %r648, %r649, %r650, %r632;
	// end inline asm
	ld.shared.u32 	%r653, [%r702+1044];
	ld.shared.u32 	%r654, [%r704+1392];
	// begin inline asm
	dp4a.s32.s32 %r652, %r653, %r654, %r636;
	// end inline asm
	ld.shared.u32 	%r657, [%r702+1044];
	ld.shared.u32 	%r658, [%r704+1396];
	// begin inline asm
	dp4a.s32.s32 %r656, %r657, %r658, %r640;
	// end inline asm
	ld.shared.u32 	%r661, [%r702+1044];
	ld.shared.u32 	%r662, [%r704+1400];
	// begin inline asm
	dp4a.s32.s32 %r660, %r661, %r662, %r644;
	// end inline asm
	ld.shared.u32 	%r665, [%r702+1044];
	ld.shared.u32 	%r666, [%r704+1404];
	// begin inline asm
	dp4a.s32.s32 %r664, %r665, %r666, %r648;
	// end inline asm
	ld.shared.u32 	%r669, [%r702+1048];
	ld.shared.u32 	%r670, [%r704+1408];
	// begin inline asm
	dp4a.s32.s32 %r668, %r669, %r670, %r652;
	// end inline asm
	ld.shared.u32 	%r673, [%r702+1048];
	ld.shared.u32 	%r674, [%r704+1412];
	// begin inline asm
	dp4a.s32.s32 %r672, %r673, %r674, %r656;
	// end inline asm
	ld.shared.u32 	%r677, [%r702+1048];
	ld.shared.u32 	%r678, [%r704+1416];
	// begin inline asm
	dp4a.s32.s32 %r676, %r677, %r678, %r660;
	// end inline asm
	ld.shared.u32 	%r681, [%r702+1048];
	ld.shared.u32 	%r682, [%r704+1420];
	// begin inline asm
	dp4a.s32.s32 %r680, %r681, %r682, %r664;
	// end inline asm
	ld.shared.u32 	%r685, [%r702+1052];
	ld.shared.u32 	%r686, [%r704+1424];
	// begin inline asm
	dp4a.s32.s32 %r684, %r685, %r686, %r668;
	// end inline asm
	ld.shared.u32 	%r689, [%r702+1052];
	ld.shared.u32 	%r690, [%r704+1428];
	// begin inline asm
	dp4a.s32.s32 %r688, %r689, %r690, %r672;
	// end inline asm
	ld.shared.u32 	%r693, [%r702+1052];
	ld.shared.u32 	%r694, [%r704+1432];
	// begin inline asm
	dp4a.s32.s32 %r692, %r693, %r694, %r676;
	// end inline asm
	ld.shared.u32 	%r697, [%r702+1052];
	ld.shared.u32 	%r698, [%r704+1436];
	// begin inline asm
	dp4a.s32.s32 %r696, %r697, %r698, %r680;
	// end inline asm
	shl.b32 	%r705, %r12, 4;
	shl.b32 	%r706, %r1, 2;
	add.s32 	%r707, %r705, %r706;
	mad.lo.s32 	%r708, %r12, 784, %r17;
	cvta.to.global.u64 	%rd39, %rd9;
	cvta.to.global.u64 	%rd40, %rd8;
	cvt.rn.f32.s32 	%f1, %r684;
	mul.wide.u32 	%rd41, %r707, 4;
	add.s64 	%rd42, %rd39, %rd41;
	ld.global.nc.f32 	%f2, [%rd42];
	fma.rn.f32 	%f3, %f1, 0f390FEE3B, %f2;
	mul.wide.u32 	%rd43, %r708, 4;
	add.s64 	%rd44, %rd40, %rd43;
	st.global.f32 	[%rd44], %f3;
	cvt.rn.f32.s32 	%f4, %r688;
	ld.global.nc.f32 	%f5, [%rd42+4];
	fma.rn.f32 	%f6, %f4, 0f390FEE3B, %f5;
	st.global.f32 	[%rd44+4], %f6;
	cvt.rn.f32.s32 	%f7, %r692;
	ld.global.nc.f32 	%f8, [%rd42+8];
	fma.rn.f32 	%f9, %f7, 0f390FEE3B, %f8;
	st.global.f32 	[%rd44+8], %f9;
	cvt.rn.f32.s32 	%f10, %r696;
	ld.global.nc.f32 	%f11, [%rd42+12];
	fma.rn.f32 	%f12, %f10, 0f390FEE3B, %f11;
	st.global.f32 	[%rd44+12], %f12;
	ret;

}
	// .globl	fused_nn_conv2d_cast_subtract_cast_multiply_add_nn_relu_divide_add_round_cast_cl_16286804049590463984__22_kernel0
.visible .entry fused_nn_conv2d_cast_subtract_cast_multiply_add_nn_relu_divide_add_round_cast_cl_16286804049590463984__22_kernel0(
	.param .u64 .ptr .align 1 fused_nn_conv2d_cast_subtract_cast_multiply_add_nn_relu_divide_add_round_cast_cl_16286804049590463984__22_kernel0_param_0,
	.param .u64 .ptr .align 1 fused_nn_conv2d_cast_subtract_cast_multiply_add_nn_relu_divide_add_round_cast_cl_16286804049590463984__22_kernel0_param_1,
	.param .u64 .ptr .align 1 fused_nn_conv2d_cast_subtract_cast_multiply_add_nn_relu_divide_add_round_cast_cl_16286804049590463984__22_kernel0_param_2,
	.param .u64 .ptr .align 1 fused_nn_conv2d_cast_subtract_cast_multiply_add_nn_relu_divide_add_round_cast_cl_16286804049590463984__22_kernel0_param_3,
	.param .u64 .ptr .align 1 fused_nn_conv2d_cast_subtract_cast_multiply_add_nn_relu_divide_add_round_cast_cl_16286804049590463984__22_kernel0_param_4
)
{
	.reg .pred 	%p<46>;
	.reg .b16 	%rs<195>;
	.reg .b32 	%r<532>;
	.reg .b32 	%f<35>;
	.reg .b64 	%rd<84>;
	// demoted variable
	.shared .align 4 .b8 _ZZ113fused_nn_conv2d_cast_subtract_cast_multiply_add_nn_relu_divide_add_round_cast_cl_16286804049590463984__22_kernel0E15pad_data_shared[360];
	// demoted variable
	.shared .align 4 .b8 _ZZ113fused_nn_conv2d_cast_subtract_cast_multiply_add_nn_relu_divide_add_round_cast_cl_16286804049590463984__22_kernel0E18placeholder_shared[2304];
	ld.param.u64 	%rd14, [fused_nn_conv2d_cast_subtract_cast_multiply_add_nn_relu_divide_add_round_cast_cl_16286804049590463984__22_kernel0_param_0];
	ld.param.u64 	%rd15, [fused_nn_conv2d_cast_subtract_cast_multiply_add_nn_relu_divide_add_round_cast_cl_16286804049590463984__22_kernel0_param_1];
	cvta.to.global.u64 	%rd1, %rd15;
	cvta.to.global.u64 	%rd2, %rd14;
	mov.u32 	%r1, %tid.z;
	mov.u32 	%r2, %tid.y;
	mad.lo.s32 	%r3, %r1, 7, %r2;
	setp.gt.u32 	%p6, %r3, 44;
	setp.gt.u32 	%p7, %r1, 6;
	or.pred  	%p8, %p7, %p6;
	@%p8 bra 	$L__BB20_5;
	setp.lt.u32 	%p9, %r3, 3;
	mov.b32 	%r524, 0;
	@%p9 bra 	$L__BB20_4;
	mov.u32 	%r4, %ctaid.x;
	shl.b32 	%r39, %r4, 1;
	cvt.u16.u32 	%rs1, %r3;
	mul.lo.s16 	%rs2, %rs1, 171;
	shr.u16 	%rs3, %rs2, 9;
	mul.lo.s16 	%rs4, %rs3, 3;
	sub.s16 	%rs5, %rs1, %rs4;
	cvt.u32.u16 	%r40, %rs5;
	and.b32  	%r5, %r40, 255;
	or.b32  	%r41, %r39, %r5;
	setp.eq.s32 	%p10, %r41, 0;
	@%p10 bra 	$L__BB20_4;
	and.b16  	%rs6, %rs1, 255;
	mul.lo.s16 	%rs7, %rs6, 171;
	shr.u16 	%rs8, %rs7, 9;
	mul.wide.u16 	%r42, %rs8, 56;
	shl.b32 	%r43, %r4, 3;
	shl.b32 	%r44, %r5, 2;
	add.s32 	%r45, %r43, %r42;
	add.s32 	%r46, %r45, %r44;
	add.s32 	%r47, %r46, -60;
	cvt.s64.s32 	%rd16, %r47;
	add.s64 	%rd17, %rd2, %rd16;
	ld.global.nc.u32 	%r524, [%rd17];
$L__BB20_4:
	shl.b32 	%r48, %r2, 2;
	mad.lo.s32 	%r49, %r1, 28, %r48;
	mov.u32 	%r50, _ZZ113fused_nn_conv2d_cast_subtract_cast_multiply_add_nn_relu_divide_add_round_cast_cl_16286804049590463984__22_kernel0E15pad_data_shared;
	add.s32 	%r51, %r50, %r49;
	st.shared.u32 	[%r51], %r524;
$L__BB20_5:
	mov.u32 	%r8, %ctaid.y;
	mul.lo.s32 	%r52, %r8, 73728;
	shr.u32 	%r9, %r3, 2;
	shl.b32 	%r53, %r3, 2;
	and.b32  	%r10, %r53, 12;
	or.b32  	%r525, %r10, %r52;
	setp.lt.u32 	%p11, %r3, 288;
	setp.lt.u32 	%p12, %r1, 42;
	and.pred  	%p1, %p11, %p12;
	not.pred 	%p13, %p1;
	@%p13 bra 	$L__BB20_7;
	cvt.u16.u32 	%rs9, %r3;
	mul.hi.u16 	%rs10, %rs9, 1821;
	mul.lo.s16 	%rs11, %rs10, 36;
	sub.s16 	%rs12, %rs9, %rs11;
	mul.lo.s16 	%rs13, %rs12, 43;
	shr.u16 	%rs14, %rs13, 9;
	mov.b16 	%rs15, 9216;
	mov.b32 	%r55, {%rs15, %rs14};
	prmt.b32 	%r56, %r57, %r58, 0x3340U;
	cvt.u32.u16 	%r59, %rs10;
	prmt.b32 	%r60, %r59, 48, 0x3340U;
	prmt.b32 	%r61, %r60, %r56, 0x5410U;
	mov.b32 	%r62, 0;
	dp2a.lo.u32.u32 	%r63, %r55, %r61, %r62;
	cvt.u16.u32 	%rs16, %r9;
	mul.hi.u16 	%rs17, %rs16, 21846;
	mul.lo.s16 	%rs18, %rs17, 3;
	sub.s16 	%rs19, %rs16, %rs18;
	shl.b16 	%rs20, %rs19, 4;
	cvt.u32.u16 	%r64, %rs20;
	add.s32 	%r65, %r525, %r64;
	add.s32 	%r66, %r65, %r63;
	cvt.u64.u32 	%rd18, %r66;
	add.s64 	%rd19, %rd1, %rd18;
	ld.global.nc.u32 	%r67, [%rd19];
	mul.hi.u16 	%rs21, %rs9, 5462;
	mul.lo.s16 	%rs22, %rs21, 48;
	cvt.u32.u16 	%r68, %rs22;
	or.b32  	%r69, %r10, %r64;
	add.s32 	%r70, %r69, %r68;
	mov.u32 	%r71, _ZZ113fused_nn_conv2d_cast_subtract_cast_multiply_add_nn_relu_divide_add_round_cast_cl_16286804049590463984__22_kernel0E18placeholder_shared;
	add.s32 	%r72, %r71, %r70;
	st.shared.u32 	[%r72], %r67;
$L__BB20_7:
	setp.gt.u32 	%p14, %r3, 231;
	setp.gt.u32 	%p15, %r1, 33;
	or.pred  	%p16, %p14, %p15;
	@%p16 bra 	$L__BB20_9;
	cvt.u16.u32 	%rs23, %r3;
	add.s16 	%rs24, %rs23, 56;
	mul.hi.u16 	%rs25, %rs24, 3641;
	shr.u16 	%rs26, %rs25, 1;
	mul.wide.u16 	%r74, %rs26, 9216;
	mul.lo.s16 	%rs27, %rs26, 36;
	sub.s16 	%rs28, %rs24, %rs27;
	mul.lo.s16 	%rs29, %rs28, 43;
	shr.u16 	%rs30, %rs29, 9;
	mul.wide.u16 	%r75, %rs30, 48;
	cvt.u16.u32 	%rs31, %r9;
	add.s16 	%rs32, %rs31, 14;
	mul.hi.u16 	%rs33, %rs32, 21846;
	mul.lo.s16 	%rs34, %rs33, 3;
	sub.s16 	%rs35, %rs32, %rs34;
	shl.b16 	%rs36, %rs35, 4;
	cvt.u32.u16 	%r76, %rs36;
	add.s32 	%r77, %r525, %r76;
	add.s32 	%r78, %r77, %r74;
	add.s32 	%r79, %r78, %r75;
	cvt.u64.u32 	%rd20, %r79;
	add.s64 	%rd21, %rd1, %rd20;
	ld.global.nc.u32 	%r80, [%rd21];
	mul.hi.u16 	%rs37, %rs24, 5462;
	mul.lo.s16 	%rs38, %rs37, 48;
	cvt.u32.u16 	%r81, %rs38;
	or.b32  	%r82, %r10, %r76;
	add.s32 	%r83, %r82, %r81;
	mov.u32 	%r84, _ZZ113fused_nn_conv2d_cast_subtract_cast_multiply_add_nn_relu_divide_add_round_cast_cl_16286804049590463984__22_kernel0E18placeholder_shared;
	add.s32 	%r85, %r84, %r83;
	st.shared.u32 	[%r85], %r80;
$L__BB20_9:
	setp.lt.u32 	%p17, %r3, 176;
	setp.lt.u32 	%p18, %r1, 26;
	and.pred  	%p2, %p17, %p18;
	not.pred 	%p19, %p2;
	@%p19 bra 	$L__BB20_11;
	cvt.u16.u32 	%rs39, %r3;
	add.s16 	%rs40, %rs39, 112;
	mul.hi.u16 	%rs41, %rs40, 3641;
	shr.u16 	%rs42, %rs41, 1;
	mul.wide.u16 	%r87, %rs42, 9216;
	mul.lo.s16 	%rs43, %rs42, 36;
	sub.s16 	%rs44, %rs40, %rs43;
	mul.lo.s16 	%rs45, %rs44, 43;
	shr.u16 	%rs46, %rs45, 9;
	mul.wide.u16 	%r88, %rs46, 48;
	cvt.u16.u32 	%rs47, %r9;
	add.s16 	%rs48, %rs47, 28;
	mul.hi.u16 	%rs49, %rs48, 21846;
	mul.lo.s16 	%rs50, %rs49, 3;
	sub.s16 	%rs51, %rs48, %rs50;
	shl.b16 	%rs52, %rs51, 4;
	cvt.u32.u16 	%r89, %rs52;
	add.s32 	%r90, %r525, %r89;
	add.s32 	%r91, %r90, %r87;
	add.s32 	%r92, %r91, %r88;
	cvt.u64.u32 	%rd22, %r92;
	add.s64 	%rd23, %rd1, %rd22;
	ld.global.nc.u32 	%r93, [%rd23];
	mul.hi.u16 	%rs53, %rs40, 5462;
	mul.lo.s16 	%rs54, %rs53, 48;
	cvt.u32.u16 	%r94, %rs54;
	or.b32  	%r95, %r10, %r89;
	add.s32 	%r96, %r95, %r94;
	mov.u32 	%r97, _ZZ113fused_nn_conv2d_cast_subtract_cast_multiply_add_nn_relu_divide_add_round_cast_cl_16286804049590463984__22_kernel0E18placeholder_shared;
	add.s32 	%r98, %r97, %r96;
	st.shared.u32 	[%r98], %r93;
$L__BB20_11:
	setp.gt.u32 	%p20, %r3, 119;
	setp.gt.u32 	%p21, %r1, 17;
	or.pred  	%p22, %p20, %p21;
	@%p22 bra 	$L__BB20_13;
	cvt.u16.u32 	%rs55, %r3;
	add.s16 	%rs56, %rs55, 168;
	mul.hi.u16 	%rs57, %rs56, 3641;
	shr.u16 	%rs58, %rs57, 1;
	mul.wide.u16 	%r100, %rs58, 9216;
	mul.lo.s16 	%rs59, %rs58, 36;
	sub.s16 	%rs60, %rs56, %rs59;
	mul.lo.s16 	%rs61, %rs60, 43;
	shr.u16 	%rs62, %rs61, 9;
	mul.wide.u16 	%r101, %rs62, 48;
	cvt.u16.u32 	%rs63, %r9;
	add.s16 	%rs64, %rs63, 42;
	mul.hi.u16 	%rs65, %rs64, 21846;
	mul.lo.s16 	%rs66, %rs65, 3;
	sub.s16 	%rs67, %rs64, %rs66;
	shl.b16 	%rs68, %rs67, 4;
	cvt.u32.u16 	%r102, %rs68;
	add.s32 	%r103, %r525, %r102;
	add.s32 	%r104, %r103, %r100;
	add.s32 	%r105, %r104, %r101;
	cvt.u64.u32 	%rd24, %r105;
	add.s64 	%rd25, %rd1, %rd24;
	ld.global.nc.u32 	%r106, [%rd25];
	mul.hi.u16 	%rs69, %rs56, 5462;
	mul.lo.s16 	%rs70, %rs69, 48;
	cvt.u32.u16 	%r107, %rs70;
	or.b32  	%r108, %r10, %r102;
	add.s32 	%r109, %r108, %r107;
	mov.u32 	%r110, _ZZ113fused_nn_conv2d_cast_subtract_cast_multiply_add_nn_relu_divide_add_round_cast_cl_16286804049590463984__22_kernel0E18placeholder_shared;
	add.s32 	%r111, %r110, %r109;
	st.shared.u32 	[%r111], %r106;
$L__BB20_13:
	setp.lt.u32 	%p23, %r3, 64;
	setp.lt.u32 	%p24, %r1, 10;
	and.pred  	%p3, %p23, %p24;
	not.pred 	%p25, %p3;
	@%p25 bra 	$L__BB20_15;
	cvt.u16.u32 	%rs71, %r3;
	add.s16 	%rs72, %rs71, 224;
	mul.hi.u16 	%rs73, %rs72, 3641;
	shr.u16 	%rs74, %rs73, 1;
	mul.wide.u16 	%r113, %rs74, 9216;
	mul.lo.s16 	%rs75, %rs74, 36;
	sub.s16 	%rs76, %rs72, %rs75;
	mul.lo.s16 	%rs77, %rs76, 43;
	shr.u16 	%rs78, %rs77, 9;
	mul.wide.u16 	%r114, %rs78, 48;
	cvt.u16.u32 	%rs79, %r9;
	add.s16 	%rs80, %rs79, 56;
	mul.hi.u16 	%rs81, %rs80, 21846;
	mul.lo.s16 	%rs82, %rs81, 3;
	sub.s16 	%rs83, %rs80, %rs82;
	shl.b16 	%rs84, %rs83, 4;
	cvt.u32.u16 	%r115, %rs84;
	add.s32 	%r116, %r525, %r115;
	add.s32 	%r117, %r116, %r113;
	add.s32 	%r118, %r117, %r114;
	cvt.u64.u32 	%rd26, %r118;
	add.s64 	%rd27, %rd1, %rd26;
	ld.global.nc.u32 	%r119, [%rd27];
	mul.hi.u16 	%rs85, %rs72, 5462;
	mul.lo.s16 	%rs86, %rs85, 48;
	cvt.u32.u16 	%r120, %rs86;
	or.b32  	%r121, %r10, %r115;
	add.s32 	%r122, %r121, %r120;
	mov.u32 	%r123, _ZZ113fused_nn_conv2d_cast_subtract_cast_multiply_add_nn_relu_divide_add_round_cast_cl_16286804049590463984__22_kernel0E18placeholder_shared;
	add.s32 	%r124, %r123, %r122;
	st.shared.u32 	[%r124], %r119;
$L__BB20_15:
	setp.lt.u32 	%p26, %r3, 8;
	setp.lt.u32 	%p27, %r1, 2;
	and.pred  	%p4, %p26, %p27;
	not.pred 	%p28, %p4;
	@%p28 bra 	$L__BB20_17;
	cvt.u16.u32 	%rs87, %r3;
	add.s16 	%rs88, %rs87, 280;
	mul.hi.u16 	%rs89, %rs88, 3641;
	shr.u16 	%rs90, %rs89, 1;
	mul.lo.s16 	%rs91, %rs90, 9216;
	cvt.u32.u16 	%r126, %rs91;
	mul.lo.s16 	%rs92, %rs90, 36;
	sub.s16 	%rs93, %rs88, %rs92;
	mul.lo.s16 	%rs94, %rs93, 43;
	shr.u16 	%rs95, %rs94, 9;
	mul.wide.u16 	%r127, %rs95, 48;
	cvt.u16.u32 	%rs96, %r9;
	add.s16 	%rs97, %rs96, 70;
	mul.hi.u16 	%rs98, %rs97, 21846;
	mul.lo.s16 	%rs99, %rs98, 3;
	sub.s16 	%rs100, %rs97, %rs99;
	shl.b16 	%rs101, %rs100, 4;
	cvt.u32.u16 	%r128, %rs101;
	add.s32 	%r129, %r525, %r128;
	add.s32 	%r130, %r129, %r126;
	add.s32 	%r131, %r130, %r127;
	cvt.u64.u32 	%rd28, %r131;
	add.s64 	%rd29, %rd1, %rd28;
	ld.global.nc.u32 	%r132, [%rd29];
	mul.hi.u16 	%rs102, %rs88, 5462;
	mul.lo.s16 	%rs103, %rs102, 48;
	cvt.u32.u16 	%r133, %rs103;
	or.b32  	%r134, %r10, %r128;
	add.s32 	%r135, %r134, %r133;
	mov.u32 	%r136, _ZZ113fused_nn_conv2d_cast_subtract_cast_multiply_add_nn_relu_divide_add_round_cast_cl_16286804049590463984__22_kernel0E18placeholder_shared;
	add.s32 	%r137, %r136, %r135;
	st.shared.u32 	[%r137], %r132;
$L__BB20_17:
	setp.lt.u32 	%p29, %r3, 3;
	mov.u32 	%r12, %ctaid.x;
	shl.b32 	%r139, %r12, 1;
	cvt.u16.u32 	%rs104, %r3;
	and.b16  	%rs105, %rs104, 255;
	mul.lo.s16 	%rs106, %rs105, 171;
	shr.u16 	%rs107, %rs106, 9;
	mul.lo.s16 	%rs108, %rs107, 3;
	sub.s16 	%rs109, %rs104, %rs108;
	cvt.u32.u16 	%r140, %rs109;
	and.b32  	%r141, %r140, 255;
	or.b32  	%r142, %r139, %r141;
	setp.eq.s32 	%p30, %r142, 0;
	cvt.u32.u16 	%r144, %rs107;
	mul.wide.u32 	%rd30, %r144, 56;
	shl.b32 	%r145, %r12, 3;
	or.pred  	%p5, %p29, %p30;
	mul.hi.u16 	%rs110, %rs104, 1821;
	mul.lo.s16 	%rs111, %rs110, 36;
	sub.s16 	%rs112, %rs104, %rs111;
	mul.lo.s16 	%rs113, %rs112, 43;
	shr.u16 	%rs114, %rs113, 9;
	cvt.u16.u32 	%rs115, %r9;
	mul.hi.u16 	%rs116, %rs115, 21846;
	mul.lo.s16 	%rs117, %rs116, 3;
	sub.s16 	%rs118, %rs115, %rs117;
	shl.b16 	%rs119, %rs118, 4;
	mov.b16 	%rs120, 9216;
	mov.b32 	%r146, {%rs120, %rs114};
	prmt.b32 	%r147, %r148, %r149, 0x3340U;
	cvt.u32.u16 	%r150, %rs110;
	prmt.b32 	%r151, %r150, 48, 0x3340U;
	prmt.b32 	%r152, %r151, %r147, 0x5410U;
	cvt.u32.u16 	%r153, %rs119;
	dp2a.lo.u32.u32 	%r13, %r146, %r152, %r153;
	mul.hi.u16 	%rs121, %rs104, 5462;
	mad.lo.s16 	%rs122, %rs121, 48, %rs119;
	cvt.u32.u16 	%r14, %rs122;
	add.s16 	%rs123, %rs104, 56;
	mul.hi.u16 	%rs124, %rs123, 3641;
	shr.u16 	%rs125, %rs124, 1;
	cvt.u32.u16 	%r154, %rs125;
	mul.wide.u32 	%rd31, %r154, 9216;
	mul.lo.s16 	%rs126, %rs125, 36;
	sub.s16 	%rs127, %rs123, %rs126;
	mul.lo.s16 	%rs128, %rs127, 43;
	shr.u16 	%rs129, %rs128, 9;
	cvt.u32.u16 	%r155, %rs129;
	mul.wide.u32 	%rd32, %r155, 48;
	add.s16 	%rs130, %rs115, 14;
	mul.hi.u16 	%rs131, %rs130, 21846;
	mul.lo.s16 	%rs132, %rs131, 3;
	sub.s16 	%rs133, %rs130, %rs132;
	shl.b16 	%rs134, %rs133, 4;
	cvt.u64.u16 	%rd33, %rs134;
	or.b64  	%rd34, %rd31, %rd33;
	add.s64 	%rd3, %rd34, %rd32;
	mul.hi.u16 	%rs135, %rs123, 5462;
	mad.lo.s16 	%rs136, %rs135, 48, %rs134;
	cvt.u32.u16 	%r15, %rs136;
	add.s16 	%rs137, %rs104, 112;
	mul.hi.u16 	%rs138, %rs137, 3641;
	shr.u16 	%rs139, %rs138, 1;
	cvt.u32.u16 	%r156, %rs139;
	mul.wide.u32 	%rd35, %r156, 9216;
	mul.lo.s16 	%rs140, %rs139, 36;
	sub.s16 	%rs141, %rs137, %rs140;
	mul.lo.s16 	%rs142, %rs141, 43;
	shr.u16 	%rs143, %rs142, 9;
	cvt.u32.u16 	%r157, %rs143;
	mul.wide.u32 	%rd36, %r157, 48;
	add.s16 	%rs144, %rs115, 28;
	mul.hi.u16 	%rs145, %rs144, 21846;
	mul.lo.s16 	%rs146, %rs145, 3;
	sub.s16 	%rs147, %rs144, %rs146;
	shl.b16 	%rs148, %rs147, 4;
	cvt.u64.u16 	%rd37, %rs148;
	or.b64  	%rd38, %rd35, %rd37;
	add.s64 	%rd4, %rd38, %rd36;
	mul.hi.u16 	%rs149, %rs137, 5462;
	mad.lo.s16 	%rs150, %rs149, 48, %rs148;
	cvt.u32.u16 	%r16, %rs150;
	add.s16 	%rs151, %rs104, 168;
	mul.hi.u16 	%rs152, %rs151, 3641;
	shr.u16 	%rs153, %rs152, 1;
	cvt.u32.u16 	%r158, %rs153;
	mul.wide.u32 	%rd39, %r158, 9216;
	mul.lo.s16 	%rs154, %rs153, 36;
	sub.s16 	%rs155, %rs151, %rs154;
	mul.lo.s16 	%rs156, %rs155, 43;
	shr.u16 	%rs157, %rs156, 9;
	cvt.u32.u16 	%r159, %rs157;
	mul.wide.u32 	%rd40, %r159, 48;
	add.s16 	%rs158, %rs115, 42;
	mul.hi.u16 	%rs159, %rs158, 21846;
	mul.lo.s16 	%rs160, %rs159, 3;
	sub.s16 	%rs161, %rs158, %rs160;
	shl.b16 	%rs162, %rs161, 4;
	cvt.u64.u16 	%rd41, %rs162;
	or.b64  	%rd42, %rd39, %rd41;
	add.s64 	%rd5, %rd42, %rd40;
	mul.hi.u16 	%rs163, %rs151, 5462;
	mad.lo.s16 	%rs164, %rs163, 48, %rs162;
	cvt.u32.u16 	%r17, %rs164;
	add.s16 	%rs165, %rs104, 224;
	mul.hi.u16 	%rs166, %rs165, 3641;
	shr.u16 	%rs167, %rs166, 1;
	cvt.u32.u16 	%r160, %rs167;
	mul.wide.u32 	%rd43, %r160, 9216;
	mul.lo.s16 	%rs168, %rs167, 36;
	sub.s16 	%rs169, %rs165, %rs168;
	mul.lo.s16 	%rs170, %rs169, 43;
	shr.u16 	%rs171, %rs170, 9;
	cvt.u32.u16 	%r161, %rs171;
	mul.wide.u32 	%rd44, %r161, 48;
	add.s16 	%rs172, %rs115, 56;
	mul.hi.u16 	%rs173, %rs172, 21846;
	mul.lo.s16 	%rs174, %rs173, 3;
	sub.s16 	%rs175, %rs172, %rs174;
	shl.b16 	%rs176, %rs175, 4;
	cvt.u64.u16 	%rd45, %rs176;
	or.b64  	%rd46, %rd43, %rd45;
	add.s64 	%rd6, %rd46, %rd44;
	mul.hi.u16 	%rs177, %rs165, 5462;
	mad.lo.s16 	%rs178, %rs177, 48, %rs176;
	cvt.u32.u16 	%r18, %rs178;
	add.s16 	%rs179, %rs104, 280;
	mul.hi.u16 	%rs180, %rs179, 3641;
	shr.u16 	%rs181, %rs180, 1;
	mul.lo.s16 	%rs182, %rs181, 9216;
	mul.lo.s16 	%rs183, %rs181, 36;
	sub.s16 	%rs184, %rs179, %rs183;
	mul.lo.s16 	%rs185, %rs184, 43;
	shr.u16 	%rs186, %rs185, 9;
	cvt.u32.u16 	%r162, %rs186;
	mul.wide.u32 	%rd47, %r162, 48;
	add.s16 	%rs187, %rs115, 70;
	mul.hi.u16 	%rs188, %rs187, 21846;
	mul.lo.s16 	%rs189, %rs188, 3;
	sub.s16 	%rs190, %rs187, %rs189;
	shl.b16 	%rs191, %rs190, 4;
	or.b16  	%rs192, %rs191, %rs182;
	cvt.u64.u16 	%rd48, %rs192;
	add.s64 	%rd7, %rd47, %rd48;
	mul.hi.u16 	%rs193, %rs179, 5462;
	mad.lo.s16 	%rs194, %rs193, 48, %rs191;
	cvt.u32.u16 	%r19, %rs194;
	mul.wide.u32 	%rd49, %r141, 4;
	add.s64 	%rd50, %rd30, %rd49;
	cvt.u64.u32 	%rd51, %r145;
	add.s64 	%rd52, %rd50, %rd51;
	add.s64 	%rd53, %rd52, %rd2;
	add.s64 	%rd83, %rd53, 724;
	mov.b32 	%r526, 0;
	mov.u32 	%r527, %r526;
	mov.u32 	%r528, %r526;
	mov.u32 	%r529, %r526;
	mov.u32 	%r530, %r526;
$L__BB20_18:
	bar.sync 	0;
	setp.gt.u32 	%p31, %r1, 6;
	mad.lo.s32 	%r163, %r1, 7, %r2;
	setp.gt.u32 	%p32, %r163, 44;
	or.pred  	%p33, %p31, %p32;
	@%p33 bra 	$L__BB20_22;
	mov.b32 	%r531, 0;
	@%p5 bra 	$L__BB20_21;
	ld.global.nc.u32 	%r531, [%rd83];
$L__BB20_21:
	not.b32 	%r165, %r530;
	and.b32  	%r166, %r165, 1;
	shl.b32 	%r167, %r2, 2;
	mad.lo.s32 	%r168, %r1, 28, %r167;
	mad.lo.s32 	%r169, %r166, 180, %r168;
	mov.u32 	%r170, _ZZ113fused_nn_conv2d_cast_subtract_cast_multiply_add_nn_relu_divide_add_round_cast_cl_16286804049590463984__22_kernel0E15pad_data_shared;
	add.s32 	%r171, %r170, %r169;
	st.shared.u32 	[%r171], %r531;
$L__BB20_22:
	not.b32 	%r172, %r530;
	and.b32  	%r173, %r172, 1;
	mul.lo.s32 	%r174, %r173, 1152;
	or.b32  	%r28, %r174, %r10;
	@%p13 bra 	$L__BB20_24;
	cvt.u64.u32 	%rd54, %r525;
	cvt.u64.u32 	%rd55, %r13;
	add.s64 	%rd56, %rd54, %rd55;
	add.s64 	%rd57, %rd1, %rd56;
	ld.global.nc.u32 	%r175, [%rd57+144];
	add.s32 	%r176, %r28, %r14;
	mov.u32 	%r177, _ZZ113fused_nn_conv2d_cast_subtract_cast_multiply_add_nn_relu_divide_add_round_cast_cl_16286804049590463984__22_kernel0E18placeholder_shared;
	add.s32 	%r178, %r177, %r176;
	st.shared.u32 	[%r178], %r175;
$L__BB20_24:
	mad.lo.s32 	%r180, %r1, 7, %r2;
	setp.gt.u32 	%p35, %r180, 231;
	setp.gt.u32 	%p36, %r1, 33;
	or.pred  	%p37, %p35, %p36;
	@%p37 bra 	$L__BB20_26;
	cvt.u64.u32 	%rd58, %r525;
	add.s64 	%rd59, %rd3, %rd58;
	add.s64 	%rd60, %rd1, %rd59;
	ld.global.nc.u32 	%r181, [%rd60+144];
	add.s32 	%r182, %r28, %r15;
	mov.u32 	%r183, _ZZ113fused_nn_conv2d_cast_subtract_cast_multiply_add_nn_relu_divide_add_round_cast_cl_16286804049590463984__22_kernel0E18placeholder_shared;
	add.s32 	%r184, %r183, %r182;
	st.shared.u32 	[%r184], %r181;
$L__BB20_26:
	@%p19 bra 	$L__BB20_28;
	cvt.u64.u32 	%rd61, %r525;
	add.s64 	%rd62, %rd4, %rd61;
	add.s64 	%rd63, %rd1, %rd62;
	ld.global.nc.u32 	%r185, [%rd63+144];
	add.s32 	%r186, %r28, %r16;
	mov.u32 	%r187, _ZZ113fused_nn_conv2d_cast_subtract_cast_multiply_add_nn_relu_divide_add_round_cast_cl_16286804049590463984__22_kernel0E18placeholder_shared;
	add.s32 	%r188, %r187, %r186;
	st.shared.u32 	[%r188], %r185;
$L__BB20_28:
	mad.lo.s32 	%r190, %r1, 7, %r2;
	setp.gt.u32 	%p39, %r190, 119;
	setp.gt.u32 	%p40, %r1, 17;
	or.pred  	%p41, %p39, %p40;
	@%p41 bra 	$L__BB20_30;
	cvt.u64.u32 	%rd64, %r525;
	add.s64 	%rd65, %rd5, %rd64;
	add.s64 	%rd66, %rd1, %rd65;
	ld.global.nc.u32 	%r191, [%rd66+144];
	add.s32 	%r192, %r28, %r17;
	mov.u32 	%r193, _ZZ113fused_nn_conv2d_cast_subtract_cast_multiply_add_nn_relu_divide_add_round_cast_cl_16286804049590463984__22_kernel0E18placeholder_shared;
	add.s32 	%r194, %r193, %r192;
	st.shared.u32 	[%r194], %r191;
$L__BB20_30:
	@%p25 bra 	$L__BB20_32;
	cvt.u64.u32 	%rd67, %r525;
	add.s64 	%rd68, %rd6, %rd67;
	add.s64 	%rd69, %rd1, %rd68;
	ld.global.nc.u32 	%r195, [%rd69+144];
	add.s32 	%r196, %r28, %r18;
	mov.u32 	%r197, _ZZ113fused_nn_conv2d_cast_subtract_cast_multiply_add_nn_relu_divide_add_round_cast_cl_16286804049590463984__22_kernel0E18placeholder_shared;
	add.s32 	%r198, %r197, %r196;
	st.shared.u32 	[%r198], %r195;
$L__BB20_32:
	@%p28 bra 	$L__BB20_34;
	cvt.u64.u32 	%rd70, %r525;
	add.s64 	%rd71, %rd7, %rd70;
	add.s64 	%rd72, %rd1, %rd71;
	ld.global.nc.u32 	%r199, [%rd72+144];
	add.s32 	%r200, %r28, %r19;
	mov.u32 	%r201, _ZZ113fused_nn_conv2d_cast_subtract_cast_multiply_add_nn_relu_divide_add_round_cast_cl_16286804049590463984__22_kernel0E18placeholder_shared;
	add.s32 	%r202, %r201, %r200;
	st.shared.u32 	[%r202], %r199;
$L__BB20_34:
	and.b32  	%r347, %r530, 1;
	setp.eq.b32 	%p44, %r347, 1;
	selp.b32 	%r348, 180, 0, %p44;
	mul.lo.s32 	%r29, %r2, 24;
	add.s32 	%r349, %r348, %r29;
	selp.b32 	%r350, 1152, 0, %p44;
	mul.lo.s32 	%r30, %r1, 144;
	add.s32 	%r351, %r350, %r30;
	mov.u32 	%r352, _ZZ113fused_nn_conv2d_cast_subtract_cast_multiply_add_nn_relu_divide_add_round_cast_cl_16286804049590463984__22_kernel0E15pad_data_shared;
	add.s32 	%r353, %r352, %r349;
	ld.shared.u32 	%r204, [%r353];
	mov.u32 	%r354, _ZZ113fused_nn_conv2d_cast_subtract_cast_multiply_add_nn_relu_divide_add_round_cast_cl_16286804049590463984__22_kernel0E18placeholder_shared;
	add.s32 	%r355, %r354, %r351;
	ld.shared.u32 	%r205, [%r355];
	// begin inline asm
	dp4a.s32.s32 %r203, %r204, %r205, %r529;
	// end inline asm
	ld.shared.u32 	%r208, [%r353];
	ld.shared.u32 	%r209, [%r355+4];
	// begin inline asm
	dp4a.s32.s32 %r207, %r208, %r209, %r528;
	// end inline asm
	ld.shared.u32 	%r212, [%r353];
	ld.shared.u32 	%r213, [%r355+8];
	// begin inline asm
	dp4a.s32.s32 %r211, %r212, %r213, %r527;
	// end inline asm
	ld.shared.u32 	%r216, [%r353];
	ld.shared.u32 	%r217, [%r355+12];
	// begin inline asm
	dp4a.s32.s32 %r215, %r216, %r217, %r526;
	// end inline asm
	ld.shared.u32 	%r220, [%r353+4];
	ld.shared.u32 	%r221, [%r355+16];
	// begin inline asm
	dp4a.s32.s32 %r219, %r220, %r221, %r203;
	// end inline asm
	ld.shared.u32 	%r224, [%r353+4];
	ld.shared.u32 	%r225, [%r355+20];
	// begin inline asm
	dp4a.s32.s32 %r223, %r224, %r225, %r207;
	// end inline asm
	ld.shared.u32 	%r228, [%r353+4];
	ld.shared.u32 	%r229, [%r355+24];
	// begin inline asm
	dp4a.s32.s32 %r227, %r228, %r229, %r211;
	// end inline asm
	ld.shared.u32 	%r232, [%r353+4];
	ld.shared.u32 	%r233, [%r355+28];
	// begin inline asm
	dp4a.s32.s32 %r231, %r232, %r233, %r215;
	// end inline asm
	ld.shared.u32 	%r236, [%r353+8];
	ld.shared.u32 	%r237, [%r355+32];
	// begin inline asm
	dp4a.s32.s32 %r235, %r236, %r237, %r219;
	// end inline asm
	ld.shared.u32 	%r240, [%r353+8];
	ld.shared.u32 	%r241, [%r355+36];
	// begin inline asm
	dp4a.s32.s32 %r239, %r240, %r241, %r223;
	// end inline asm
	ld.shared.u32 	%r244, [%r353+8];
	ld.shared.u32 	%r245, [%r355+40];
	// begin inline asm
	dp4a.s32.s32 %r243, %r244, %r245, %r227;
	// end inline asm
	ld.shared.u32 	%r248, [%r353+8];
	ld.shared.u32 	%r249, [%r355+44];
	// begin inline asm
	dp4a.s32.s32 %r247, %r248, %r249, %r231;
	// end inline asm
	ld.shared.u32 	%r252, [%r353+12];
	ld.shared.u32 	%r253, [%r355+48];
	// begin inline asm
	dp4a.s32.s32 %r251, %r252, %r253, %r235;
	// end inline asm
	ld.shared.u32 	%r256, [%r353+12];
	ld.shared.u32 	%r257, [%r355+52];
	// begin inline asm
	dp4a.s32.s32 %r255, %r256, %r257, %r239;
	// end inline asm
	ld.shared.u32 	%r260, [%r353+12];
	ld.shared.u32 	%r261, [%r355+56];
	// begin inline asm
	dp4a.s32.s32 %r259, %r260, %r261, %r243;
	// end inline asm
	ld.shared.u32 	%r264, [%r353+12];
	ld.shared.u32 	%r265, [%r355+60];
	// begin inline asm
	dp4a.s32.s32 %r263, %r264, %r265, %r247;
	// end inline asm
	ld.shared.u32 	%r268, [%r353+16];
	ld.shared.u32 	%r269, [%r355+64];
	// begin inline asm
	dp4a.s32.s32 %r267, %r268, %r269, %r251;
	// end inline asm
	ld.shared.u32 	%r272, [%r353+16];
	ld.shared.u32 	%r273, [%r355+68];
	// begin inline asm
	dp4a.s32.s32 %r271, %r272, %r273, %r255;
	// end inline asm
	ld.shared.u32 	%r276, [%r353+16];
	ld.shared.u32 	%r277, [%r355+72];
	// begin inline asm
	dp4a.s32.s32 %r275, %r276, %r277, %r259;
	// end inline asm
	ld.shared.u32 	%r280, [%r353+16];
	ld.shared.u32 	%r281, [%r355+76];
	// begin inline asm
	dp4a.s32.s32 %r279, %r280, %r281, %r263;
	// end inline asm
	ld.shared.u32 	%r284, [%r353+20];
	ld.shared.u32 	%r285, [%r355+80];
	// begin inline asm
	dp4a.s32.s32 %r283, %r284, %r285, %r267;
	// end inline asm
	ld.shared.u32 	%r288, [%r353+20];
	ld.shared.u32 	%r289, [%r355+84];
	// begin inline asm
	dp4a.s32.s32 %r287, %r288, %r289, %r271;
	// end inline asm
	ld.shared.u32 	%r292, [%r353+20];
	ld.shared.u32 	%r293, [%r355+88];
	// begin inline asm
	dp4a.s32.s32 %r291, %r292, %r293, %r275;
	// end inline asm
	ld.shared.u32 	%r296, [%r353+20];
	ld.shared.u32 	%r297, [%r355+92];
	// begin inline asm
	dp4a.s32.s32 %r295, %r296, %r297, %r279;
	// end inline asm
	ld.shared.u32 	%r300, [%r353+24];
	ld.shared.u32 	%r301, [%r355+96];
	// begin inline asm
	dp4a.s32.s32 %r299, %r300, %r301, %r283;
	// end inline asm
	ld.shared.u32 	%r304, [%r353+24];
	ld.shared.u32 	%r305, [%r355+100];
	// begin inline asm
	dp4a.s32.s32 %r303, %r304, %r305, %r287;
	// end inline asm
	ld.shared.u32 	%r308, [%r353+24];
	ld.shared.u32 	%r309, [%r355+104];
	// begin inline asm
	dp4a.s32.s32 %r307, %r308, %r309, %r291;
	// end inline asm
	ld.shared.u32 	%r312, [%r353+24];
	ld.shared.u32 	%r313, [%r355+108];
	// begin inline asm
	dp4a.s32.s32 %r311, %r312, %r313, %r295;
	// end inline asm
	ld.shared.u32 	%r316, [%r353+28];
	ld.shared.u32 	%r317, [%r355+112];
	// begin inline asm
	dp4a.s32.s32 %r315, %r316, %r317, %r299;
	// end inline asm
	ld.shared.u32 	%r320, [%r353+28];
	ld.shared.u32 	%r321, [%r355+116];
	// begin inline asm
	dp4a.s32.s32 %r319, %r320, %r321, %r303;
	// end inline asm
	ld.shared.u32 	%r324, [%r353+28];
	ld.shared.u32 	%r325, [%r355+120];
	// begin inline asm
	dp4a.s32.s32 %r323, %r324, %r325, %r307;
	// end inline asm
	ld.shared.u32 	%r328, [%r353+28];
	ld.shared.u32 	%r329, [%r355+124];
	// begin inline asm
	dp4a.s32.s32 %r327, %r328, %r329, %r311;
	// end inline asm
	ld.shared.u32 	%r332, [%r353+32];
	ld.shared.u32 	%r333, [%r355+128];
	// begin inline asm
	dp4a.s32.s32 %r529, %r332, %r333, %r315;
	// end inline asm
	ld.shared.u32 	%r336, [%r353+32];
	ld.shared.u32 	%r337, [%r355+132];
	// begin inline asm
	dp4a.s32.s32 %r528, %r336, %r337, %r319;
	// end inline asm
	ld.shared.u32 	%r340, [%r353+32];
	ld.shared.u32 	%r341, [%r355+136];
	// begin inline asm
	dp4a.s32.s32 %r527, %r340, %r341, %r323;
	// end inline asm
	ld.shared.u32 	%r344, [%r353+32];
	ld.shared.u32 	%r345, [%r355+140];
	// begin inline asm
	dp4a.s32.s32 %r526, %r344, %r345, %r327;
	// end inline asm
	add.s32 	%r530, %r530, 1;
	add.s32 	%r525, %r525, 144;
	add.s64 	%rd83, %rd83, 784;
	setp.ne.s32 	%p45, %r530, 63;
	@%p45 bra 	$L__BB20_18;
	ld.param.u64 	%rd82, [fused_nn_conv2d_cast_subtract_cast_multiply_add_nn_relu_divide_add_round_cast_cl_16286804049590463984__22_kernel0_param_4];
	ld.param.u64 	%rd81, [fused_nn_conv2d_cast_subtract_cast_multiply_add_nn_relu_divide_add_round_cast_cl_16286804049590463984__22_kernel0_param_3];
	ld.param.u64 	%rd80, [fused_nn_conv2d_cast_subtract_cast_multiply_add_nn_relu_divide_add_round_cast_cl_16286804049590463984__22_kernel0_param_2];
	bar.sync 	0;
	add.s32 	%r501, %r352, %r29;
	ld.shared.u32 	%r357, [%r501+180];
	add.s32 	%r503, %r354, %r30;
	ld.shared.u32 	%r358, [%r503+1152];
	// begin inline asm
	dp4a.s32.s32 %r356, %r357, %r358, %r529;
	// end inline asm
	ld.shared.u32 	%r361, [%r501+180];
	ld.shared.u32 	%r362, [%r503+1156];
	// begin inline asm
	dp4a.s32.s32 %r360, %r361, %r362, %r528;
	// end inline asm
	ld.shared.u32 	%r365, [%r501+180];
	ld.shared.u32 	%r366, [%r503+1160];
	// begin inline asm
	dp4a.s32.s32 %r364, %r365, %r366, %r527;
	// end inline asm
	ld.shared.u32 	%r369, [%r501+180];
	ld.shared.u32 	%r370, [%r503+1164];
	// begin inline asm
	dp4a.s32.s32 %r368, %r369, %r370, %r526;
	// end inline asm
	ld.shared.u32 	%r373, [%r501+184];
	ld.shared.u32 	%r374, [%r503+1168];
	// begin inline asm
	dp4a.s32.s32 %r372, %r373, %r374, %r356;
	// end inline asm
	ld.shared.u32 	%r377, [%r501+184];
	ld.shared.u32 	%r378, [%r503+1172];
	// begin inline asm
	dp4a.s32.s32 %r376, %r377, %r378, %r360;
	// end inline asm
	ld.shared.u32 	%r381, [%r501+184];
	ld.shared.u32 	%r382, [%r503+1176];
	// begin inline asm
	dp4a.s32.s32 %r380, %r381, %r382, %r364;
	// end inline asm
	ld.shared.u32 	%r385, [%r501+184];
	ld.shared.u32 	%r386, [%r503+1180];
	// begin inline asm
	dp4a.s32.s32 %r384, %r385, %r386, %r368;
	// end inline asm
	ld.shared.u32 	%r389, [%r501+188];
	ld.shared.u32 	%r390, [%r503+1184];
	// begin inline asm
	dp4a.s32.s32 %r388, %r389, %r390, %r372;
	// end inline asm
	ld.shared.u32 	%r393, [%r501+188];
	ld.shared.u32 	%r394, [%r503+1188];
	// begin inline asm
	dp4a.s32.s32 %r392, %r393, %r394, %r376;
	// end inline asm
	ld.shared.u32 	%r397, [%r501+188];
	ld.shared.u32 	%r398, [%r503+1192];
	// begin inline asm
	dp4a.s32.s32 %r396, %r397, %r398, %r380;
	// end inline asm
	ld.shared.u32 	%r401, [%r501+188];
	ld.shared.u32 	%r402, [%r503+1196];
	// begin inline asm
	dp4a.s32.s32 %r400, %r401, %r402, %r384;
	// end inline asm
	ld.shared.u32 	%r405, [%r501+192];
	ld.shared.u32 	%r406, [%r503+1200];
	// begin inline asm
	dp4a.s32.s32 %r404, %r405, %r406, %r388;
	// end inline asm
	ld.shared.u32 	%r409, [%r501+192];
	ld.shared.u32 	%r410, [%r503+1204];
	// begin inline asm
	dp4a.s32.s32 %r408, %r409, %r410, %r392;
	// end inline asm
	ld.shared.u32 	%r413, [%r501+192];
	ld.shared.u32 	%r414, [%r503+1208];
	// begin inline asm
	dp4a.s32.s32 %r412, %r413, %r414, %r396;
	// end inline asm
	ld.shared.u32 	%r417, [%r501+192];
	ld.shared.u32 	%r418, [%r503+1212];
	// begin inline asm
	dp4a.s32.s32 %r416, %r417, %r418, %r400;
	// end inline asm
	ld.shared.u32 	%r421, [%r501+196];
	ld.shared.u32 	%r422, [%r503+1216];
	// begin inline asm
	dp4a.s32.s32 %r420, %r421, %r422, %r404;
	// end inline asm
	ld.shared.u32 	%r425, [%r501+196];
	ld.shared.u32 	%r426, [%r503+1220];
	// begin inline asm
	dp4a.s32.s32 %r424, %r425, %r426, %r408;
	// end inline asm
	ld.shared.u32 	%r429, [%r501+196];
	ld.shared.u32 	%r430, [%r503+1224];
	// begin inline asm
	dp4a.s32.s32 %r428, %r429, %r430, %r412;
	// end inline asm
	ld.shared.u32 	%r433, [%r501+196];
	ld.shared.u32 	%r434, [%r503+1228];
	// begin inline asm
	dp4a.s32.s32 %r432, %r433, %r434, %r416;
	// end inline asm
	ld.shared.u32 	%r437, [%r501+200];
	ld.shared.u32 	%r438, [%r503+1232];
	// begin inline asm
	dp4a.s32.s32 %r436, %r437, %r438, %r420;
	// end inline asm
	ld.shared.u32 	%r441, [%r501+200];
	ld.shared.u32 	%r442, [%r503+1236];
	// begin inline asm
	dp4a.s32.s32 %r440, %r441, %r442, %r424;
	// end inline asm
	ld.shared.u32 	%r445, [%r501+200];
	ld.shared.u32 	%r446, [%r503+1240];
	// begin inline asm
	dp4a.s32.s32 %r444, %r445, %r446, %r428;
	// end inline asm
	ld.shared.u32 	%r449, [%r501+200];
	ld.shared.u32 	%r450, [%r503+1244];
	// begin inline asm
	dp4a.s32.s32 %r448, %r449, %r450, %r432;
	// end inline asm
	ld.shared.u32 	%r453, [%r501+204];
	ld.shared.u32 	%r454, [%r503+1248];
	// begin inline asm
	dp4a.s32.s32 %r452, %r453, %r454, %r436;
	// end inline asm
	ld.shared.u32 	%r457, [%r501+204];
	ld.shared.u32 	%r458, [%r503+1252];
	// begin inline asm
	dp4a.s32.s32 %r456, %r457, %r458, %r440;
	// end inline asm
	ld.shared.u32 	%r461, [%r501+204];
	ld.shared.u32 	%r462, [%r503+1256];
	// begin inline asm
	dp4a.s32.s32 %r460, %r461, %r462, %r444;
	// end inline asm
	ld.shared.u32 	%r465, [%r501+204];
	ld.shared.u32 	%r466, [%r503+1260];
	// begin inline asm
	dp4a.s32.s32 %r464, %r465, %r466, %r448;
	// end inline asm
	ld.shared.u32 	%r469, [%r501+208];
	ld.shared.u32 	%r470, [%r503+1264];
	// begin inline asm
	dp4a.s32.s32 %r468, %r469, %r470, %r452;
	// end inline asm
	ld.shared.u32 	%r473, [%r501+208];
	ld.shared.u32 	%r474, [%r503+1268];
	// begin inline asm
	dp4a.s32.s32 %r472, %r473, %r474, %r456;
	// end inline asm
	ld.shared.u32 	%r477, [%r501+208];
	ld.shared.u32 	%r478, [%r503+1272];
	// begin inline asm
	dp4a.s32.s32 %r476, %r477, %r478, %r460;
	// end inline asm
	ld.shared.u32 	%r481, [%r501+208];
	ld.shared.u32 	%r482, [%r503+1276];
	// begin inline asm
	dp4a.s32.s32 %r480, %r481, %r482, %r464;
	// end inline asm
	ld.shared.u32 	%r485, [%r501+212];
	ld.shared.u32 	%r486, [%r503+1280];
	// begin inline asm
	dp4a.s32.s32 %r484, %r485, %r486, %r468;
	// end inline asm
	ld.shared.u32 	%r489, [%r501+212];
	ld.shared.u32 	%r490, [%r503+1284];
	// begin inline asm
	dp4a.s32.s32 %r488, %r489, %r490, %r472;
	// end inline asm
	ld.shared.u32 	%r493, [%r501+212];
	ld.shared.u32 	%r494, [%r503+1288];
	// begin inline asm
	dp4a.s32.s32 %r492, %r493, %r494, %r476;
	// end inline asm
	ld.shared.u32 	%r497, [%r501+212];
	ld.shared.u32 	%r498, [%r503+1292];
	// begin inline asm
	dp4a.s32.s32 %r496, %r497, %r498, %r480;
	// end inline asm
	shl.b32 	%r504, %r8, 5;
	shl.b32 	%r505, %r1, 2;
	add.s32 	%r506, %r504, %r505;
	mul.lo.s32 	%r507, %r1, 196;
	mad.lo.s32 	%r508, %r8, 1568, %r507;
	mad.lo.s32 	%r509, %r2, 28, %r508;
	shl.b32 	%r510, %r12, 2;
	add.s32 	%r511, %r509, %r510;
	cvta.to.global.u64 	%rd73, %rd82;
	ld.global.nc.f32 	%f1, [%rd73];
	cvta.to.global.u64 	%rd74, %rd81;
	cvta.to.global.u64 	%rd75, %rd80;
	cvt.rn.f32.s32 	%f2, %r484;
	mul.wide.u32 	%rd76, %r506, 4;
	add.s64 	%rd77, %rd74, %rd76;
	ld.global.nc.f32 	%f3, [%rd77];
	fma.rn.f32 	%f4, %f2, 0f38900DAE, %f3;
	max.f32 	%f5, %f4, 0f00000000;
	fma.rn.f32 	%f6, %f5, 0f4294EFAD, %f1;
	mov.f32 	%f7, 0f3F000000;
	copysign.f32 	%f8, %f6, %f7;
	add.rz.f32 	%f9, %f6, %f8;
	cvt.rzi.f32.f32 	%f10, %f9;
	cvt.rzi.s32.f32 	%r512, %f10;
	min.s32 	%r513, %r512, 127;
	max.s32 	%r514, %r513, -128;
	cvt.u64.u32 	%rd78, %r511;
	add.s64 	%rd79, %rd75, %rd78;
	st.global.u8 	[%rd79], %r514;
	cvt.rn.f32.s32 	%f11, %r488;
	ld.global.nc.f32 	%f12, [%rd77+4];
	fma.rn.f32 	%f13, %f11, 0f38900DAE, %f12;
	max.f32 	%f14, %f13, 0f00000000;
	fma.rn.f32 	%f15, %f14, 0f4294EFAD, %f1;
	copysign.f32 	%f16, %f15, %f7;
	add.rz.f32 	%f17, %f15, %f16;
	cvt.rzi.f32.f32 	%f18, %f17;
	cvt.rzi.s32.f32 	%r515, %f18;
	min.s32 	%r516, %r515, 127;
	max.s32 	%r517, %r516, -128;
	st.global.u8 	[%rd79+1], %r517;
	cvt.rn.f32.s32 	%f19, %r492;
	ld.global.nc.f32 	%f20, [%rd77+8];
	fma.rn.f32 	%f21, %f19, 0f38900DAE, %f20;
	max.f32 	%f22, %f21, 0f00000000;
	fma.rn.f32 	%f23, %f22, 0f4294EFAD, %f1;
	copysign.f32 	%f24, %f23, %f7;
	add.rz.f32 	%f25, %f23, %f24;
	cvt.rzi.f32.f32 	%f26, %f25;
	cvt.rzi.s32.f32 	%r518, %f26;
	min.s32 	%r519, %r518, 127;
	max.s32 	%r520, %r519, -128;
	st.global.u8 	[%rd79+2], %r520;
	cvt.rn.f32.s32 	%f27, %r496;
	ld.global.nc.f32 	%f28, [%rd77+12];
	fma.rn.f32 	%f29, %f27, 0f38900DAE, %f28;
	max.f32 	%f30, %f29, 0f00000000;
	fma.rn.f32 	%f31, %f30, 0f4294EFAD, %f1;
	copysign.f32 	%f32, %f31, %f7;
	add.rz.f32 	%f33, %f31, %f32;
	cvt.rzi.f32.f32 	%f34, %f33;
	cvt.rzi.s32.f32 	%r521, %f34;
	min.s32 	%r522, %r521, 127;
	max.s32 	%r523, %r522, -128;
	st.global.u8 	[%rd79+3], %r523;
	ret;

}
	// .globl	fused_nn_conv2d_cast_subtract_cast_multiply_add_nn_relu_divide_add_round_cast_cl_16286804049590463984__18_kernel0
.visible .entry fused_nn_conv2d_cast_subtract_cast_multiply_add_nn_relu_divide_add_round_cast_cl_16286804049590463984__18_kernel0(
	.param .u64 .ptr .align 1 fused_nn_conv2d_cast_subtract_cast_multiply_add_nn_relu_divide_add_round_cast_cl_16286804049590463984__18_kernel0_param_0,
	.param .u64 .ptr .align 1 fused_nn_conv2d_cast_subtract_cast_multiply_add_nn_relu_divide_add_round_cast_cl_16286804049590463984__18_kernel0_param_1,
	.param .u64 .ptr .align 1 fused_nn_conv2d_cast_subtract_cast_multiply_add_nn_relu_divide_add_round_cast_cl_16286804049590463984__18_kernel0_param_2,
	.param .u64 .ptr .align 1 fused_nn_conv2d_cast_subtract_cast_multiply_add_nn_relu_divide_add_round_cast_cl_16286804049590463984__18_kernel0_param_3,
	.param .u64 .ptr .align 1 fused_nn_conv2d_cast_subtract_cast_multiply_add_nn_relu_divide_add_round_cast_cl_16286804049590463984__18_kernel0_param_4
)
{
	.reg .pred 	%p<43>;
	.reg .b16 	%rs<117>;
	.reg .b32 	%r<513>;
	.reg .b32 	%f<63>;
	.reg .b64 	%rd<32>;
	// demoted variable
	.shared .align 4 .b8 _ZZ113fused_nn_conv2d_cast_subtract_cast_multiply_add_nn_relu_divide_add_round_cast_cl_16286804049590463984__18_kernel0E15pad_data_shared[2320];
	// demoted variable
	.shared .align 4 .b8 _ZZ113fused_nn_conv2d_cast_subtract_cast_multiply_add_nn_relu_divide_add_round_cast_cl_16286804049590463984__18_kernel0E18placeholder_shared[9216];
	ld.param.u64 	%rd6, [fused_nn_conv2d_cast_subtract_cast_multiply_add_nn_relu_divide_add_round_cast_cl_16286804049590463984__18_kernel0_param_0];
	ld.param.u64 	%rd7, [fused_nn_conv2d_cast_subtract_cast_multiply_add_nn_relu_divide_add_round_cast_cl_16286804049590463984__18_kernel0_param_1];
	cvta.to.global.u64 	%rd1, %rd6;
	cvta.to.global.u64 	%rd2, %rd7;
	mov.u32 	%r1, %tid.z;
	mov.u32 	%r60, %tid.x;
	mad.lo.s32 	%r2, %r1, 14, %r60;
	mov.u32 	%r61, %ctaid.x;
	shl.b32 	%r62, %r61, 1;
	and.b32  	%r63, %r62, 2147483644;
	and.b32  	%r64, %r61, 1;
	setp.eq.b32 	%p4, %r64, 1;
	shr.u32 	%r3, %r61, 1;
	shl.b32 	%r4, %r60, 2;
	mad.lo.s32 	%r65, %r1, 56, %r4;
	sub.s32 	%r5, 165, %r1;
	mov.u32 	%r6, %ctaid.y;
	shr.u32 	%r7, %r2, 2;
	and.b32  	%r8, %r65, 12;
	shl.b32 	%r9, %r60, 3;
	cvt.u16.u32 	%rs1, %r2;
	mul.hi.u16 	%rs2, %rs1, 452;
	mul.lo.s16 	%rs3, %rs2, 145;
	sub.s16 	%rs4, %rs1, %rs3;
	mul.lo.s16 	%rs5, %rs4, 27;
	shr.u16 	%rs6, %rs5, 8;
	sub.s16 	%rs7, %rs4, %rs6;
	and.b16  	%rs8, %rs7, 254;
	shr.u16 	%rs9, %rs8, 1;
	add.s16 	%rs10, %rs9, %rs6;
	and.b16  	%rs11, %rs10, 240;
	shr.u16 	%rs12, %rs11, 4;
	cvt.u32.u16 	%r66, %rs12;
	or.b32  	%r10, %r63, %r66;
	mul.hi.u16 	%rs13, %rs1, 2260;
	mul.lo.s16 	%rs14, %rs13, 29;
	sub.s16 	%rs15, %rs1, %rs14;
	setp.ne.s16 	%p5, %rs15, 0;
	or.pred  	%p1, %p5, %p4;
	shl.b16 	%rs16, %rs15, 2;
	cvt.u32.u16 	%r67, %rs16;
	mov.b16 	%rs17, 12544;
	mov.b32 	%r68, {%rs17, %rs12};
	cvt.u32.u16 	%r69, %rs2;
	prmt.b32 	%r70, %r69, 65504, 0x3340U;
	prmt.b32 	%r71, %r72, %r73, 0x3340U;
	prmt.b32 	%r74, %r70, %r71, 0x5410U;
	dp2a.lo.u32.u32 	%r11, %r68, %r74, %r67;
	mov.u32 	%r75, _ZZ113fused_nn_conv2d_cast_subtract_cast_multiply_add_nn_relu_divide_add_round_cast_cl_16286804049590463984__18_kernel0E15pad_data_shared;
	add.s32 	%r12, %r75, %r65;
	add.s16 	%rs18, %rs1, 224;
	mul.hi.u16 	%rs19, %rs18, 452;
	mul.lo.s16 	%rs20, %rs19, 145;
	sub.s16 	%rs21, %rs18, %rs20;
	mul.lo.s16 	%rs22, %rs21, 27;
	shr.u16 	%rs23, %rs22, 8;
	sub.s16 	%rs24, %rs21, %rs23;
	and.b16  	%rs25, %rs24, 254;
	shr.u16 	%rs26, %rs25, 1;
	add.s16 	%rs27, %rs26, %rs23;
	and.b16  	%rs28, %rs27, 240;
	shr.u16 	%rs29, %rs28, 4;
	cvt.u32.u16 	%r76, %rs29;
	or.b32  	%r13, %r63, %r76;
	mul.hi.u16 	%rs30, %rs18, 2260;
	mul.lo.s16 	%rs31, %rs30, 29;
	sub.s16 	%rs32, %rs18, %rs31;
	setp.ne.s16 	%p6, %rs32, 0;
	or.pred  	%p2, %p6, %p4;
	mul.wide.u16 	%r77, %rs19, 12544;
	mul.wide.u16 	%r78, %rs29, 224;
	shl.b16 	%rs33, %rs32, 2;
	cvt.u32.u16 	%r79, %rs33;
	or.b32  	%r80, %r77, %r79;
	add.s32 	%r14, %r80, %r78;
	add.s16 	%rs34, %rs1, 448;
	mul.hi.u16 	%rs35, %rs34, 452;
	mul.lo.s16 	%rs36, %rs35, 145;
	sub.s16 	%rs37, %rs34, %rs36;
	mul.lo.s16 	%rs38, %rs37, 27;
	shr.u16 	%rs39, %rs38, 8;
	sub.s16 	%rs40, %rs37, %rs39;
	and.b16  	%rs41, %rs40, 254;
	shr.u16 	%rs42, %rs41, 1;
	add.s16 	%rs43, %rs42, %rs39;
	and.b16  	%rs44, %rs43, 240;
	shr.u16 	%rs45, %rs44, 4;
	cvt.u32.u16 	%r81, %rs45;
	or.b32  	%r15, %r63, %r81;
	mul.hi.u16 	%rs46, %rs34, 2260;
	mul.lo.s16 	%rs47, %rs46, 29;
	sub.s16 	%rs48, %rs34, %rs47;
	setp.ne.s16 	%p7, %rs48, 0;
	or.pred  	%p3, %p7, %p4;
	mul.wide.u16 	%r82, %rs35, 12544;
	mul.wide.u16 	%r83, %rs45, 224;
	shl.b16 	%rs49, %rs48, 2;
	cvt.u32.u16 	%r84, %rs49;
	or.b32  	%r85, %r82, %r84;
	add.s32 	%r16, %r85, %r83;
	mov.b32 	%r491, 0;
	not.pred 	%p13, %p1;
	not.pred 	%p19, %p2;
	not.pred 	%p25, %p3;
	mov.u32 	%r492, %r491;
	mov.u32 	%r493, %r491;
	mov.u32 	%r494, %r491;
	mov.u32 	%r495, %r491;
	mov.u32 	%r496, %r491;
	mov.u32 	%r497, %r491;
	mov.u32 	%r498, %r491;
	mov.u32 	%r499, %r491;
$L__BB21_1:
	bar.sync 	0;
	mul.lo.s32 	%r86, %r3, 896;
	mov.u32 	%r87, %ctaid.x;
	and.b32  	%r88, %r87, 1;
	setp.eq.b32 	%p8, %r88, 1;
	selp.b32 	%r89, 112, 0, %p8;
	or.b32  	%r90, %r86, %r89;
	mad.lo.s32 	%r91, %r499, 50176, %r90;
	add.s32 	%r26, %r91, -228;
	setp.gt.u32 	%p9, %r2, 579;
	setp.gt.u32 	%p10, %r1, 41;
	or.pred  	%p11, %p9, %p10;
	@%p11 bra 	$L__BB21_5;
	setp.eq.s32 	%p12, %r10, 0;
	mov.b32 	%r500, 0;
	or.pred  	%p14, %p12, %p13;
	@%p14 bra 	$L__BB21_4;
	add.s32 	%r94, %r26, %r11;
	cvt.s64.s32 	%rd8, %r94;
	add.s64 	%rd9, %rd1, %rd8;
	ld.global.nc.u32 	%r500, [%rd9];
$L__BB21_4:
	st.shared.u32 	[%r12], %r500;
$L__BB21_5:
	setp.gt.u32 	%p15, %r2, 355;
	setp.gt.u32 	%p16, %r1, 25;
	or.pred  	%p17, %p15, %p16;
	@%p17 bra 	$L__BB21_9;
	setp.eq.s32 	%p18, %r13, 0;
	mov.b32 	%r501, 0;
	or.pred  	%p20, %p18, %p19;
	@%p20 bra 	$L__BB21_8;
	add.s32 	%r97, %r26, %r14;
	cvt.s64.s32 	%rd10, %r97;
	add.s64 	%rd11, %rd1, %rd10;
	ld.global.nc.u32 	%r501, [%rd11];
$L__BB21_8:
	st.shared.u32 	[%r12+896], %r501;
$L__BB21_9:
	setp.gt.u32 	%p21, %r2, 131;
	setp.gt.u32 	%p22, %r1, 9;
	or.pred  	%p23, %p21, %p22;
	@%p23 bra 	$L__BB21_13;
	setp.eq.s32 	%p24, %r15, 0;
	mov.b32 	%r502, 0;
	or.pred  	%p26, %p24, %p25;
	@%p26 bra 	$L__BB21_12;
	add.s32 	%r100, %r26, %r16;
	cvt.s64.s32 	%rd12, %r100;
	add.s64 	%rd13, %rd1, %rd12;
	ld.global.nc.u32 	%r502, [%rd13];
$L__BB21_12:
	st.shared.u32 	[%r12+1792], %r502;
$L__BB21_13:
	mul.lo.s32 	%r102, %r6, 36864;
	or.b32  	%r103, %r8, %r102;
	mad.lo.s32 	%r33, %r499, 576, %r103;
	mov.b32 	%r503, 0;
$L__BB21_14:
	mad.lo.s32 	%r35, %r503, 224, %r2;
	setp.gt.u32 	%p27, %r35, 2303;
	shl.b32 	%r104, %r503, 4;
	setp.ge.u32 	%p28, %r104, %r5;
	or.pred  	%p29, %p27, %p28;
	@%p29 bra 	$L__BB21_16;
	cvt.u16.u32 	%rs50, %r35;
	mul.hi.u16 	%rs51, %rs50, -7281;
	shr.u16 	%rs52, %rs51, 7;
	mul.wide.u16 	%r106, %rs52, 2304;
	mul.lo.s16 	%rs53, %rs52, 144;
	sub.s16 	%rs54, %rs50, %rs53;
	mul.lo.s16 	%rs55, %rs54, 171;
	shr.u16 	%rs56, %rs55, 11;
	mul.wide.u16 	%r107, %rs56, 48;
	mad.lo.s32 	%r108, %r503, 56, %r7;
	cvt.u16.u32 	%rs57, %r108;
	mul.hi.u16 	%rs58, %rs57, -21845;
	shr.u16 	%rs59, %rs58, 1;
	mul.lo.s16 	%rs60, %rs59, 3;
	sub.s16 	%rs61, %rs57, %rs60;
	shl.b16 	%rs62, %rs61, 4;
	cvt.u32.u16 	%r109, %rs62;
	add.s32 	%r110, %r33, %r109;
	add.s32 	%r111, %r110, %r106;
	add.s32 	%r112, %r111, %r107;
	cvt.u64.u32 	%rd14, %r112;
	add.s64 	%rd15, %rd2, %rd14;
	ld.global.nc.u32 	%r113, [%rd15];
	mul.hi.u16 	%rs63, %rs50, -21845;
	shr.u16 	%rs64, %rs63, 3;
	mad.lo.s16 	%rs65, %rs64, 48, %rs62;
	cvt.u32.u16 	%r114, %rs65;
	or.b32  	%r115, %r8, %r114;
	mov.u32 	%r116, _ZZ113fused_nn_conv2d_cast_subtract_cast_multiply_add_nn_relu_divide_add_round_cast_cl_16286804049590463984__18_kernel0E18placeholder_shared;
	add.s32 	%r117, %r116, %r115;
	st.shared.u32 	[%r117], %r113;
$L__BB21_16:
	add.s32 	%r36, %r503, 1;
	setp.gt.u32 	%p30, %r35, 2079;
	shl.b32 	%r118, %r36, 4;
	setp.ge.u32 	%p31, %r118, %r5;
	or.pred  	%p32, %p30, %p31;
	@%p32 bra 	$L__BB21_18;
	cvt.u16.u32 	%rs66, %r35;
	add.s16 	%rs67, %rs66, 224;
	mul.hi.u16 	%rs68, %rs67, -7281;
	shr.u16 	%rs69, %rs68, 7;
	mul.wide.u16 	%r120, %rs69, 2304;
	mul.lo.s16 	%rs70, %rs69, 144;
	sub.s16 	%rs71, %rs67, %rs70;
	mul.lo.s16 	%rs72, %rs71, 171;
	shr.u16 	%rs73, %rs72, 11;
	mul.wide.u16 	%r121, %rs73, 48;
	mad.lo.s32 	%r122, %r36, 56, %r7;
	cvt.u16.u32 	%rs74, %r122;
	mul.hi.u16 	%rs75, %rs74, -21845;
	shr.u16 	%rs76, %rs75, 1;
	mul.lo.s16 	%rs77, %rs76, 3;
	sub.s16 	%rs78, %rs74, %rs77;
	shl.b16 	%rs79, %rs78, 4;
	cvt.u32.u16 	%r123, %rs79;
	add.s32 	%r124, %r33, %r123;
	add.s32 	%r125, %r124, %r120;
	add.s32 	%r126, %r125, %r121;
	cvt.u64.u32 	%rd16, %r126;
	add.s64 	%rd17, %rd2, %rd16;
	ld.global.nc.u32 	%r127, [%rd17];
	mul.hi.u16 	%rs80, %rs67, -21845;
	shr.u16 	%rs81, %rs80, 3;
	mad.lo.s16 	%rs82, %rs81, 48, %rs79;
	cvt.u32.u16 	%r128, %rs82;
	or.b32  	%r129, %r8, %r128;
	mov.u32 	%r130, _ZZ113fused_nn_conv2d_cast_subtract_cast_multiply_add_nn_relu_divide_add_round_cast_cl_16286804049590463984__18_kernel0E18placeholder_shared;
	add.s32 	%r131, %r130, %r129;
	st.shared.u32 	[%r131], %r127;
$L__BB21_18:
	add.s32 	%r37, %r503, 2;
	setp.gt.u32 	%p33, %r35, 1855;
	shl.b32 	%r132, %r37, 4;
	setp.ge.u32 	%p34, %r132, %r5;
	or.pred  	%p35, %p33, %p34;
	@%p35 bra 	$L__BB21_20;
	cvt.u16.u32 	%rs83, %r35;
	add.s16 	%rs84, %rs83, 448;
	mul.hi.u16 	%rs85, %rs84, -7281;
	shr.u16 	%rs86, %rs85, 7;
	mul.wide.u16 	%r134, %rs86, 2304;
	mul.lo.s16 	%rs87, %rs86, 144;
	sub.s16 	%rs88, %rs84, %rs87;
	mul.lo.s16 	%rs89, %rs88, 171;
	shr.u16 	%rs90, %rs89, 11;
	mul.wide.u16 	%r135, %rs90, 48;
	mad.lo.s32 	%r136, %r37, 56, %r7;
	cvt.u16.u32 	%rs91, %r136;
	mul.hi.u16 	%rs92, %rs91, -21845;
	shr.u16 	%rs93, %rs92, 1;
	mul.lo.s16 	%rs94, %rs93, 3;
	sub.s16 	%rs95, %rs91, %rs94;
	shl.b16 	%rs96, %rs95, 4;
	cvt.u32.u16 	%r137, %rs96;
	add.s32 	%r138, %r33, %r137;
	add.s32 	%r139, %r138, %r134;
	add.s32 	%r140, %r139, %r135;
	cvt.u64.u32 	%rd18, %r140;
	add.s64 	%rd19, %rd2, %rd18;
	ld.global.nc.u32 	%r141, [%rd19];
	mul.hi.u16 	%rs97, %rs84, -21845;
	shr.u16 	%rs98, %rs97, 3;
	mad.lo.s16 	%rs99, %rs98, 48, %rs96;
	cvt.u32.u16 	%r142, %rs99;
	or.b32  	%r143, %r8, %r142;
	mov.u32 	%r144, _ZZ113fused_nn_conv2d_cast_subtract_cast_multiply_add_nn_relu_divide_add_round_cast_cl_16286804049590463984__18_kernel0E18placeholder_shared;
	add.s32 	%r145, %r144, %r143;
	st.shared.u32 	[%r145], %r141;
$L__BB21_20:
	add.s32 	%r38, %r503, 3;
	setp.eq.s32 	%p36, %r38, 11;
	@%p36 bra 	$L__BB21_24;
	setp.gt.u32 	%p37, %r35, 1631;
	shl.b32 	%r146, %r38, 4;
	setp.ge.u32 	%p38, %r146, %r5;
	or.pred  	%p39, %p37, %p38;
	@%p39 bra 	$L__BB21_23;
	cvt.u16.u32 	%rs100, %r35;
	add.s16 	%rs101, %rs100, 672;
	mul.hi.u16 	%rs102, %rs101, -7281;
	shr.u16 	%rs103, %rs102, 7;
	mul.wide.u16 	%r148, %rs103, 2304;
	mul.lo.s16 	%rs104, %rs103, 144;
	sub.s16 	%rs105, %rs101, %rs104;
	mul.lo.s16 	%rs106, %rs105, 171;
	shr.u16 	%rs107, %rs106, 11;
	mul.wide.u16 	%r149, %rs107, 48;
	mad.lo.s32 	%r150, %r38, 56, %r7;
	cvt.u16.u32 	%rs108, %r150;
	mul.hi.u16 	%rs109, %rs108, -21845;
	shr.u16 	%rs110, %rs109, 1;
	mul.lo.s16 	%rs111, %rs110, 3;
	sub.s16 	%rs112, %rs108, %rs111;
	shl.b16 	%rs113, %rs112, 4;
	cvt.u32.u16 	%r151, %rs113;
	add.s32 	%r152, %r33, %r151;
	add.s32 	%r153, %r152, %r148;
	add.s32 	%r154, %r153, %r149;
	cvt.u64.u32 	%rd20, %r154;
	add.s64 	%rd21, %rd2, %rd20;
	ld.global.nc.u32 	%r155, [%rd21];
	mul.hi.u16 	%rs114, %rs101, -21845;
	shr.u16 	%rs115, %rs114, 3;
	mad.lo.s16 	%rs116, %rs115, 48, %rs113;
	cvt.u32.u16 	%r156, %rs116;
	or.b32  	%r157, %r8, %r156;
	mov.u32 	%r158, _ZZ113fused_nn_conv2d_cast_subtract_cast_multiply_add_nn_relu_divide_add_round_cast_cl_16286804049590463984__18_kernel0E18placeholder_shared;
	add.s32 	%r159, %r158, %r157;
	st.shared.u32 	[%r159], %r155;
$L__BB21_23:
	add.s32 	%r503, %r503, 4;
	bra.uni 	$L__BB21_14;
$L__BB21_24:
	bar.sync 	0;
	mov.b32 	%r512, 0;
$L__BB21_25:
	mad.lo.s32 	%r449, %r512, 580, %r9;
	mul.lo.s32 	%r450, %r1, 576;
	mad.lo.s32 	%r451, %r512, 144, %r450;
	mov.u32 	%r452, _ZZ113fused_nn_conv2d_cast_subtract_cast_multiply_add_nn_relu_divide_add_round_cast_cl_16286804049590463984__18_kernel0E15pad_data_shared;
	add.s32 	%r453, %r452, %r449;
	ld.shared.u32 	%r162, [%r453];
	mov.u32 	%r454, _ZZ113fused_nn_conv2d_cast_subtract_cast_multiply_add_nn_relu_divide_add_round_cast_cl_16286804049590463984__18_kernel0E18placeholder_shared;
	add.s32 	%r455, %r454, %r451;
	ld.shared.u32 	%r163, [%r455];
	// begin inline asm
	dp4a.s32.s32 %r161, %r162, %r163, %r498;
	// end inline asm
	ld.shared.u32 	%r166, [%r453];
	ld.shared.u32 	%r167, [%r455+4];
	// begin inline asm
	dp4a.s32.s32 %r165, %r166, %r167, %r497;
	// end inline asm
	ld.shared.u32 	%r170, [%r453];
	ld.shared.u32 	%r171, [%r455+8];
	// begin inline asm
	dp4a.s32.s32 %r169, %r170, %r171, %r496;
	// end inline asm
	ld.shared.u32 	%r174, [%r453];
	ld.shared.u32 	%r175, [%r455+12];
	// begin inline asm
	dp4a.s32.s32 %r173, %r174, %r175, %r495;
	// end inline asm
	ld.shared.u32 	%r178, [%r453+232];
	ld.shared.u32 	%r179, [%r455];
	// begin inline asm
	dp4a.s32.s32 %r177, %r178, %r179, %r494;
	// end inline asm
	ld.shared.u32 	%r182, [%r453+232];
	ld.shared.u32 	%r183, [%r455+4];
	// begin inline asm
	dp4a.s32.s32 %r181, %r182, %r183, %r493;
	// end inline asm
	ld.shared.u32 	%r186, [%r453+232];
	ld.shared.u32 	%r187, [%r455+8];
	// begin inline asm
	dp4a.s32.s32 %r185, %r186, %r187, %r492;
	// end inline asm
	ld.shared.u32 	%r190, [%r453+232];
	ld.shared.u32 	%r191, [%r455+12];
	// begin inline asm
	dp4a.s32.s32 %r189, %r190, %r191, %r491;
	// end inline asm
	ld.shared.u32 	%r194, [%r453+116];
	ld.shared.u32 	%r195, [%r455+48];
	// begin inline asm
	dp4a.s32.s32 %r193, %r194, %r195, %r161;
	// end inline asm
	ld.shared.u32 	%r198, [%r453+116];
	ld.shared.u32 	%r199, [%r455+52];
	// begin inline asm
	dp4a.s32.s32 %r197, %r198, %r199, %r165;
	// end inline asm
	ld.shared.u32 	%r202, [%r453+116];
	ld.shared.u32 	%r203, [%r455+56];
	// begin inline asm
	dp4a.s32.s32 %r201, %r202, %r203, %r169;
	// end inline asm
	ld.shared.u32 	%r206, [%r453+116];
	ld.shared.u32 	%r207, [%r455+60];
	// begin inline asm
	dp4a.s32.s32 %r205, %r206, %r207, %r173;
	// end inline asm
	ld.shared.u32 	%r210, [%r453+348];
	ld.shared.u32 	%r211, [%r455+48];
	// begin inline asm
	dp4a.s32.s32 %r209, %r210, %r211, %r177;
	// end inline asm
	ld.shared.u32 	%r214, [%r453+348];
	ld.shared.u32 	%r215, [%r455+52];
	// begin inline asm
	dp4a.s32.s32 %r213, %r214, %r215, %r181;
	// end inline asm
	ld.shared.u32 	%r218, [%r453+348];
	ld.shared.u32 	%r219, [%r455+56];
	// begin inline asm
	dp4a.s32.s32 %r217, %r218, %r219, %r185;
	// end inline asm
	ld.shared.u32 	%r222, [%r453+348];
	ld.shared.u32 	%r223, [%r455+60];
	// begin inline asm
	dp4a.s32.s32 %r221, %r222, %r223, %r189;
	// end inline asm
	ld.shared.u32 	%r226, [%r453+232];
	ld.shared.u32 	%r227, [%r455+96];
	// begin inline asm
	dp4a.s32.s32 %r225, %r226, %r227, %r193;
	// end inline asm
	ld.shared.u32 	%r230, [%r453+232];
	ld.shared.u32 	%r231, [%r455+100];
	// begin inline asm
	dp4a.s32.s32 %r229, %r230, %r231, %r197;
	// end inline asm
	ld.shared.u32 	%r234, [%r453+232];
	ld.shared.u32 	%r235, [%r455+104];
	// begin inline asm
	dp4a.s32.s32 %r233, %r234, %r235, %r201;
	// end inline asm
	ld.shared.u32 	%r238, [%r453+232];
	ld.shared.u32 	%r239, [%r455+108];
	// begin inline asm
	dp4a.s32.s32 %r237, %r238, %r239, %r205;
	// end inline asm
	ld.shared.u32 	%r242, [%r453+464];
	ld.shared.u32 	%r243, [%r455+96];
	// begin inline asm
	dp4a.s32.s32 %r241, %r242, %r243, %r209;
	// end inline asm
	ld.shared.u32 	%r246, [%r453+464];
	ld.shared.u32 	%r247, [%r455+100];
	// begin inline asm
	dp4a.s32.s32 %r245, %r246, %r247, %r213;
	// end inline asm
	ld.shared.u32 	%r250, [%r453+464];
	ld.shared.u32 	%r251, [%r455+104];
	// begin inline asm
	dp4a.s32.s32 %r249, %r250, %r251, %r217;
	// end inline asm
	ld.shared.u32 	%r254, [%r453+464];
	ld.shared.u32 	%r255, [%r455+108];
	// begin inline asm
	dp4a.s32.s32 %r253, %r254, %r255, %r221;
	// end inline asm
	ld.shared.u32 	%r258, [%r453+4];
	ld.shared.u32 	%r259, [%r455+16];
	// begin inline asm
	dp4a.s32.s32 %r257, %r258, %r259, %r225;
	// end inline asm
	ld.shared.u32 	%r262, [%r453+4];
	ld.shared.u32 	%r263, [%r455+20];
	// begin inline asm
	dp4a.s32.s32 %r261, %r262, %r263, %r229;
	// end inline asm
	ld.shared.u32 	%r266, [%r453+4];
	ld.shared.u32 	%r267, [%r455+24];
	// begin inline asm
	dp4a.s32.s32 %r265, %r266, %r267, %r233;
	// end inline asm
	ld.shared.u32 	%r270, [%r453+4];
	ld.shared.u32 	%r271, [%r455+28];
	// begin inline asm
	dp4a.s32.s32 %r269, %r270, %r271, %r237;
	// end inline asm
	ld.shared.u32 	%r274, [%r453+236];
	ld.shared.u32 	%r275, [%r455+16];
	// begin inline asm
	dp4a.s32.s32 %r273, %r274, %r275, %r241;
	// end inline asm
	ld.shared.u32 	%r278, [%r453+236];
	ld.shared.u32 	%r279, [%r455+20];
	// begin inline asm
	dp4a.s32.s32 %r277, %r278, %r279, %r245;
	// end inline asm
	ld.shared.u32 	%r282, [%r453+236];
	ld.shared.u32 	%r283, [%r455+24];
	// begin inline asm
	dp4a.s32.s32 %r281, %r282, %r283, %r249;
	// end inline asm
	ld.shared.u32 	%r286, [%r453+236];
	ld.shared.u32 	%r287, [%r455+28];
	// begin inline asm
	dp4a.s32.s32 %r285, %r286, %r287, %r253;
	// end inline asm
	ld.shared.u32 	%r290, [%r453+120];
	ld.shared.u32 	%r291, [%r455+64];
	// begin inline asm
	dp4a.s32.s32 %r289, %r290, %r291, %r257;
	// end inline asm
	ld.shared.u32 	%r294, [%r453+120];
	ld.shared.u32 	%r295, [%r455+68];
	// begin inline asm
	dp4a.s32.s32 %r293, %r294, %r295, %r261;
	// end inline asm
	ld.shared.u32 	%r298, [%r453+120];
	ld.shared.u32 	%r299, [%r455+72];
	// begin inline asm
	dp4a.s32.s32 %r297, %r298, %r299, %r265;
	// end inline asm
	ld.shared.u32 	%r302, [%r453+120];
	ld.shared.u32 	%r303, [%r455+76];
	// begin inline asm
	dp4a.s32.s32 %r301, %r302, %r303, %r269;
	// end inline asm
	ld.shared.u32 	%r306, [%r453+352];
	ld.shared.u32 	%r307, [%r455+64];
	// begin inline asm
	dp4a.s32.s32 %r305, %r306, %r307, %r273;
	// end inline asm
	ld.shared.u32 	%r310, [%r453+352];
	ld.shared.u32 	%r311, [%r455+68];
	// begin inline asm
	dp4a.s32.s32 %r309, %r310, %r311, %r277;
	// end inline asm
	ld.shared.u32 	%r314, [%r453+352];
	ld.shared.u32 	%r315, [%r455+72];
	// begin inline asm
	dp4a.s32.s32 %r313, %r314, %r315, %r281;
	// end inline asm
	ld.shared.u32 	%r318, [%r453+352];
	ld.shared.u32 	%r319, [%r455+76];
	// begin inline asm
	dp4a.s32.s32 %r317, %r318, %r319, %r285;
	// end inline asm
	ld.shared.u32 	%r322, [%r453+236];
	ld.shared.u32 	%r323, [%r455+112];
	// begin inline asm
	dp4a.s32.s32 %r321, %r322, %r323, %r289;
	// end inline asm
	ld.shared.u32 	%r326, [%r453+236];
	ld.shared.u32 	%r327, [%r455+116];
	// begin inline asm
	dp4a.s32.s32 %r325, %r326, %r327, %r293;
	// end inline asm
	ld.shared.u32 	%r330, [%r453+236];
	ld.shared.u32 	%r331, [%r455+120];
	// begin inline asm
	dp4a.s32.s32 %r329, %r330, %r331, %r297;
	// end inline asm
	ld.shared.u32 	%r334, [%r453+236];
	ld.shared.u32 	%r335, [%r455+124];
	// begin inline asm
	dp4a.s32.s32 %r333, %r334, %r335, %r301;
	// end inline asm
	ld.shared.u32 	%r338, [%r453+468];
	ld.shared.u32 	%r339, [%r455+112];
	// begin inline asm
	dp4a.s32.s32 %r337, %r338, %r339, %r305;
	// end inline asm
	ld.shared.u32 	%r342, [%r453+468];
	ld.shared.u32 	%r343, [%r455+116];
	// begin inline asm
	dp4a.s32.s32 %r341, %r342, %r343, %r309;
	// end inline asm
	ld.shared.u32 	%r346, [%r453+468];
	ld.shared.u32 	%r347, [%r455+120];
	// begin inline asm
	dp4a.s32.s32 %r345, %r346, %r347, %r313;
	// end inline asm
	ld.shared.u32 	%r350, [%r453+468];
	ld.shared.u32 	%r351, [%r455+124];
	// begin inline asm
	dp4a.s32.s32 %r349, %r350, %r351, %r317;
	// end inline asm
	ld.shared.u32 	%r354, [%r453+8];
	ld.shared.u32 	%r355, [%r455+32];
	// begin inline asm
	dp4a.s32.s32 %r353, %r354, %r355, %r321;
	// end inline asm
	ld.shared.u32 	%r358, [%r453+8];
	ld.shared.u32 	%r359, [%r455+36];
	// begin inline asm
	dp4a.s32.s32 %r357, %r358, %r359, %r325;
	// end inline asm
	ld.shared.u32 	%r362, [%r453+8];
	ld.shared.u32 	%r363, [%r455+40];
	// begin inline asm
	dp4a.s32.s32 %r361, %r362, %r363, %r329;
	// end inline asm
	ld.shared.u32 	%r366, [%r453+8];
	ld.shared.u32 	%r367, [%r455+44];
	// begin inline asm
	dp4a.s32.s32 %r365, %r366, %r367, %r333;
	// end inline asm
	ld.shared.u32 	%r370, [%r453+240];
	ld.shared.u32 	%r371, [%r455+32];
	// begin inline asm
	dp4a.s32.s32 %r369, %r370, %r371, %r337;
	// end inline asm
	ld.shared.u32 	%r374, [%r453+240];
	ld.shared.u32 	%r375, [%r455+36];
	// begin inline asm
	dp4a.s32.s32 %r373, %r374, %r375, %r341;
	// end inline asm
	ld.shared.u32 	%r378, [%r453+240];
	ld.shared.u32 	%r379, [%r455+40];
	// begin inline asm
	dp4a.s32.s32 %r377, %r378, %r379, %r345;
	// end inline asm
	ld.shared.u32 	%r382, [%r453+240];
	ld.shared.u32 	%r383, [%r455+44];
	// begin inline asm
	dp4a.s32.s32 %r381, %r382, %r383, %r349;
	// end inline asm
	ld.shared.u32 	%r386, [%r453+124];
	ld.shared.u32 	%r387, [%r455+80];
	// begin inline asm
	dp4a.s32.s32 %r385, %r386, %r387, %r353;
	// end inline asm
	ld.shared.u32 	%r390, [%r453+124];
	ld.shared.u32 	%r391, [%r455+84];
	// begin inline asm
	dp4a.s32.s32 %r389, %r390, %r391, %r357;
	// end inline asm
	ld.shared.u32 	%r394, [%r453+124];
	ld.shared.u32 	%r395, [%r455+88];
	// begin inline asm
	dp4a.s32.s32 %r393, %r394, %r395, %r361;
	// end inline asm
	ld.shared.u32 	%r398, [%r453+124];
	ld.shared.u32 	%r399, [%r455+92];
	// begin inline asm
	dp4a.s32.s32 %r397, %r398, %r399, %r365;
	// end inline asm
	ld.shared.u32 	%r402, [%r453+356];
	ld.shared.u32 	%r403, [%r455+80];
	// begin inline asm
	dp4a.s32.s32 %r401, %r402, %r403, %r369;
	// end inline asm
	ld.shared.u32 	%r406, [%r453+356];
	ld.shared.u32 	%r407, [%r455+84];
	// begin inline asm
	dp4a.s32.s32 %r405, %r406, %r407, %r373;
	// end inline asm
	ld.shared.u32 	%r410, [%r453+356];
	ld.shared.u32 	%r411, [%r455+88];
	// begin inline asm
	dp4a.s32.s32 %r409, %r410, %r411, %r377;
	// end inline asm
	ld.shared.u32 	%r414, [%r453+356];
	ld.shared.u32 	%r415, [%r455+92];
	// begin inline asm
	dp4a.s32.s32 %r413, %r414, %r415, %r381;
	// end inline asm
	ld.shared.u32 	%r418, [%r453+240];
	ld.shared.u32 	%r419, [%r455+128];
	// begin inline asm
	dp4a.s32.s32 %r498, %r418, %r419, %r385;
	// end inline asm
	ld.shared.u32 	%r422, [%r453+240];
	ld.shared.u32 	%r423, [%r455+132];
	// begin inline asm
	dp4a.s32.s32 %r497, %r422, %r423, %r389;
	// end inline asm
	ld.shared.u32 	%r426, [%r453+240];
	ld.shared.u32 	%r427, [%r455+136];
	// begin inline asm
	dp4a.s32.s32 %r496, %r426, %r427, %r393;
	// end inline asm
	ld.shared.u32 	%r430, [%r453+240];
	ld.shared.u32 	%r431, [%r455+140];
	// begin inline asm
	dp4a.s32.s32 %r495, %r430, %r431, %r397;
	// end inline asm
	ld.shared.u32 	%r434, [%r453+472];
	ld.shared.u32 	%r435, [%r455+128];
	// begin inline asm
	dp4a.s32.s32 %r494, %r434, %r435, %r401;
	// end inline asm
	ld.shared.u32 	%r438, [%r453+472];
	ld.shared.u32 	%r439, [%r455+132];
	// begin inline asm
	dp4a.s32.s32 %r493, %r438, %r439, %r405;
	// end inline asm
	ld.shared.u32 	%r442, [%r453+472];
	ld.shared.u32 	%r443, [%r455+136];
	// begin inline asm
	dp4a.s32.s32 %r492, %r442, %r443, %r409;
	// end inline asm
	ld.shared.u32 	%r446, [%r453+472];
	ld.shared.u32 	%r447, [%r455+140];
	// begin inline asm
	dp4a.s32.s32 %r491, %r446, %r447, %r413;
	// end inline asm
	add.s32 	%r512, %r512, 1;
	setp.ne.s32 	%p40, %r512, 4;
	@%p40 bra 	$L__BB21_25;
	add.s32 	%r499, %r499, 1;
	setp.ne.s32 	%p41, %r499, 4;
	@%p41 bra 	$L__BB21_1;
	ld.param.u64 	%rd31, [fused_nn_conv2d_cast_subtract_cast_multiply_add_nn_relu_divide_add_round_cast_cl_16286804049590463984__18_kernel0_param_4];
	ld.param.u64 	%rd30, [fused_nn_conv2d_cast_subtract_cast_multiply_add_nn_relu_divide_add_round_cast_cl_16286804049590463984__18_kernel0_param_3];
	ld.param.u64 	%rd29, [fused_nn_conv2d_cast_subtract_cast_multiply_add_nn_relu_divide_add_round_cast_cl_16286804049590463984__18_kernel0_param_2];
	cvta.to.global.u64 	%rd22, %rd30;
	cvta.to.global.u64 	%rd23, %rd31;
	cvta.to.global.u64 	%rd24, %rd29;
	shl.b32 	%r456, %r6, 6;
	shl.b32 	%r457, %r1, 2;
	add.s32 	%r458, %r456, %r457;
	ld.global.nc.f32 	%f1, [%rd23];
	mul.lo.s32 	%r459, %r1, 3136;
	mad.lo.s32 	%r460, %r6, 50176, %r459;
	mov.u32 	%r461, %ctaid.x;
	and.b32  	%r462, %r461, 1;
	setp.eq.b32 	%p42, %r462, 1;
	selp.b32 	%r463, 56, 0, %p42;
	add.s32 	%r464, %r460, %r4;
	mad.lo.s32 	%r465, %r3, 224, %r464;
	add.s32 	%r466, %r465, %r463;
	cvt.rn.f32.s32 	%f2, %r498;
	mul.wide.u32 	%rd25, %r458, 4;
	add.s64 	%rd26, %rd22, %rd25;
	ld.global.nc.f32 	%f3, [%rd26];
	fma.rn.f32 	%f4, %f2, 0f38805FF1, %f3;
	max.f32 	%f5, %f4, 0f00000000;
	fma.rn.f32 	%f6, %f5, 0f426CA58F, %f1;
	mov.f32 	%f7, 0f3F000000;
	copysign.f32 	%f8, %f6, %f7;
	add.rz.f32 	%f9, %f6, %f8;
	cvt.rzi.f32.f32 	%f10, %f9;
	cvt.rzi.s32.f32 	%r467, %f10;
	min.s32 	%r468, %r467, 127;
	max.s32 	%r469, %r468, -128;
	cvt.u64.u32 	%rd27, %r466;
	add.s64 	%rd28, %rd24, %rd27;
	st.global.u8 	[%rd28], %r469;
	cvt.rn.f32.s32 	%f11, %r497;
	ld.global.nc.f32 	%f12, [%rd26+4];
	fma.rn.f32 	%f13, %f11, 0f38805FF1, %f12;
	max.f32 	%f14, %f13, 0f00000000;
	fma.rn.f32 	%f15, %f14, 0f426CA58F, %f1;
	copysign.f32 	%f16, %f15, %f7;
	add.rz.f32 	%f17, %f15, %f16;
	cvt.rzi.f32.f32 	%f18, %f17;
	cvt.rzi.s32.f32 	%r470, %f18;
	min.s32 	%r471, %r470, 127;
	max.s32 	%r472, %r471, -128;
	st.global.u8 	[%rd28+1], %r472;
	cvt.rn.f32.s32 	%f19, %r496;
	ld.global.nc.f32 	%f20, [%rd26+8];
	fma.rn.f32 	%f21, %f19, 0f38805FF1, %f20;
	max.f32 	%f22, %f21, 0f00000000;
	fma.rn.f32 	%f23, %f22, 0f426CA58F, %f1;
	copysign.f32 	%f24, %f23, %f7;
	add.rz.f32 	%f25, %f23, %f24;
	cvt.rzi.f32.f32 	%f26, %f25;
	cvt.rzi.s32.f32 	%r473, %f26;
	min.s32 	%r474, %r473, 127;
	max.s32 	%r475, %r474, -128;
	st.global.u8 	[%rd28+2], %r475;
	cvt.rn.f32.s32 	%f27, %r495;
	ld.global.nc.f32 	%f28, [%rd26+12];
	fma.rn.f32 	%f29, %f27, 0f38805FF1, %f28;
	max.f32 	%f30, %f29, 0f00000000;
	fma.rn.f32 	%f31, %f30, 0f426CA58F, %f1;
	copysign.f32 	%f32, %f31, %f7;
	add.rz.f32 	%f33, %f31, %f32;
	cvt.rzi.f32.f32 	%f34, %f33;
	cvt.rzi.s32.f32 	%r476, %f34;
	min.s32 	%r477, %r476, 127;
	max.s32 	%r478, %r477, -128;
	st.global.u8 	[%rd28+3], %r478;
	cvt.rn.f32.s32 	%f35, %r494;
	fma.rn.f32 	%f36, %f35, 0f38805FF1, %f3;
	max.f32 	%f37, %f36, 0f00000000;
	fma.rn.f32 	%f38, %f37, 0f426CA58F, %f1;
	copysign.f32 	%f39, %f38, %f7;
	add.rz.f32 	%f40, %f38, %f39;
	cvt.rzi.f32.f32 	%f41, %f40;
	cvt.rzi.s32.f32 	%r479, %f41;
	min.s32 	%r480, %r479, 127;
	max.s32 	%r481, %r480, -128;
	st.global.u8 	[%rd28+112], %r481;
	cvt.rn.f32.s32 	%f42, %r493;
	fma.rn.f32 	%f43, %f42, 0f38805FF1, %f12;
	max.f32 	%f44, %f43, 0f00000000;
	fma.rn.f32 	%f45, %f44, 0f426CA58F, %f1;
	copysign.f32 	%f46, %f45, %f7;
	add.rz.f32 	%f47, %f45, %f46;
	cvt.rzi.f32.f32 	%f48, %f47;
	cvt.rzi.s32.f32 	%r482, %f48;
	min.s32 	%r483, %r482, 127;
	max.s32 	%r484, %r483, -128;
	st.global.u8 	[%rd28+113], %r484;
	cvt.rn.f32.s32 	%f49, %r492;
	fma.rn.f32 	%f50, %f49, 0f38805FF1, %f20;
	max.f32 	%f51, %f50, 0f00000000;
	fma.rn.f32 	%f52, %f51, 0f426CA58F, %f1;
	copysign.f32 	%f53, %f52, %f7;
	add.rz.f32 	%f54, %f52, %f53;
	cvt.rzi.f32.f32 	%f55, %f54;
	cvt.rzi.s32.f32 	%r485, %f55;
	min.s32 	%r486, %r485, 127;
	max.s32 	%r487, %r486, -128;
	st.global.u8 	[%rd28+114], %r487;
	cvt.rn.f32.s32 	%f56, %r491;
	fma.rn.f32 	%f57, %f56, 0f38805FF1, %f28;
	max.f32 	%f58, %f57, 0f00000000;
	fma.rn.f32 	%f59, %f58, 0f426CA58F, %f1;
	copysign.f32 	%f60, %f59, %f7;
	add.rz.f32 	%f61, %f59, %f60;
	cvt.rzi.f32.f32 	%f62, %f61;
	cvt.rzi.s32.f32 	%r488, %f62;
	min.s32 	%r489, %r488, 127;
	max.s32 	%r490, %r489, -128;
	st.global.u8 	[%rd28+115], %r490;
	ret;

}
	// .globl	fused_nn_conv2d_cast_subtract_cast_multiply_add_7_kernel0
.visible .entry fused_nn_conv2d_cast_subtract_cast_multiply_add_7_kernel0(
	.param .u64 .ptr .align 1 fused_nn_conv2d_cast_subtract_cast_multiply_add_7_kernel0_param_0,
	.param .u64 .ptr .align 1 fused_nn_conv2d_cast_subtract_cast_multiply_add_7_kernel0_param_1,
	.param .u64 .ptr .align 1 fused_nn_conv2d_cast_subtract_cast_multiply_add_7_kernel0_param_2,
	.param .u64 .ptr .align 1 fused_nn_conv2d_cast_subtract_cast_multiply_add_7_kernel0_param_3
)
{
	.reg .pred 	%p<105>;
	.reg .b16 	%rs<377>;
	.reg .b32 	%r<2752>;
	.reg .b32 	%f<21>;
	.reg .b64 	%rd<147>;
	// demoted variable
	.shared .align 4 .b8 _ZZ57fused_nn_conv2d_cast_subtract_cast_multiply_add_7_kernel0E15pad_data_shared[2048];
	// demoted variable
	.shared .align 4 .b8 _ZZ57fused_nn_conv2d_cast_subtract_cast_multiply_add_7_kernel0E18placeholder_shared[9216];
	ld.param.u64 	%rd24, [fused_nn_conv2d_cast_subtract_cast_multiply_add_7_kernel0_param_0];
	ld.param.u64 	%rd25, [fused_nn_conv2d_cast_subtract_cast_multiply_add_7_kernel0_param_1];
	cvta.to.global.u64 	%rd1, %rd24;
	cvta.to.global.u64 	%rd2, %rd25;
	mov.u32 	%r68, %tid.y;
	mov.u32 	%r2, %tid.x;
	mad.lo.s32 	%r3, %r68, 14, %r2;
	mov.u32 	%r69, %ctaid.x;
	shl.b32 	%r4, %r69, 1;
	shr.u32 	%r5, %r3, 4;
	and.b32  	%r6, %r3, 15;
	mul.lo.s32 	%r7, %r69, 112;
	shl.b32 	%r10, %r3, 2;
	and.b32  	%r8, %r10, 60;
	add.s32 	%r70, %r7, %r8;
	add.s32 	%r9, %r70, -60;
	setp.lt.u32 	%p7, %r3, 256;
	setp.lt.u32 	%p8, %r68, 19;
	and.pred  	%p1, %p7, %p8;
	not.pred 	%p9, %p1;
	@%p9 bra 	$L__BB22_6;
	and.b32  	%r12, %r5, 3;
	or.b32  	%r72, %r12, %r4;
	setp.eq.s32 	%p10, %r72, 0;
	add.s32 	%r73, %r4, %r12;
	setp.gt.u32 	%p11, %r73, 14;
	mov.b32 	%r2735, 0;
	or.pred  	%p12, %p10, %p11;
	@%p12 bra 	$L__BB22_5;
	setp.eq.s32 	%p13, %r6, 0;
	@%p13 bra 	$L__BB22_5;
	setp.eq.s32 	%p14, %r6, 15;
	@%p14 bra 	$L__BB22_5;
	shr.u32 	%r76, %r3, 6;
	mad.lo.s32 	%r77, %r12, 56, %r9;
	mad.lo.s32 	%r78, %r76, 784, %r77;
	cvt.s64.s32 	%rd26, %r78;
	add.s64 	%rd27, %rd1, %rd26;
	ld.global.nc.u32 	%r2735, [%rd27];
$L__BB22_5:
	and.b32  	%r79, %r10, 768;
	shl.b32 	%r80, %r12, 6;
	or.b32  	%r81, %r80, %r8;
	or.b32  	%r82, %r81, %r79;
	mov.u32 	%r83, _ZZ57fused_nn_conv2d_cast_subtract_cast_multiply_add_7_kernel0E15pad_data_shared;
	add.s32 	%r84, %r83, %r82;
	st.shared.u32 	[%r84], %r2735;
$L__BB22_6:
	add.s32 	%r15, %r3, 112;
	setp.lt.u32 	%p15, %r3, 144;
	setp.lt.u32 	%p16, %r68, 11;
	and.pred  	%p2, %p15, %p16;
	not.pred 	%p17, %p2;
	@%p17 bra 	$L__BB22_12;
	add.s32 	%r86, %r5, -1;
	and.b32  	%r16, %r86, 3;
	or.b32  	%r87, %r16, %r4;
	setp.eq.s32 	%p18, %r87, 0;
	add.s32 	%r88, %r4, %r16;
	setp.gt.u32 	%p19, %r88, 14;
	mov.b32 	%r2736, 0;
	or.pred  	%p20, %p18, %p19;
	@%p20 bra 	$L__BB22_11;
	setp.eq.s32 	%p21, %r6, 0;
	@%p21 bra 	$L__BB22_11;
	setp.eq.s32 	%p22, %r6, 15;
	@%p22 bra 	$L__BB22_11;
	shr.u32 	%r91, %r15, 6;
	mad.lo.s32 	%r92, %r16, 56, %r9;
	mad.lo.s32 	%r93, %r91, 784, %r92;
	cvt.s64.s32 	%rd28, %r93;
	add.s64 	%rd29, %rd1, %rd28;
	ld.global.nc.u32 	%r2736, [%rd29];
$L__BB22_11:
	shl.b32 	%r94, %r15, 2;
	and.b32  	%r95, %r94, 768;
	shl.b32 	%r96, %r16, 6;
	or.b32  	%r97, %r96, %r8;
	or.b32  	%r98, %r97, %r95;
	mov.u32 	%r99, _ZZ57fused_nn_conv2d_cast_subtract_cast_multiply_add_7_kernel0E15pad_data_shared;
	add.s32 	%r100, %r99, %r98;
	st.shared.u32 	[%r100], %r2736;
$L__BB22_12:
	setp.lt.u32 	%p23, %r3, 32;
	setp.lt.u32 	%p24, %r68, 3;
	and.pred  	%p3, %p23, %p24;
	not.pred 	%p25, %p3;
	@%p25 bra 	$L__BB22_18;
	xor.b32  	%r19, %r5, 2;
	add.s32 	%r102, %r4, %r19;
	setp.gt.u32 	%p26, %r102, 14;
	mov.b32 	%r2737, 0;
	@%p26 bra 	$L__BB22_17;
	setp.eq.s32 	%p27, %r6, 0;
	@%p27 bra 	$L__BB22_17;
	setp.eq.s32 	%p28, %r6, 15;
	@%p28 bra 	$L__BB22_17;
	mad.lo.s32 	%r104, %r19, 56, %r9;
	cvt.s64.s32 	%rd30, %r104;
	add.s64 	%rd31, %rd1, %rd30;
	ld.global.nc.u32 	%r2737, [%rd31+2352];
$L__BB22_17:
	shl.b32 	%r105, %r19, 6;
	or.b32  	%r106, %r105, %r8;
	mov.u32 	%r107, _ZZ57fused_nn_conv2d_cast_subtract_cast_multiply_add_7_kernel0E15pad_data_shared;
	add.s32 	%r108, %r107, %r106;
	st.shared.u32 	[%r108+768], %r2737;
$L__BB22_18:
	mov.u32 	%r109, %ctaid.y;
	mul.lo.s32 	%r110, %r109, 73728;
	shr.u32 	%r22, %r3, 2;
	shl.b32 	%r111, %r68, 3;
	shl.b32 	%r112, %r2, 2;
	add.s32 	%r113, %r111, %r112;
	and.b32  	%r23, %r113, 12;
	or.b32  	%r2738, %r23, %r110;
	setp.gt.u32 	%p29, %r3, 1151;
	setp.gt.u32 	%p30, %r68, 82;
	or.pred  	%p31, %p29, %p30;
	@%p31 bra 	$L__BB22_20;
	cvt.u16.u32 	%rs1, %r3;
	mul.hi.u16 	%rs2, %rs1, -7281;
	shr.u16 	%rs3, %rs2, 7;
	mul.lo.s16 	%rs4, %rs3, 144;
	sub.s16 	%rs5, %rs1, %rs4;
	mul.lo.s16 	%rs6, %rs5, 171;
	shr.u16 	%rs7, %rs6, 11;
	mov.b16 	%rs8, 9216;
	mov.b32 	%r114, {%rs8, %rs7};
	prmt.b32 	%r115, %r116, %r117, 0x3340U;
	cvt.u32.u16 	%r118, %rs3;
	prmt.b32 	%r119, %r118, 48, 0x3340U;
	prmt.b32 	%r120, %r119, %r115, 0x5410U;
	mov.b32 	%r121, 0;
	dp2a.lo.u32.u32 	%r122, %r114, %r120, %r121;
	cvt.u16.u32 	%rs9, %r22;
	mul.hi.u16 	%rs10, %rs9, -21845;
	shr.u16 	%rs11, %rs10, 1;
	mul.lo.s16 	%rs12, %rs11, 3;
	sub.s16 	%rs13, %rs9, %rs12;
	shl.b16 	%rs14, %rs13, 4;
	cvt.u32.u16 	%r123, %rs14;
	add.s32 	%r124, %r2738, %r123;
	add.s32 	%r125, %r124, %r122;
	cvt.u64.u32 	%rd32, %r125;
	add.s64 	%rd33, %rd2, %rd32;
	ld.global.nc.u32 	%r126, [%rd33];
	mul.hi.u16 	%rs15, %rs1, -21845;
	shr.u16 	%rs16, %rs15, 3;
	mad.lo.s16 	%rs17, %rs16, 48, %rs14;
	cvt.u32.u16 	%r127, %rs17;
	or.b32  	%r128, %r23, %r127;
	mov.u32 	%r129, _ZZ57fused_nn_conv2d_cast_subtract_cast_multiply_add_7_kernel0E18placeholder_shared;
	add.s32 	%r130, %r129, %r128;
	st.shared.u32 	[%r130], %r126;
$L__BB22_20:
	setp.gt.u32 	%p32, %r3, 1039;
	setp.gt.u32 	%p33, %r68, 74;
	or.pred  	%p34, %p32, %p33;
	@%p34 bra 	$L__BB22_22;
	cvt.u16.u32 	%rs18, %r15;
	mul.hi.u16 	%rs19, %rs18, -7281;
	shr.u16 	%rs20, %rs19, 7;
	mul.wide.u16 	%r131, %rs20, 9216;
	mul.lo.s16 	%rs21, %rs20, 144;
	sub.s16 	%rs22, %rs18, %rs21;
	mul.lo.s16 	%rs23, %rs22, 171;
	shr.u16 	%rs24, %rs23, 11;
	mul.wide.u16 	%r132, %rs24, 48;
	cvt.u16.u32 	%rs25, %r22;
	add.s16 	%rs26, %rs25, 28;
	mul.hi.u16 	%rs27, %rs26, -21845;
	shr.u16 	%rs28, %rs27, 1;
	mul.lo.s16 	%rs29, %rs28, 3;
	sub.s16 	%rs30, %rs26, %rs29;
	shl.b16 	%rs31, %rs30, 4;
	cvt.u32.u16 	%r133, %rs31;
	add.s32 	%r134, %r2738, %r133;
	add.s32 	%r135, %r134, %r131;
	add.s32 	%r136, %r135, %r132;
	cvt.u64.u32 	%rd34, %r136;
	add.s64 	%rd35, %rd2, %rd34;
	ld.global.nc.u32 	%r137, [%rd35];
	mul.hi.u16 	%rs32, %rs18, -21845;
	shr.u16 	%rs33, %rs32, 3;
	mad.lo.s16 	%rs34, %rs33, 48, %rs31;
	cvt.u32.u16 	%r138, %rs34;
	or.b32  	%r139, %r23, %r138;
	mov.u32 	%r140, _ZZ57fused_nn_conv2d_cast_subtract_cast_multiply_add_7_kernel0E18placeholder_shared;
	add.s32 	%r141, %r140, %r139;
	st.shared.u32 	[%r141], %r137;
$L__BB22_22:
	setp.gt.u32 	%p35, %r3, 927;
	setp.gt.u32 	%p36, %r68, 66;
	or.pred  	%p37, %p35, %p36;
	@%p37 bra 	$L__BB22_24;
	cvt.u16.u32 	%rs35, %r3;
	add.s16 	%rs36, %rs35, 224;
	mul.hi.u16 	%rs37, %rs36, -7281;
	shr.u16 	%rs38, %rs37, 7;
	mul.wide.u16 	%r142, %rs38, 9216;
	mul.lo.s16 	%rs39, %rs38, 144;
	sub.s16 	%rs40, %rs36, %rs39;
	mul.lo.s16 	%rs41, %rs40, 171;
	shr.u16 	%rs42, %rs41, 11;
	mul.wide.u16 	%r143, %rs42, 48;
	cvt.u16.u32 	%rs43, %r22;
	add.s16 	%rs44, %rs43, 56;
	mul.hi.u16 	%rs45, %rs44, -21845;
	shr.u16 	%rs46, %rs45, 1;
	mul.lo.s16 	%rs47, %rs46, 3;
	sub.s16 	%rs48, %rs44, %rs47;
	shl.b16 	%rs49, %rs48, 4;
	cvt.u32.u16 	%r144, %rs49;
	add.s32 	%r145, %r2738, %r144;
	add.s32 	%r146, %r145, %r142;
	add.s32 	%r147, %r146, %r143;
	cvt.u64.u32 	%rd36, %r147;
	add.s64 	%rd37, %rd2, %rd36;
	ld.global.nc.u32 	%r148, [%rd37];
	mul.hi.u16 	%rs50, %rs36, -21845;
	shr.u16 	%rs51, %rs50, 3;
	mad.lo.s16 	%rs52, %rs51, 48, %rs49;
	cvt.u32.u16 	%r149, %rs52;
	or.b32  	%r150, %r23, %r149;
	mov.u32 	%r151, _ZZ57fused_nn_conv2d_cast_subtract_cast_multiply_add_7_kernel0E18placeholder_shared;
	add.s32 	%r152, %r151, %r150;
	st.shared.u32 	[%r152], %r148;
$L__BB22_24:
	setp.gt.u32 	%p38, %r3, 815;
	setp.gt.u32 	%p39, %r68, 58;
	or.pred  	%p40, %p38, %p39;
	@%p40 bra 	$L__BB22_26;
	cvt.u16.u32 	%rs53, %r3;
	add.s16 	%rs54, %rs53, 336;
	mul.hi.u16 	%rs55, %rs54, -7281;
	shr.u16 	%rs56, %rs55, 7;
	mul.wide.u16 	%r153, %rs56, 9216;
	mul.lo.s16 	%rs57, %rs56, 144;
	sub.s16 	%rs58, %rs54, %rs57;
	mul.lo.s16 	%rs59, %rs58, 171;
	shr.u16 	%rs60, %rs59, 11;
	mul.wide.u16 	%r154, %rs60, 48;
	cvt.u16.u32 	%rs61, %r22;
	add.s16 	%rs62, %rs61, 84;
	mul.hi.u16 	%rs63, %rs62, -21845;
	shr.u16 	%rs64, %rs63, 1;
	mul.lo.s16 	%rs65, %rs64, 3;
	sub.s16 	%rs66, %rs62, %rs65;
	shl.b16 	%rs67, %rs66, 4;
	cvt.u32.u16 	%r155, %rs67;
	add.s32 	%r156, %r2738, %r155;
	add.s32 	%r157, %r156, %r153;
	add.s32 	%r158, %r157, %r154;
	cvt.u64.u32 	%rd38, %r158;
	add.s64 	%rd39, %rd2, %rd38;
	ld.global.nc.u32 	%r159, [%rd39];
	mul.hi.u16 	%rs68, %rs54, -21845;
	shr.u16 	%rs69, %rs68, 3;
	mad.lo.s16 	%rs70, %rs69, 48, %rs67;
	cvt.u32.u16 	%r160, %rs70;
	or.b32  	%r161, %r23, %r160;
	mov.u32 	%r162, _ZZ57fused_nn_conv2d_cast_subtract_cast_multiply_add_7_kernel0E18placeholder_shared;
	add.s32 	%r163, %r162, %r161;
	st.shared.u32 	[%r163], %r159;
$L__BB22_26:
	setp.gt.u32 	%p41, %r3, 703;
	setp.gt.u32 	%p42, %r68, 50;
	or.pred  	%p43, %p41, %p42;
	@%p43 bra 	$L__BB22_28;
	cvt.u16.u32 	%rs71, %r3;
	add.s16 	%rs72, %rs71, 448;
	mul.hi.u16 	%rs73, %rs72, -7281;
	shr.u16 	%rs74, %rs73, 7;
	mul.wide.u16 	%r164, %rs74, 9216;
	mul.lo.s16 	%rs75, %rs74, 144;
	sub.s16 	%rs76, %rs72, %rs75;
	mul.lo.s16 	%rs77, %rs76, 171;
	shr.u16 	%rs78, %rs77, 11;
	mul.wide.u16 	%r165, %rs78, 48;
	cvt.u16.u32 	%rs79, %r22;
	add.s16 	%rs80, %rs79, 112;
	mul.hi.u16 	%rs81, %rs80, -21845;
	shr.u16 	%rs82, %rs81, 1;
	mul.lo.s16 	%rs83, %rs82, 3;
	sub.s16 	%rs84, %rs80, %rs83;
	shl.b16 	%rs85, %rs84, 4;
	cvt.u32.u16 	%r166, %rs85;
	add.s32 	%r167, %r2738, %r166;
	add.s32 	%r168, %r167, %r164;
	add.s32 	%r169, %r168, %r165;
	cvt.u64.u32 	%rd40, %r169;
	add.s64 	%rd41, %rd2, %rd40;
	ld.global.nc.u32 	%r170, [%rd41];
	mul.hi.u16 	%rs86, %rs72, -21845;
	shr.u16 	%rs87, %rs86, 3;
	mad.lo.s16 	%rs88, %rs87, 48, %rs85;
	cvt.u32.u16 	%r171, %rs88;
	or.b32  	%r172, %r23, %r171;
	mov.u32 	%r173, _ZZ57fused_nn_conv2d_cast_subtract_cast_multiply_add_7_kernel0E18placeholder_shared;
	add.s32 	%r174, %r173, %r172;
	st.shared.u32 	[%r174], %r170;
$L__BB22_28:
	setp.gt.u32 	%p44, %r3, 591;
	setp.gt.u32 	%p45, %r68, 42;
	or.pred  	%p46, %p44, %p45;
	@%p46 bra 	$L__BB22_30;
	cvt.u16.u32 	%rs89, %r3;
	add.s16 	%rs90, %rs89, 560;
	mul.hi.u16 	%rs91, %rs90, -7281;
	shr.u16 	%rs92, %rs91, 7;
	mul.wide.u16 	%r175, %rs92, 9216;
	mul.lo.s16 	%rs93, %rs92, 144;
	sub.s16 	%rs94, %rs90, %rs93;
	mul.lo.s16 	%rs95, %rs94, 171;
	shr.u16 	%rs96, %rs95, 11;
	mul.wide.u16 	%r176, %rs96, 48;
	cvt.u16.u32 	%rs97, %r22;
	add.s16 	%rs98, %rs97, 140;
	mul.hi.u16 	%rs99, %rs98, -21845;
	shr.u16 	%rs100, %rs99, 1;
	mul.lo.s16 	%rs101, %rs100, 3;
	sub.s16 	%rs102, %rs98, %rs101;
	shl.b16 	%rs103, %rs102, 4;
	cvt.u32.u16 	%r177, %rs103;
	add.s32 	%r178, %r2738, %r177;
	add.s32 	%r179, %r178, %r175;
	add.s32 	%r180, %r179, %r176;
	cvt.u64.u32 	%rd42, %r180;
	add.s64 	%rd43, %rd2, %rd42;
	ld.global.nc.u32 	%r181, [%rd43];
	mul.hi.u16 	%rs104, %rs90, -21845;
	shr.u16 	%rs105, %rs104, 3;
	mad.lo.s16 	%rs106, %rs105, 48, %rs103;
	cvt.u32.u16 	%r182, %rs106;
	or.b32  	%r183, %r23, %r182;
	mov.u32 	%r184, _ZZ57fused_nn_conv2d_cast_subtract_cast_multiply_add_7_kernel0E18placeholder_shared;
	add.s32 	%r185, %r184, %r183;
	st.shared.u32 	[%r185], %r181;
$L__BB22_30:
	setp.gt.u32 	%p47, %r3, 479;
	setp.gt.u32 	%p48, %r68, 34;
	or.pred  	%p49, %p47, %p48;
	@%p49 bra 	$L__BB22_32;
	cvt.u16.u32 	%rs107, %r3;
	add.s16 	%rs108, %rs107, 672;
	mul.hi.u16 	%rs109, %rs108, -7281;
	shr.u16 	%rs110, %rs109, 7;
	mul.wide.u16 	%r186, %rs110, 9216;
	mul.lo.s16 	%rs111, %rs110, 144;
	sub.s16 	%rs112, %rs108, %rs111;
	mul.lo.s16 	%rs113, %rs112, 171;
	shr.u16 	%rs114, %rs113, 11;
	mul.wide.u16 	%r187, %rs114, 48;
	cvt.u16.u32 	%rs115, %r22;
	add.s16 	%rs116, %rs115, 168;
	mul.hi.u16 	%rs117, %rs116, -21845;
	shr.u16 	%rs118, %rs117, 1;
	mul.lo.s16 	%rs119, %rs118, 3;
	sub.s16 	%rs120, %rs116, %rs119;
	shl.b16 	%rs121, %rs120, 4;
	cvt.u32.u16 	%r188, %rs121;
	add.s32 	%r189, %r2738, %r188;
	add.s32 	%r190, %r189, %r186;
	add.s32 	%r191, %r190, %r187;
	cvt.u64.u32 	%rd44, %r191;
	add.s64 	%rd45, %rd2, %rd44;
	ld.global.nc.u32 	%r192, [%rd45];
	mul.hi.u16 	%rs122, %rs108, -21845;
	shr.u16 	%rs123, %rs122, 3;
	mad.lo.s16 	%rs124, %rs123, 48, %rs121;
	cvt.u32.u16 	%r193, %rs124;
	or.b32  	%r194, %r23, %r193;
	mov.u32 	%r195, _ZZ57fused_nn_conv2d_cast_subtract_cast_multiply_add_7_kernel0E18placeholder_shared;
	add.s32 	%r196, %r195, %r194;
	st.shared.u32 	[%r196], %r192;
$L__BB22_32:
	setp.gt.u32 	%p50, %r3, 367;
	setp.gt.u32 	%p51, %r68, 26;
	or.pred  	%p52, %p50, %p51;
	@%p52 bra 	$L__BB22_34;
	cvt.u16.u32 	%rs125, %r3;
	add.s16 	%rs126, %rs125, 784;
	mul.hi.u16 	%rs127, %rs126, -7281;
	shr.u16 	%rs128, %rs127, 7;
	mul.wide.u16 	%r197, %rs128, 9216;
	mul.lo.s16 	%rs129, %rs128, 144;
	sub.s16 	%rs130, %rs126, %rs129;
	mul.lo.s16 	%rs131, %rs130, 171;
	shr.u16 	%rs132, %rs131, 11;
	mul.wide.u16 	%r198, %rs132, 48;
	cvt.u16.u32 	%rs133, %r22;
	add.s16 	%rs134, %rs133, 196;
	mul.hi.u16 	%rs135, %rs134, -21845;
	shr.u16 	%rs136, %rs135, 1;
	mul.lo.s16 	%rs137, %rs136, 3;
	sub.s16 	%rs138, %rs134, %rs137;
	shl.b16 	%rs139, %rs138, 4;
	cvt.u32.u16 	%r199, %rs139;
	add.s32 	%r200, %r2738, %r199;
	add.s32 	%r201, %r200, %r197;
	add.s32 	%r202, %r201, %r198;
	cvt.u64.u32 	%rd46, %r202;
	add.s64 	%rd47, %rd2, %rd46;
	ld.global.nc.u32 	%r203, [%rd47];
	mul.hi.u16 	%rs140, %rs126, -21845;
	shr.u16 	%rs141, %rs140, 3;
	mad.lo.s16 	%rs142, %rs141, 48, %rs139;
	cvt.u32.u16 	%r204, %rs142;
	or.b32  	%r205, %r23, %r204;
	mov.u32 	%r206, _ZZ57fused_nn_conv2d_cast_subtract_cast_multiply_add_7_kernel0E18placeholder_shared;
	add.s32 	%r207, %r206, %r205;
	st.shared.u32 	[%r207], %r203;
$L__BB22_34:
	@%p9 bra 	$L__BB22_36;
	cvt.u16.u32 	%rs143, %r3;
	add.s16 	%rs144, %rs143, 896;
	mul.hi.u16 	%rs145, %rs144, -7281;
	shr.u16 	%rs146, %rs145, 7;
	mul.wide.u16 	%r208, %rs146, 9216;
	mul.lo.s16 	%rs147, %rs146, 144;
	sub.s16 	%rs148, %rs144, %rs147;
	mul.lo.s16 	%rs149, %rs148, 171;
	shr.u16 	%rs150, %rs149, 11;
	mul.wide.u16 	%r209, %rs150, 48;
	cvt.u16.u32 	%rs151, %r22;
	add.s16 	%rs152, %rs151, 224;
	mul.hi.u16 	%rs153, %rs152, -21845;
	shr.u16 	%rs154, %rs153, 1;
	mul.lo.s16 	%rs155, %rs154, 3;
	sub.s16 	%rs156, %rs152, %rs155;
	shl.b16 	%rs157, %rs156, 4;
	cvt.u32.u16 	%r210, %rs157;
	add.s32 	%r211, %r2738, %r210;
	add.s32 	%r212, %r211, %r208;
	add.s32 	%r213, %r212, %r209;
	cvt.u64.u32 	%rd48, %r213;
	add.s64 	%rd49, %rd2, %rd48;
	ld.global.nc.u32 	%r214, [%rd49];
	mul.hi.u16 	%rs158, %rs144, -21845;
	shr.u16 	%rs159, %rs158, 3;
	mad.lo.s16 	%rs160, %rs159, 48, %rs157;
	cvt.u32.u16 	%r215, %rs160;
	or.b32  	%r216, %r23, %r215;
	mov.u32 	%r217, _ZZ57fused_nn_conv2d_cast_subtract_cast_multiply_add_7_kernel0E18placeholder_shared;
	add.s32 	%r218, %r217, %r216;
	st.shared.u32 	[%r218], %r214;
$L__BB22_36:
	@%p17 bra 	$L__BB22_38;
	cvt.u16.u32 	%rs161, %r3;
	add.s16 	%rs162, %rs161, 1008;
	mul.hi.u16 	%rs163, %rs162, -7281;
	shr.u16 	%rs164, %rs163, 7;
	mul.wide.u16 	%r219, %rs164, 9216;
	mul.lo.s16 	%rs165, %rs164, 144;
	sub.s16 	%rs166, %rs162, %rs165;
	mul.lo.s16 	%rs167, %rs166, 171;
	shr.u16 	%rs168, %rs167, 11;
	mul.wide.u16 	%r220, %rs168, 48;
	cvt.u16.u32 	%rs169, %r22;
	add.s16 	%rs170, %rs169, 252;
	mul.hi.u16 	%rs171, %rs170, -21845;
	shr.u16 	%rs172, %rs171, 1;
	mul.lo.s16 	%rs173, %rs172, 3;
	sub.s16 	%rs174, %rs170, %rs173;
	shl.b16 	%rs175, %rs174, 4;
	cvt.u32.u16 	%r221, %rs175;
	add.s32 	%r222, %r2738, %r221;
	add.s32 	%r223, %r222, %r219;
	add.s32 	%r224, %r223, %r220;
	cvt.u64.u32 	%rd50, %r224;
	add.s64 	%rd51, %rd2, %rd50;
	ld.global.nc.u32 	%r225, [%rd51];
	mul.hi.u16 	%rs176, %rs162, -21845;
	shr.u16 	%rs177, %rs176, 3;
	mad.lo.s16 	%rs178, %rs177, 48, %rs175;
	cvt.u32.u16 	%r226, %rs178;
	or.b32  	%r227, %r23, %r226;
	mov.u32 	%r228, _ZZ57fused_nn_conv2d_cast_subtract_cast_multiply_add_7_kernel0E18placeholder_shared;
	add.s32 	%r229, %r228, %r227;
	st.shared.u32 	[%r229], %r225;
$L__BB22_38:
	@%p25 bra 	$L__BB22_40;
	cvt.u16.u32 	%rs179, %r3;
	add.s16 	%rs180, %rs179, 1120;
	mul.hi.u16 	%rs181, %rs180, -7281;
	shr.u16 	%rs182, %rs181, 7;
	mul.lo.s16 	%rs183, %rs182, 9216;
	cvt.u32.u16 	%r230, %rs183;
	mul.lo.s16 	%rs184, %rs182, 144;
	sub.s16 	%rs185, %rs180, %rs184;
	mul.lo.s16 	%rs186, %rs185, 171;
	shr.u16 	%rs187, %rs186, 11;
	mul.wide.u16 	%r231, %rs187, 48;
	cvt.u16.u32 	%rs188, %r22;
	add.s16 	%rs189, %rs188, 280;
	mul.hi.u16 	%rs190, %rs189, -21845;
	shr.u16 	%rs191, %rs190, 1;
	mul.lo.s16 	%rs192, %rs191, 3;
	sub.s16 	%rs193, %rs189, %rs192;
	shl.b16 	%rs194, %rs193, 4;
	cvt.u32.u16 	%r232, %rs194;
	add.s32 	%r233, %r2738, %r232;
	add.s32 	%r234, %r233, %r230;
	add.s32 	%r235, %r234, %r231;
	cvt.u64.u32 	%rd52, %r235;
	add.s64 	%rd53, %rd2, %rd52;
	ld.global.nc.u32 	%r236, [%rd53];
	mul.hi.u16 	%rs195, %rs180, -21845;
	shr.u16 	%rs196, %rs195, 3;
	mad.lo.s16 	%rs197, %rs196, 48, %rs194;
	cvt.u32.u16 	%r237, %rs197;
	or.b32  	%r238, %r23, %r237;
	mov.u32 	%r239, _ZZ57fused_nn_conv2d_cast_subtract_cast_multiply_add_7_kernel0E18placeholder_shared;
	add.s32 	%r240, %r239, %r238;
	st.shared.u32 	[%r240], %r236;
$L__BB22_40:
	and.b32  	%r242, %r5, 3;
	or.b32  	%r243, %r242, %r4;
	setp.ne.s32 	%p56, %r243, 0;
	add.s32 	%r244, %r4, %r242;
	setp.lt.u32 	%p57, %r244, 15;
	and.pred  	%p4, %p56, %p57;
	shr.u32 	%r246, %r3, 6;
	mul.lo.s32 	%r247, %r246, 784;
	mad.lo.s32 	%r248, %r242, 56, %r247;
	add.s32 	%r249, %r5, -1;
	and.b32  	%r250, %r249, 3;
	or.b32  	%r251, %r250, %r4;
	setp.ne.s32 	%p58, %r251, 0;
	add.s32 	%r252, %r4, %r250;
	setp.lt.u32 	%p59, %r252, 15;
	and.pred  	%p5, %p58, %p59;
	shr.u32 	%r254, %r15, 6;
	mul.lo.s32 	%r255, %r254, 784;
	mad.lo.s32 	%r256, %r250, 56, %r255;
	xor.b32  	%r257, %r5, 2;
	cvt.u16.u32 	%rs198, %r3;
	mul.hi.u16 	%rs199, %rs198, -7281;
	shr.u16 	%rs200, %rs199, 7;
	mul.lo.s16 	%rs201, %rs200, 144;
	sub.s16 	%rs202, %rs198, %rs201;
	mul.lo.s16 	%rs203, %rs202, 171;
	shr.u16 	%rs204, %rs203, 11;
	cvt.u16.u32 	%rs205, %r22;
	mul.hi.u16 	%rs206, %rs205, -21845;
	shr.u16 	%rs207, %rs206, 1;
	mul.lo.s16 	%rs208, %rs207, 3;
	sub.s16 	%rs209, %rs205, %rs208;
	shl.b16 	%rs210, %rs209, 4;
	mov.b16 	%rs211, 9216;
	mov.b32 	%r258, {%rs211, %rs204};
	prmt.b32 	%r259, %r260, %r261, 0x3340U;
	cvt.u32.u16 	%r262, %rs200;
	prmt.b32 	%r263, %r262, 48, 0x3340U;
	prmt.b32 	%r264, %r263, %r259, 0x5410U;
	cvt.u32.u16 	%r265, %rs210;
	dp2a.lo.u32.u32 	%r25, %r258, %r264, %r265;
	mul.hi.u16 	%rs212, %rs198, -21845;
	shr.u16 	%rs213, %rs212, 3;
	mad.lo.s16 	%rs214, %rs213, 48, %rs210;
	cvt.u32.u16 	%r26, %rs214;
	cvt.u16.u32 	%rs215, %r15;
	mul.hi.u16 	%rs216, %rs215, -7281;
	shr.u16 	%rs217, %rs216, 7;
	cvt.u32.u16 	%r266, %rs217;
	mul.wide.u32 	%rd54, %r266, 9216;
	mul.lo.s16 	%rs218, %rs217, 144;
	sub.s16 	%rs219, %rs215, %rs218;
	mul.lo.s16 	%rs220, %rs219, 171;
	shr.u16 	%rs221, %rs220, 11;
	cvt.u32.u16 	%r267, %rs221;
	mul.wide.u32 	%rd55, %r267, 48;
	add.s16 	%rs222, %rs205, 28;
	mul.hi.u16 	%rs223, %rs222, -21845;
	shr.u16 	%rs224, %rs223, 1;
	mul.lo.s16 	%rs225, %rs224, 3;
	sub.s16 	%rs226, %rs222, %rs225;
	shl.b16 	%rs227, %rs226, 4;
	cvt.u64.u16 	%rd56, %rs227;
	or.b64  	%rd57, %rd54, %rd56;
	add.s64 	%rd3, %rd57, %rd55;
	mul.hi.u16 	%rs228, %rs215, -21845;
	shr.u16 	%rs229, %rs228, 3;
	mad.lo.s16 	%rs230, %rs229, 48, %rs227;
	cvt.u32.u16 	%r27, %rs230;
	add.s16 	%rs231, %rs198, 224;
	mul.hi.u16 	%rs232, %rs231, -7281;
	shr.u16 	%rs233, %rs232, 7;
	cvt.u32.u16 	%r268, %rs233;
	mul.wide.u32 	%rd58, %r268, 9216;
	mul.lo.s16 	%rs234, %rs233, 144;
	sub.s16 	%rs235, %rs231, %rs234;
	mul.lo.s16 	%rs236, %rs235, 171;
	shr.u16 	%rs237, %rs236, 11;
	cvt.u32.u16 	%r269, %rs237;
	mul.wide.u32 	%rd59, %r269, 48;
	add.s16 	%rs238, %rs205, 56;
	mul.hi.u16 	%rs239, %rs238, -21845;
	shr.u16 	%rs240, %rs239, 1;
	mul.lo.s16 	%rs241, %rs240, 3;
	sub.s16 	%rs242, %rs238, %rs241;
	shl.b16 	%rs243, %rs242, 4;
	cvt.u64.u16 	%rd60, %rs243;
	or.b64  	%rd61, %rd58, %rd60;
	add.s64 	%rd4, %rd61, %rd59;
	mul.hi.u16 	%rs244, %rs231, -21845;
	shr.u16 	%rs245, %rs244, 3;
	mad.lo.s16 	%rs246, %rs245, 48, %rs243;
	cvt.u32.u16 	%r28, %rs246;
	add.s16 	%rs247, %rs198, 336;
	mul.hi.u16 	%rs248, %rs247, -7281;
	shr.u16 	%rs249, %rs248, 7;
	cvt.u32.u16 	%r270, %rs249;
	mul.wide.u32 	%rd62, %r270, 9216;
	mul.lo.s16 	%rs250, %rs249, 144;
	sub.s16 	%rs251, %rs247, %rs250;
	mul.lo.s16 	%rs252, %rs251, 171;
	shr.u16 	%rs253, %rs252, 11;
	cvt.u32.u16 	%r271, %rs253;
	mul.wide.u32 	%rd63, %r271, 48;
	add.s16 	%rs254, %rs205, 84;
	mul.hi.u16 	%rs255, %rs254, -21845;
	shr.u16 	%rs256, %rs255, 1;
	mul.lo.s16 	%rs257, %rs256, 3;
	sub.s16 	%rs258, %rs254, %rs257;
	shl.b16 	%rs259, %rs258, 4;
	cvt.u64.u16 	%rd64, %rs259;
	or.b64  	%rd65, %rd62, %rd64;
	add.s64 	%rd5, %rd65, %rd63;
	mul.hi.u16 	%rs260, %rs247, -21845;
	shr.u16 	%rs261, %rs260, 3;
	mad.lo.s16 	%rs262, %rs261, 48, %rs259;
	cvt.u32.u16 	%r29, %rs262;
	add.s16 	%rs263, %rs198, 448;
	mul.hi.u16 	%rs264, %rs263, -7281;
	shr.u16 	%rs265, %rs264, 7;
	cvt.u32.u16 	%r272, %rs265;
	mul.wide.u32 	%rd66, %r272, 9216;
	mul.lo.s16 	%rs266, %rs265, 144;
	sub.s16 	%rs267, %rs263, %rs266;
	mul.lo.s16 	%rs268, %rs267, 171;
	shr.u16 	%rs269, %rs268, 11;
	cvt.u32.u16 	%r273, %rs269;
	mul.wide.u32 	%rd67, %r273, 48;
	add.s16 	%rs270, %rs205, 112;
	mul.hi.u16 	%rs271, %rs270, -21845;
	shr.u16 	%rs272, %rs271, 1;
	mul.lo.s16 	%rs273, %rs272, 3;
	sub.s16 	%rs274, %rs270, %rs273;
	shl.b16 	%rs275, %rs274, 4;
	cvt.u64.u16 	%rd68, %rs275;
	or.b64  	%rd69, %rd66, %rd68;
	add.s64 	%rd6, %rd69, %rd67;
	mul.hi.u16 	%rs276, %rs263, -21845;
	shr.u16 	%rs277, %rs276, 3;
	mad.lo.s16 	%rs278, %rs277, 48, %rs275;
	cvt.u32.u16 	%r30, %rs278;
	add.s16 	%rs279, %rs198, 560;
	mul.hi.u16 	%rs280, %rs279, -7281;
	shr.u16 	%rs281, %rs280, 7;
	cvt.u32.u16 	%r274, %rs281;
	mul.wide.u32 	%rd70, %r274, 9216;
	mul.lo.s16 	%rs282, %rs281, 144;
	sub.s16 	%rs283, %rs279, %rs282;
	mul.lo.s16 	%rs284, %rs283, 171;
	shr.u16 	%rs285, %rs284, 11;
	cvt.u32.u16 	%r275, %rs285;
	mul.wide.u32 	%rd71, %r275, 48;
	add.s16 	%rs286, %rs205, 140;
	mul.hi.u16 	%rs287, %rs286, -21845;
	shr.u16 	%rs288, %rs287, 1;
	mul.lo.s16 	%rs289, %rs288, 3;
	sub.s16 	%rs290, %rs286, %rs289;
	shl.b16 	%rs291, %rs290, 4;
	cvt.u64.u16 	%rd72, %rs291;
	or.b64  	%rd73, %rd70, %rd72;
	add.s64 	%rd7, %rd73, %rd71;
	mul.hi.u16 	%rs292, %rs279, -21845;
	shr.u16 	%rs293, %rs292, 3;
	mad.lo.s16 	%rs294, %rs293, 48, %rs291;
	cvt.u32.u16 	%r31, %rs294;
	add.s16 	%rs295, %rs198, 672;
	mul.hi.u16 	%rs296, %rs295, -7281;
	shr.u16 	%rs297, %rs296, 7;
	cvt.u32.u16 	%r276, %rs297;
	mul.wide.u32 	%rd74, %r276, 9216;
	mul.lo.s16 	%rs298, %rs297, 144;
	sub.s16 	%rs299, %rs295, %rs298;
	mul.lo.s16 	%rs300, %rs299, 171;
	shr.u16 	%rs301, %rs300, 11;
	cvt.u32.u16 	%r277, %rs301;
	mul.wide.u32 	%rd75, %r277, 48;
	add.s16 	%rs302, %rs205, 168;
	mul.hi.u16 	%rs303, %rs302, -21845;
	shr.u16 	%rs304, %rs303, 1;
	mul.lo.s16 	%rs305, %rs304, 3;
	sub.s16 	%rs306, %rs302, %rs305;
	shl.b16 	%rs307, %rs306, 4;
	cvt.u64.u16 	%rd76, %rs307;
	or.b64  	%rd77, %rd74, %rd76;
	add.s64 	%rd8, %rd77, %rd75;
	mul.hi.u16 	%rs308, %rs295, -21845;
	shr.u16 	%rs309, %rs308, 3;
	mad.lo.s16 	%rs310, %rs309, 48, %rs307;
	cvt.u32.u16 	%r32, %rs310;
	add.s16 	%rs311, %rs198, 784;
	mul.hi.u16 	%rs312, %rs311, -7281;
	shr.u16 	%rs313, %rs312, 7;
	cvt.u32.u16 	%r278, %rs313;
	mul.wide.u32 	%rd78, %r278, 9216;
	mul.lo.s16 	%rs314, %rs313, 144;
	sub.s16 	%rs315, %rs311, %rs314;
	mul.lo.s16 	%rs316, %rs315, 171;
	shr.u16 	%rs317, %rs316, 11;
	cvt.u32.u16 	%r279, %rs317;
	mul.wide.u32 	%rd79, %r279, 48;
	add.s16 	%rs318, %rs205, 196;
	mul.hi.u16 	%rs319, %rs318, -21845;
	shr.u16 	%rs320, %rs319, 1;
	mul.lo.s16 	%rs321, %rs320, 3;
	sub.s16 	%rs322, %rs318, %rs321;
	shl.b16 	%rs323, %rs322, 4;
	cvt.u64.u16 	%rd80, %rs323;
	or.b64  	%rd81, %rd78, %rd80;
	add.s64 	%rd9, %rd81, %rd79;
	mul.hi.u16 	%rs324, %rs311, -21845;
	shr.u16 	%rs325, %rs324, 3;
	mad.lo.s16 	%rs326, %rs325, 48, %rs323;
	cvt.u32.u16 	%r33, %rs326;
	add.s16 	%rs327, %rs198, 896;
	mul.hi.u16 	%rs328, %rs327, -7281;
	shr.u16 	%rs329, %rs328, 7;
	cvt.u32.u16 	%r280, %rs329;
	mul.wide.u32 	%rd82, %r280, 9216;
	mul.lo.s16 	%rs330, %rs329, 144;
	sub.s16 	%rs331, %rs327, %rs330;
	mul.lo.s16 	%rs332, %rs331, 171;
	shr.u16 	%rs333, %rs332, 11;
	cvt.u32.u16 	%r281, %rs333;
	mul.wide.u32 	%rd83, %r281, 48;
	add.s16 	%rs334, %rs205, 224;
	mul.hi.u16 	%rs335, %rs334, -21845;
	shr.u16 	%rs336, %rs335, 1;
	mul.lo.s16 	%rs337, %rs336, 3;
	sub.s16 	%rs338, %rs334, %rs337;
	shl.b16 	%rs339, %rs338, 4;
	cvt.u64.u16 	%rd84, %rs339;
	or.b64  	%rd85, %rd82, %rd84;
	add.s64 	%rd10, %rd85, %rd83;
	mul.hi.u16 	%rs340, %rs327, -21845;
	shr.u16 	%rs341, %rs340, 3;
	mad.lo.s16 	%rs342, %rs341, 48, %rs339;
	cvt.u32.u16 	%r34, %rs342;
	add.s16 	%rs343, %rs198, 1008;
	mul.hi.u16 	%rs344, %rs343, -7281;
	shr.u16 	%rs345, %rs344, 7;
	cvt.u32.u16 	%r282, %rs345;
	mul.wide.u32 	%rd86, %r282, 9216;
	mul.lo.s16 	%rs346, %rs345, 144;
	sub.s16 	%rs347, %rs343, %rs346;
	mul.lo.s16 	%rs348, %rs347, 171;
	shr.u16 	%rs349, %rs348, 11;
	cvt.u32.u16 	%r283, %rs349;
	mul.wide.u32 	%rd87, %r283, 48;
	add.s16 	%rs350, %rs205, 252;
	mul.hi.u16 	%rs351, %rs350, -21845;
	shr.u16 	%rs352, %rs351, 1;
	mul.lo.s16 	%rs353, %rs352, 3;
	sub.s16 	%rs354, %rs350, %rs353;
	shl.b16 	%rs355, %rs354, 4;
	cvt.u64.u16 	%rd88, %rs355;
	or.b64  	%rd89, %rd86, %rd88;
	add.s64 	%rd11, %rd89, %rd87;
	mul.hi.u16 	%rs356, %rs343, -21845;
	shr.u16 	%rs357, %rs356, 3;
	mad.lo.s16 	%rs358, %rs357, 48, %rs355;
	cvt.u32.u16 	%r35, %rs358;
	add.s16 	%rs359, %rs198, 1120;
	mul.hi.u16 	%rs360, %rs359, -7281;
	shr.u16 	%rs361, %rs360, 7;
	mul.lo.s16 	%rs362, %rs361, 9216;
	mul.lo.s16 	%rs363, %rs361, 144;
	sub.s16 	%rs364, %rs359, %rs363;
	mul.lo.s16 	%rs365, %rs364, 171;
	shr.u16 	%rs366, %rs365, 11;
	cvt.u32.u16 	%r284, %rs366;
	mul.wide.u32 	%rd90, %r284, 48;
	add.s16 	%rs367, %rs205, 280;
	mul.hi.u16 	%rs368, %rs367, -21845;
	shr.u16 	%rs369, %rs368, 1;
	mul.lo.s16 	%rs370, %rs369, 3;
	sub.s16 	%rs371, %rs367, %rs370;
	shl.b16 	%rs372, %rs371, 4;
	or.b16  	%rs373, %rs372, %rs362;
	cvt.u64.u16 	%rd91, %rs373;
	add.s64 	%rd12, %rd90, %rd91;
	mul.hi.u16 	%rs374, %rs359, -21845;
	shr.u16 	%rs375, %rs374, 3;
	mad.lo.s16 	%rs376, %rs375, 48, %rs372;
	cvt.u32.u16 	%r36, %rs376;
	mul.wide.u32 	%rd92, %r257, 56;
	cvt.u64.u32 	%rd93, %r70;
	add.s64 	%rd94, %rd92, %rd93;
	add.s64 	%rd95, %rd94, %rd1;
	add.s64 	%rd146, %rd95, 5428;
	cvt.u64.u32 	%rd96, %r256;
	add.s64 	%rd97, %rd96, %rd93;
	add.s64 	%rd98, %rd97, %rd1;
	add.s64 	%rd145, %rd98, 3076;
	cvt.u64.u32 	%rd99, %r248;
	add.s64 	%rd100, %rd99, %rd93;
	add.s64 	%rd101, %rd100, %rd1;
	add.s64 	%rd144, %rd101, 3076;
	mov.b32 	%r2739, 0;
	not.pred 	%p63, %p4;
	not.pred 	%p67, %p5;
	mov.u32 	%r2740, %r2739;
	mov.u32 	%r2741, %r2739;
	mov.u32 	%r2742, %r2739;
	mov.u32 	%r2743, %r2739;
	mov.u32 	%r2744, %r2739;
	mov.u32 	%r2745, %r2739;
	mov.u32 	%r2746, %r2739;
	mov.u32 	%r2747, %r2739;
	mov.u32 	%r2748, %r2739;
$L__BB22_41:
	bar.sync 	0;
	mov.u32 	%r286, %tid.x;
	mad.lo.s32 	%r287, %r68, 14, %r286;
	setp.lt.u32 	%p60, %r287, 256;
	setp.lt.u32 	%p61, %r68, 19;
	and.pred  	%p6, %p60, %p61;
	not.pred 	%p62, %p6;
	@%p62 bra 	$L__BB22_47;
	mov.b32 	%r2749, 0;
	@%p63 bra 	$L__BB22_46;
	setp.eq.s32 	%p64, %r6, 0;
	@%p64 bra 	$L__BB22_46;
	setp.eq.s32 	%p65, %r6, 15;
	@%p65 bra 	$L__BB22_46;
	ld.global.nc.u32 	%r2749, [%rd144];
$L__BB22_46:
	shl.b32 	%r290, %r2748, 10;
	not.b32 	%r291, %r290;
	and.b32  	%r292, %r291, 1024;
	shl.b32 	%r293, %r6, 2;
	or.b32  	%r294, %r292, %r293;
	mov.u32 	%r295, %tid.x;
	mad.lo.s32 	%r296, %r68, 14, %r295;
	shl.b32 	%r297, %r296, 2;
	and.b32  	%r298, %r297, 960;
	or.b32  	%r299, %r294, %r298;
	mov.u32 	%r300, _ZZ57fused_nn_conv2d_cast_subtract_cast_multiply_add_7_kernel0E15pad_data_shared;
	add.s32 	%r301, %r300, %r299;
	st.shared.u32 	[%r301], %r2749;
$L__BB22_47:
	@%p17 bra 	$L__BB22_53;
	mov.b32 	%r2750, 0;
	@%p67 bra 	$L__BB22_52;
	setp.eq.s32 	%p68, %r6, 0;
	@%p68 bra 	$L__BB22_52;
	setp.eq.s32 	%p69, %r6, 15;
	@%p69 bra 	$L__BB22_52;
	ld.global.nc.u32 	%r2750, [%rd145];
$L__BB22_52:
	shl.b32 	%r304, %r2748, 10;
	not.b32 	%r305, %r304;
	and.b32  	%r306, %r305, 1024;
	shl.b32 	%r307, %r6, 2;
	or.b32  	%r308, %r306, %r307;
	mov.u32 	%r309, %tid.x;
	mad.lo.s32 	%r310, %r68, 14, %r309;
	shl.b32 	%r311, %r310, 2;
	and.b32  	%r312, %r311, 192;
	add.s32 	%r313, %r312, -64;
	and.b32  	%r314, %r313, 192;
	add.s32 	%r315, %r311, 448;
	and.b32  	%r316, %r315, 768;
	or.b32  	%r317, %r314, %r316;
	or.b32  	%r318, %r308, %r317;
	mov.u32 	%r319, _ZZ57fused_nn_conv2d_cast_subtract_cast_multiply_add_7_kernel0E15pad_data_shared;
	add.s32 	%r320, %r319, %r318;
	st.shared.u32 	[%r320], %r2750;
$L__BB22_53:
	@%p25 bra 	$L__BB22_59;
	mov.u32 	%r322, %tid.x;
	mad.lo.s32 	%r323, %r68, 14, %r322;
	shr.u32 	%r324, %r323, 4;
	xor.b32  	%r325, %r324, 2;
	mov.u32 	%r326, %ctaid.x;
	shl.b32 	%r327, %r326, 1;
	or.b32  	%r328, %r325, %r327;
	setp.eq.s32 	%p71, %r328, 0;
	add.s32 	%r329, %r327, %r325;
	setp.gt.u32 	%p72, %r329, 14;
	mov.b32 	%r2751, 0;
	or.pred  	%p73, %p71, %p72;
	@%p73 bra 	$L__BB22_58;
	setp.eq.s32 	%p74, %r6, 0;
	@%p74 bra 	$L__BB22_58;
	setp.eq.s32 	%p75, %r6, 15;
	@%p75 bra 	$L__BB22_58;
	ld.global.nc.u32 	%r2751, [%rd146];
$L__BB22_58:
	mov.u32 	%r332, %tid.x;
	mad.lo.s32 	%r333, %r68, 14, %r332;
	shl.b32 	%r334, %r333, 2;
	and.b32  	%r335, %r334, -64;
	xor.b32  	%r336, %r335, 128;
	shl.b32 	%r337, %r2748, 10;
	not.b32 	%r338, %r337;
	and.b32  	%r339, %r338, 1024;
	shl.b32 	%r340, %r6, 2;
	or.b32  	%r341, %r339, %r340;
	add.s32 	%r342, %r341, %r336;
	mov.u32 	%r343, _ZZ57fused_nn_conv2d_cast_subtract_cast_multiply_add_7_kernel0E15pad_data_shared;
	add.s32 	%r344, %r343, %r342;
	st.shared.u32 	[%r344+768], %r2751;
$L__BB22_59:
	not.b32 	%r345, %r2748;
	and.b32  	%r346, %r345, 1;
	mul.lo.s32 	%r347, %r346, 4608;
	or.b32  	%r54, %r347, %r23;
	mov.u32 	%r348, %tid.x;
	mad.lo.s32 	%r349, %r68, 14, %r348;
	setp.gt.u32 	%p76, %r349, 1151;
	setp.gt.u32 	%p77, %r68, 82;
	or.pred  	%p78, %p76, %p77;
	@%p78 bra 	$L__BB22_61;
	cvt.u64.u32 	%rd102, %r2738;
	cvt.u64.u32 	%rd103, %r25;
	add.s64 	%rd104, %rd102, %rd103;
	add.s64 	%rd105, %rd2, %rd104;
	ld.global.nc.u32 	%r350, [%rd105+576];
	add.s32 	%r351, %r54, %r26;
	mov.u32 	%r352, _ZZ57fused_nn_conv2d_cast_subtract_cast_multiply_add_7_kernel0E18placeholder_shared;
	add.s32 	%r353, %r352, %r351;
	st.shared.u32 	[%r353], %r350;
$L__BB22_61:
	mov.u32 	%r354, %tid.x;
	mad.lo.s32 	%r355, %r68, 14, %r354;
	setp.gt.u32 	%p79, %r355, 1039;
	setp.gt.u32 	%p80, %r68, 74;
	or.pred  	%p81, %p79, %p80;
	@%p81 bra 	$L__BB22_63;
	cvt.u64.u32 	%rd106, %r2738;
	add.s64 	%rd107, %rd3, %rd106;
	add.s64 	%rd108, %rd2, %rd107;
	ld.global.nc.u32 	%r356, [%rd108+576];
	add.s32 	%r357, %r54, %r27;
	mov.u32 	%r358, _ZZ57fused_nn_conv2d_cast_subtract_cast_multiply_add_7_kernel0E18placeholder_shared;
	add.s32 	%r359, %r358, %r357;
	st.shared.u32 	[%r359], %r356;
$L__BB22_63:
	mov.u32 	%r360, %tid.x;
	mad.lo.s32 	%r361, %r68, 14, %r360;
	setp.gt.u32 	%p82, %r361, 927;
	setp.gt.u32 	%p83, %r68, 66;
	or.pred  	%p84, %p82, %p83;
	@%p84 bra 	$L__BB22_65;
	cvt.u64.u32 	%rd109, %r2738;
	add.s64 	%rd110, %rd4, %rd109;
	add.s64 	%rd111, %rd2, %rd110;
	ld.global.nc.u32 	%r362, [%rd111+576];
	add.s32 	%r363, %r54, %r28;
	mov.u32 	%r364, _ZZ57fused_nn_conv2d_cast_subtract_cast_multiply_add_7_kernel0E18placeholder_shared;
	add.s32 	%r365, %r364, %r363;
	st.shared.u32 	[%r365], %r362;
$L__BB22_65:
	mov.u32 	%r366, %tid.x;
	mad.lo.s32 	%r367, %r68, 14, %r366;
	setp.gt.u32 	%p85, %r367, 815;
	setp.gt.u32 	%p86, %r68, 58;
	or.pred  	%p87, %p85, %p86;
	@%p87 bra 	$L__BB22_67;
	cvt.u64.u32 	%rd112, %r2738;
	add.s64 	%rd113, %rd5, %rd112;
	add.s64 	%rd114, %rd2, %rd113;
	ld.global.nc.u32 	%r368, [%rd114+576];
	add.s32 	%r369, %r54, %r29;
	mov.u32 	%r370, _ZZ57fused_nn_conv2d_cast_subtract_cast_multiply_add_7_kernel0E18placeholder_shared;
	add.s32 	%r371, %r370, %r369;
	st.shared.u32 	[%r371], %r368;
$L__BB22_67:
	mov.u32 	%r372, %tid.x;
	mad.lo.s32 	%r373, %r68, 14, %r372;
	setp.gt.u32 	%p88, %r373, 703;
	setp.gt.u32 	%p89, %r68, 50;
	or.pred  	%p90, %p88, %p89;
	@%p90 bra 	$L__BB22_69;
	cvt.u64.u32 	%rd115, %r2738;
	add.s64 	%rd116, %rd6, %rd115;
	add.s64 	%rd117, %rd2, %rd116;
	ld.global.nc.u32 	%r374, [%rd117+576];
	add.s32 	%r375, %r54, %r30;
	mov.u32 	%r376, _ZZ57fused_nn_conv2d_cast_subtract_cast_multiply_add_7_kernel0E18placeholder_shared;
	add.s32 	%r377, %r376, %r375;
	st.shared.u32 	[%r377], %r374;
$L__BB22_69:
	mov.u32 	%r378, %tid.x;
	mad.lo.s32 	%r379, %r68, 14, %r378;
	setp.gt.u32 	%p91, %r379, 591;
	setp.gt.u32 	%p92, %r68, 42;
	or.pred  	%p93, %p91, %p92;
	@%p93 bra 	$L__BB22_71;
	cvt.u64.u32 	%rd118, %r2738;
	add.s64 	%rd119, %rd7, %rd118;
	add.s64 	%rd120, %rd2, %rd119;
	ld.global.nc.u32 	%r380, [%rd120+576];
	add.s32 	%r381, %r54, %r31;
	mov.u32 	%r382, _ZZ57fused_nn_conv2d_cast_subtract_cast_multiply_add_7_kernel0E18placeholder_shared;
	add.s32 	%r383, %r382, %r381;
	st.shared.u32 	[%r383], %r380;
$L__BB22_71:
	mov.u32 	%r384, %tid.x;
	mad.lo.s32 	%r385, %r68, 14, %r384;
	setp.gt.u32 	%p94, %r385, 479;
	setp.gt.u32 	%p95, %r68, 34;
	or.pred  	%p96, %p94, %p95;
	@%p96 bra 	$L__BB22_73;
	cvt.u64.u32 	%rd121, %r2738;
	add.s64 	%rd122, %rd8, %rd121;
	add.s64 	%rd123, %rd2, %rd122;
	ld.global.nc.u32 	%r386, [%rd123+576];
	add.s32 	%r387, %r54, %r32;
	mov.u32 	%r388, _ZZ57fused_nn_conv2d_cast_subtract_cast_multiply_add_7_kernel0E18placeholder_shared;
	add.s32 	%r389, %r388, %r387;
	st.shared.u32 	[%r389], %r386;
$L__BB22_73:
	mov.u32 	%r390, %tid.x;
	mad.lo.s32 	%r391, %r68, 14, %r390;
	setp.gt.u32 	%p97, %r391, 367;
	setp.gt.u32 	%p98, %r68, 26;
	or.pred  	%p99, %p97, %p98;
	@%p99 bra 	$L__BB22_75;
	cvt.u64.u32 	%rd124, %r2738;
	add.s64 	%rd125, %rd9, %rd124;
	add.s64 	%rd126, %rd2, %rd125;
	ld.global.nc.u32 	%r392, [%rd126+576];
	add.s32 	%r393, %r54, %r33;
	mov.u32 	%r394, _ZZ57fused_nn_conv2d_cast_subtract_cast_multiply_add_7_kernel0E18placeholder_shared;
	add.s32 	%r395, %r394, %r393;
	st.shared.u32 	[%r395], %r392;
$L__BB22_75:
	@%p62 bra 	$L__BB22_77;
	cvt.u64.u32 	%rd127, %r2738;
	add.s64 	%rd128, %rd10, %rd127;
	add.s64 	%rd129, %rd2, %rd128;
	ld.global.nc.u32 	%r396, [%rd129+576];
	add.s32 	%r397, %r54, %r34;
	mov.u32 	%r398, _ZZ57fused_nn_conv2d_cast_subtract_cast_multiply_add_7_kernel0E18placeholder_shared;
	add.s32 	%r399, %r398, %r397;
	st.shared.u32 	[%r399], %r396;
$L__BB22_77:
	@%p17 bra 	$L__BB22_79;
	cvt.u64.u32 	%rd130, %r2738;
	add.s64 	%rd131, %rd11, %rd130;
	add.s64 	%rd132, %rd2, %rd131;
	ld.global.nc.u32 	%r400, [%rd132+576];
	add.s32 	%r401, %r54, %r35;
	mov.u32 	%r402, _ZZ57fused_nn_conv2d_cast_subtract_cast_multiply_add_7_kernel0E18placeholder_shared;
	add.s32 	%r403, %r402, %r401;
	st.shared.u32 	[%r403], %r400;
$L__BB22_79:
	@%p25 bra 	$L__BB22_81;
	cvt.u64.u32 	%rd133, %r2738;
	add.s64 	%rd134, %rd12, %rd133;
	add.s64 	%rd135, %rd2, %rd134;
	ld.global.nc.u32 	%r404, [%rd135+576];
	add.s32 	%r405, %r54, %r36;
	mov.u32 	%r406, _ZZ57fused_nn_conv2d_cast_subtract_cast_multiply_add_7_kernel0E18placeholder_shared;
	add.s32 	%r407, %r406, %r405;
	st.shared.u32 	[%r407], %r404;
$L__BB22_81:
	and.b32  	%r1560, %r2739, 1024;
	and.b32  	%r1561, %r2748, 1;
	setp.eq.b32 	%p103, %r1561, 1;
	selp.b32 	%r1562, 4608, 0, %p103;
	mul.lo.s32 	%r55, %r68, 576;
	add.s32 	%r1563, %r1562, %r55;
	mov.u32 	%r1564, %tid.x;
	shl.b32 	%r56, %r1564, 2;
	add.s32 	%r1565, %r1560, %r56;
	mov.u32 	%r1566, _ZZ57fused_nn_conv2d_cast_subtract_cast_multiply_add_7_kernel0E15pad_data_shared;
	add.s32 	%r1567, %r1566, %r1565;
	ld.shared.u32 	%r409, [%r1567];
	mov.u32 	%r1568, _ZZ57fused_nn_conv2d_cast_subtract_cast_multiply_add_7_kernel0E18placeholder_shared;
	add.s32 	%r1569, %r1568, %r1563;
	ld.shared.u32 	%r410, [%r1569];
	// begin inline asm
	dp4a.s32.s32 %r408, %r409, %r410, %r2747;
	// end inline asm
	ld.shared.u32 	%r413, [%r1567+64];
	ld.shared.u32 	%r414, [%r1569];
	// begin inline asm
	dp4a.s32.s32 %r412, %r413, %r414, %r2743;
	// end inline asm
	ld.shared.u32 	%r417, [%r1567];
	ld.shared.u32 	%r418, [%r1569+4];
	// begin inline asm
	dp4a.s32.s32 %r416, %r417, %r418, %r2746;
	// end inline asm
	ld.shared.u32 	%r421, [%r1567+64];
	ld.shared.u32 	%r422, [%r1569+4];
	// begin inline asm
	dp4a.s32.s32 %r420, %r421, %r422, %r2742;
	// end inline asm
	ld.shared.u32 	%r425, [%r1567];
	ld.shared.u32 	%r426, [%r1569+8];
	// begin inline asm
	dp4a.s32.s32 %r424, %r425, %r426, %r2745;
	// end inline asm
	ld.shared.u32 	%r429, [%r1567+64];
	ld.shared.u32 	%r430, [%r1569+8];
	// begin inline asm
	dp4a.s32.s32 %r428, %r429, %r430, %r2741;
	// end inline asm
	ld.shared.u32 	%r433, [%r1567];
	ld.shared.u32 	%r434, [%r1569+12];
	// begin inline asm
	dp4a.s32.s32 %r432, %r433, %r434, %r2744;
	// end inline asm
	ld.shared.u32 	%r437, [%r1567+64];
	ld.shared.u32 	%r438, [%r1569+12];
	// begin inline asm
	dp4a.s32.s32 %r436, %r437, %r438, %r2740;
	// end inline asm
	ld.shared.u32 	%r441, [%r1567+4];
	ld.shared.u32 	%r442, [%r1569+16];
	// begin inline asm
	dp4a.s32.s32 %r440, %r441, %r442, %r408;
	// end inline asm
	ld.shared.u32 	%r445, [%r1567+68];
	ld.shared.u32 	%r446, [%r1569+16];
	// begin inline asm
	dp4a.s32.s32 %r444, %r445, %r446, %r412;
	// end inline asm
	ld.shared.u32 	%r449, [%r1567+4];
	ld.shared.u32 	%r450, [%r1569+20];
	// begin inline asm
	dp4a.s32.s32 %r448, %r449, %r450, %r416;
	// end inline asm
	ld.shared.u32 	%r453, [%r1567+68];
	ld.shared.u32 	%r454, [%r1569+20];
	// begin inline asm
	dp4a.s32.s32 %r452, %r453, %r454, %r420;
	// end inline asm
	ld.shared.u32 	%r457, [%r1567+4];
	ld.shared.u32 	%r458, [%r1569+24];
	// begin inline asm
	dp4a.s32.s32 %r456, %r457, %r458, %r424;
	// end inline asm
	ld.shared.u32 	%r461, [%r1567+68];
	ld.shared.u32 	%r462, [%r1569+24];
	// begin inline asm
	dp4a.s32.s32 %r460, %r461, %r462, %r428;
	// end inline asm
	ld.shared.u32 	%r465, [%r1567+4];
	ld.shared.u32 	%r466, [%r1569+28];
	// begin inline asm
	dp4a.s32.s32 %r464, %r465, %r466, %r432;
	// end inline asm
	ld.shared.u32 	%r469, [%r1567+68];
	ld.shared.u32 	%r470, [%r1569+28];
	// begin inline asm
	dp4a.s32.s32 %r468, %r469, %r470, %r436;
	// end inline asm
	ld.shared.u32 	%r473, [%r1567+8];
	ld.shared.u32 	%r474, [%r1569+32];
	// begin inline asm
	dp4a.s32.s32 %r472, %r473, %r474, %r440;
	// end inline asm
	ld.shared.u32 	%r477, [%r1567+72];
	ld.shared.u32 	%r478, [%r1569+32];
	// begin inline asm
	dp4a.s32.s32 %r476, %r477, %r478, %r444;
	// end inline asm
	ld.shared.u32 	%r481, [%r1567+8];
	ld.shared.u32 	%r482, [%r1569+36];
	// begin inline asm
	dp4a.s32.s32 %r480, %r481, %r482, %r448;
	// end inline asm
	ld.shared.u32 	%r485, [%r1567+72];
	ld.shared.u32 	%r486, [%r1569+36];
	// begin inline asm
	dp4a.s32.s32 %r484, %r485, %r486, %r452;
	// end inline asm
	ld.shared.u32 	%r489, [%r1567+8];
	ld.shared.u32 	%r490, [%r1569+40];
	// begin inline asm
	dp4a.s32.s32 %r488, %r489, %r490, %r456;
	// end inline asm
	ld.shared.u32 	%r493, [%r1567+72];
	ld.shared.u32 	%r494, [%r1569+40];
	// begin inline asm
	dp4a.s32.s32 %r492, %r493, %r494, %r460;
	// end inline asm
	ld.shared.u32 	%r497, [%r1567+8];
	ld.shared.u32 	%r498, [%r1569+44];
	// begin inline asm
	dp4a.s32.s32 %r496, %r497, %r498, %r464;
	// end inline asm
	ld.shared.u32 	%r501, [%r1567+72];
	ld.shared.u32 	%r502, [%r1569+44];
	// begin inline asm
	dp4a.s32.s32 %r500, %r501, %r502, %r468;
	// end inline asm
	ld.shared.u32 	%r505, [%r1567+64];
	ld.shared.u32 	%r506, [%r1569+48];
	// begin inline asm
	dp4a.s32.s32 %r504, %r505, %r506, %r472;
	// end inline asm
	ld.shared.u32 	%r509, [%r1567+128];
	ld.shared.u32 	%r510, [%r1569+48];
	// begin inline asm
	dp4a.s32.s32 %r508, %r509, %r510, %r476;
	// end inline asm
	ld.shared.u32 	%r513, [%r1567+64];
	ld.shared.u32 	%r514, [%r1569+52];
	// begin inline asm
	dp4a.s32.s32 %r512, %r513, %r514, %r480;
	// end inline asm
	ld.shared.u32 	%r517, [%r1567+128];
	ld.shared.u32 	%r518, [%r1569+52];
	// begin inline asm
	dp4a.s32.s32 %r516, %r517, %r518, %r484;
	// end inline asm
	ld.shared.u32 	%r521, [%r1567+64];
	ld.shared.u32 	%r522, [%r1569+56];
	// begin inline asm
	dp4a.s32.s32 %r520, %r521, %r522, %r488;
	// end inline asm
	ld.shared.u32 	%r525, [%r1567+128];
	ld.shared.u32 	%r526, [%r1569+56];
	// begin inline asm
	dp4a.s32.s32 %r524, %r525, %r526, %r492;
	// end inline asm
	ld.shared.u32 	%r529, [%r1567+64];
	ld.shared.u32 	%r530, [%r1569+60];
	// begin inline asm
	dp4a.s32.s32 %r528, %r529, %r530, %r496;
	// end inline asm
	ld.shared.u32 	%r533, [%r1567+128];
	ld.shared.u32 	%r534, [%r1569+60];
	// begin inline asm
	dp4a.s32.s32 %r532, %r533, %r534, %r500;
	// end inline asm
	ld.shared.u32 	%r537, [%r1567+68];
	ld.shared.u32 	%r538, [%r1569+64];
	// begin inline asm
	dp4a.s32.s32 %r536, %r537, %r538, %r504;
	// end inline asm
	ld.shared.u32 	%r541, [%r1567+132];
	ld.shared.u32 	%r542, [%r1569+64];
	// begin inline asm
	dp4a.s32.s32 %r540, %r541, %r542, %r508;
	// end inline asm
	ld.shared.u32 	%r545, [%r1567+68];
	ld.shared.u32 	%r546, [%r1569+68];
	// begin inline asm
	dp4a.s32.s32 %r544, %r545, %r546, %r512;
	// end inline asm
	ld.shared.u32 	%r549, [%r1567+132];
	ld.shared.u32 	%r550, [%r1569+68];
	// begin inline asm
	dp4a.s32.s32 %r548, %r549, %r550, %r516;
	// end inline asm
	ld.shared.u32 	%r553, [%r1567+68];
	ld.shared.u32 	%r554, [%r1569+72];
	// begin inline asm
	dp4a.s32.s32 %r552, %r553, %r554, %r520;
	// end inline asm
	ld.shared.u32 	%r557, [%r1567+132];
	ld.shared.u32 	%r558, [%r1569+72];
	// begin inline asm
	dp4a.s32.s32 %r556, %r557, %r558, %r524;
	// end inline asm
	ld.shared.u32 	%r561, [%r1567+68];
	ld.shared.u32 	%r562, [%r1569+76];
	// begin inline asm
	dp4a.s32.s32 %r560, %r561, %r562, %r528;
	// end inline asm
	ld.shared.u32 	%r565, [%r1567+132];
	ld.shared.u32 	%r566, [%r1569+76];
	// begin inline asm
	dp4a.s32.s32 %r564, %r565, %r566, %r532;
	// end inline asm
	ld.shared.u32 	%r569, [%r1567+72];
	ld.shared.u32 	%r570, [%r1569+80];
	// begin inline asm
	dp4a.s32.s32 %r568, %r569, %r570, %r536;
	// end inline asm
	ld.shared.u32 	%r573, [%r1567+136];
	ld.shared.u32 	%r574, [%r1569+80];
	// begin inline asm
	dp4a.s32.s32 %r572, %r573, %r574, %r540;
	// end inline asm
	ld.shared.u32 	%r577, [%r1567+72];
	ld.shared.u32 	%r578, [%r1569+84];
	// begin inline asm
	dp4a.s32.s32 %r576, %r577, %r578, %r544;
	// end inline asm
	ld.shared.u32 	%r581, [%r1567+136];
	ld.shared.u32 	%r582, [%r1569+84];
	// begin inline asm
	dp4a.s32.s32 %r580, %r581, %r582, %r548;
	// end inline asm
	ld.shared.u32 	%r585, [%r1567+72];
	ld.shared.u32 	%r586, [%r1569+88];
	// begin inline asm
	dp4a.s32.s32 %r584, %r585, %r586, %r552;
	// end inline asm
	ld.shared.u32 	%r589, [%r1567+136];
	ld.shared.u32 	%r590, [%r1569+88];
	// begin inline asm
	dp4a.s32.s32 %r588, %r589, %r590, %r556;
	// end inline asm
	ld.shared.u32 	%r593, [%r1567+72];
	ld.shared.u32 	%r594, [%r1569+92];
	// begin inline asm
	dp4a.s32.s32 %r592, %r593, %r594, %r560;
	// end inline asm
	ld.shared.u32 	%r597, [%r1567+136];
	ld.shared.u32 	%r598, [%r1569+92];
	// begin inline asm
	dp4a.s32.s32 %r596, %r597, %r598, %r564;
	// end inline asm
	ld.shared.u32 	%r601, [%r1567+128];
	ld.shared.u32 	%r602, [%r1569+96];
	// begin inline asm
	dp4a.s32.s32 %r600, %r601, %r602, %r568;
	// end inline asm
	ld.shared.u32 	%r605, [%r1567+192];
	ld.shared.u32 	%r606, [%r1569+96];
	// begin inline asm
	dp4a.s32.s32 %r604, %r605, %r606, %r572;
	// end inline asm
	ld.shared.u32 	%r609, [%r1567+128];
	ld.shared.u32 	%r610, [%r1569+100];
	// begin inline asm
	dp4a.s32.s32 %r608, %r609, %r610, %r576;
	// end inline asm
	ld.shared.u32 	%r613, [%r1567+192];
	ld.shared.u32 	%r614, [%r1569+100];
	// begin inline asm
	dp4a.s32.s32 %r612, %r613, %r614, %r580;
	// end inline asm
	ld.shared.u32 	%r617, [%r1567+128];
	ld.shared.u32 	%r618, [%r1569+104];
	// begin inline asm
	dp4a.s32.s32 %r616, %r617, %r618, %r584;
	// end inline asm
	ld.shared.u32 	%r621, [%r1567+192];
	ld.shared.u32 	%r622, [%r1569+104];
	// begin inline asm
	dp4a.s32.s32 %r620, %r621, %r622, %r588;
	// end inline asm
	ld.shared.u32 	%r625, [%r1567+128];
	ld.shared.u32 	%r626, [%r1569+108];
	// begin inline asm
	dp4a.s32.s32 %r624, %r625, %r626, %r592;
	// end inline asm
	ld.shared.u32 	%r629, [%r1567+192];
	ld.shared.u32 	%r630, [%r1569+108];
	// begin inline asm
	dp4a.s32.s32 %r628, %r629, %r630, %r596;
	// end inline asm
	ld.shared.u32 	%r633, [%r1567+132];
	ld.shared.u32 	%r634, [%r1569+112];
	// begin inline asm
	dp4a.s32.s32 %r632, %r633, %r634, %r600;
	// end inline asm
	ld.shared.u32 	%r637, [%r1567+196];
	ld.shared.u32 	%r638, [%r1569+112];
	// begin inline asm
	dp4a.s32.s32 %r636, %r637, %r638, %r604;
	// end inline asm
	ld.shared.u32 	%r641, [%r1567+132];
	ld.shared.u32 	%r642, [%r1569+116];
	// begin inline asm
	dp4a.s32.s32 %r640, %r641, %r642, %r608;
	// end inline asm
	ld.shared.u32 	%r645, [%r1567+196];
	ld.shared.u32 	%r646, [%r1569+116];
	// begin inline asm
	dp4a.s32.s32 %r644, %r645, %r646, %r612;
	// end inline asm
	ld.shared.u32 	%r649, [%r1567+132];
	ld.shared.u32 	%r650, [%r1569+120];
	// begin inline asm
	dp4a.s32.s32 %r648, %r649, %r650, %r616;
	// end inline asm
	ld.shared.u32 	%r653, [%r1567+196];
	ld.shared.u32 	%r654, [%r1569+120];
	// begin inline asm
	dp4a.s32.s32 %r652, %r653, %r654, %r620;
	// end inline asm
	ld.shared.u32 	%r657, [%r1567+132];
	ld.shared.u32 	%r658, [%r1569+124];
	// begin inline asm
	dp4a.s32.s32 %r656, %r657, %r658, %r624;
	// end inline asm
	ld.shared.u32 	%r661, [%r1567+196];
	ld.shared.u32 	%r662, [%r1569+124];
	// begin inline asm
	dp4a.s32.s32 %r660, %r661, %r662, %r628;
	// end inline asm
	ld.shared.u32 	%r665, [%r1567+136];
	ld.shared.u32 	%r666, [%r1569+128];
	// begin inline asm
	dp4a.s32.s32 %r664, %r665, %r666, %r632;
	// end inline asm
	ld.shared.u32 	%r669, [%r1567+200];
	ld.shared.u32 	%r670, [%r1569+128];
	// begin inline asm
	dp4a.s32.s32 %r668, %r669, %r670, %r636;
	// end inline asm
	ld.shared.u32 	%r673, [%r1567+136];
	ld.shared.u32 	%r674, [%r1569+132];
	// begin inline asm
	dp4a.s32.s32 %r672, %r673, %r674, %r640;
	// end inline asm
	ld.shared.u32 	%r677, [%r1567+200];
	ld.shared.u32 	%r678, [%r1569+132];
	// begin inline asm
	dp4a.s32.s32 %r676, %r677, %r678, %r644;
	// end inline asm
	ld.shared.u32 	%r681, [%r1567+136];
	ld.shared.u32 	%r682, [%r1569+136];
	// begin inline asm
	dp4a.s32.s32 %r680, %r681, %r682, %r648;
	// end inline asm
	ld.shared.u32 	%r685, [%r1567+200];
	ld.shared.u32 	%r686, [%r1569+136];
	// begin inline asm
	dp4a.s32.s32 %r684, %r685, %r686, %r652;
	// end inline asm
	ld.shared.u32 	%r689, [%r1567+136];
	ld.shared.u32 	%r690, [%r1569+140];
	// begin inline asm
	dp4a.s32.s32 %r688, %r689, %r690, %r656;
	// end inline asm
	ld.shared.u32 	%r693, [%r1567+200];
	ld.shared.u32 	%r694, [%r1569+140];
	// begin inline asm
	dp4a.s32.s32 %r692, %r693, %r694, %r660;
	// end inline asm
	ld.shared.u32 	%r697, [%r1567+256];
	ld.shared.u32 	%r698, [%r1569+144];
	// begin inline asm
	dp4a.s32.s32 %r696, %r697, %r698, %r664;
	// end inline asm
	ld.shared.u32 	%r701, [%r1567+320];
	ld.shared.u32 	%r702, [%r1569+144];
	// begin inline asm
	dp4a.s32.s32 %r700, %r701, %r702, %r668;
	// end inline asm
	ld.shared.u32 	%r705, [%r1567+256];
	ld.shared.u32 	%r706, [%r1569+148];
	// begin inline asm
	dp4a.s32.s32 %r704, %r705, %r706, %r672;
	// end inline asm
	ld.shared.u32 	%r709, [%r1567+320];
	ld.shared.u32 	%r710, [%r1569+148];
	// begin inline asm
	dp4a.s32.s32 %r708, %r709, %r710, %r676;
	// end inline asm
	ld.shared.u32 	%r713, [%r1567+256];
	ld.shared.u32 	%r714, [%r1569+152];
	// begin inline asm
	dp4a.s32.s32 %r712, %r713, %r714, %r680;
	// end inline asm
	ld.shared.u32 	%r717, [%r1567+320];
	ld.shared.u32 	%r718, [%r1569+152];
	// begin inline asm
	dp4a.s32.s32 %r716, %r717, %r718, %r684;
	// end inline asm
	ld.shared.u32 	%r721, [%r1567+256];
	ld.shared.u32 	%r722, [%r1569+156];
	// begin inline asm
	dp4a.s32.s32 %r720, %r721, %r722, %r688;
	// end inline asm
	ld.shared.u32 	%r725, [%r1567+320];
	ld.shared.u32 	%r726, [%r1569+156];
	// begin inline asm
	dp4a.s32.s32 %r724, %r725, %r726, %r692;
	// end inline asm
	ld.shared.u32 	%r729, [%r1567+260];
	ld.shared.u32 	%r730, [%r1569+160];
	// begin inline asm
	dp4a.s32.s32 %r728, %r729, %r730, %r696;
	// end inline asm
	ld.shared.u32 	%r733, [%r1567+324];
	ld.shared.u32 	%r734, [%r1569+160];
	// begin inline asm
	dp4a.s32.s32 %r732, %r733, %r734, %r700;
	// end inline asm
	ld.shared.u32 	%r737, [%r1567+260];
	ld.shared.u32 	%r738, [%r1569+164];
	// begin inline asm
	dp4a.s32.s32 %r736, %r737, %r738, %r704;
	// end inline asm
	ld.shared.u32 	%r741, [%r1567+324];
	ld.shared.u32 	%r742, [%r1569+164];
	// begin inline asm
	dp4a.s32.s32 %r740, %r741, %r742, %r708;
	// end inline asm
	ld.shared.u32 	%r745, [%r1567+260];
	ld.shared.u32 	%r746, [%r1569+168];
	// begin inline asm
	dp4a.s32.s32 %r744, %r745, %r746, %r712;
	// end inline asm
	ld.shared.u32 	%r749, [%r1567+324];
	ld.shared.u32 	%r750, [%r1569+168];
	// begin inline asm
	dp4a.s32.s32 %r748, %r749, %r750, %r716;
	// end inline asm
	ld.shared.u32 	%r753, [%r1567+260];
	ld.shared.u32 	%r754, [%r1569+172];
	// begin inline asm
	dp4a.s32.s32 %r752, %r753, %r754, %r720;
	// end inline asm
	ld.shared.u32 	%r757, [%r1567+324];
	ld.shared.u32 	%r758, [%r1569+172];
	// begin inline asm
	dp4a.s32.s32 %r756, %r757, %r758, %r724;
	// end inline asm
	ld.shared.u32 	%r761, [%r1567+264];
	ld.shared.u32 	%r762, [%r1569+176];
	// begin inline asm
	dp4a.s32.s32 %r760, %r761, %r762, %r728;
	// end inline asm
	ld.shared.u32 	%r765, [%r1567+328];
	ld.shared.u32 	%r766, [%r1569+176];
	// begin inline asm
	dp4a.s32.s32 %r764, %r765, %r766, %r732;
	// end inline asm
	ld.shared.u32 	%r769, [%r1567+264];
	ld.shared.u32 	%r770, [%r1569+180];
	// begin inline asm
	dp4a.s32.s32 %r768, %r769, %r770, %r736;
	// end inline asm
	ld.shared.u32 	%r773, [%r1567+328];
	ld.shared.u32 	%r774, [%r1569+180];
	// begin inline asm
	dp4a.s32.s32 %r772, %r773, %r774, %r740;
	// end inline asm
	ld.shared.u32 	%r777, [%r1567+264];
	ld.shared.u32 	%r778, [%r1569+184];
	// begin inline asm
	dp4a.s32.s32 %r776, %r777, %r778, %r744;
	// end inline asm
	ld.shared.u32 	%r781, [%r1567+328];
	ld.shared.u32 	%r782, [%r1569+184];
	// begin inline asm
	dp4a.s32.s32 %r780, %r781, %r782, %r748;
	// end inline asm
	ld.shared.u32 	%r785, [%r1567+264];
	ld.shared.u32 	%r786, [%r1569+188];
	// begin inline asm
	dp4a.s32.s32 %r784, %r785, %r786, %r752;
	// end inline asm
	ld.shared.u32 	%r789, [%r1567+328];
	ld.shared.u32 	%r790, [%r1569+188];
	// begin inline asm
	dp4a.s32.s32 %r788, %r789, %r790, %r756;
	// end inline asm
	ld.shared.u32 	%r793, [%r1567+320];
	ld.shared.u32 	%r794, [%r1569+192];
	// begin inline asm
	dp4a.s32.s32 %r792, %r793, %r794, %r760;
	// end inline asm
	ld.shared.u32 	%r797, [%r1567+384];
	ld.shared.u32 	%r798, [%r1569+192];
	// begin inline asm
	dp4a.s32.s32 %r796, %r797, %r798, %r764;
	// end inline asm
	ld.shared.u32 	%r801, [%r1567+320];
	ld.shared.u32 	%r802, [%r1569+196];
	// begin inline asm
	dp4a.s32.s32 %r800, %r801, %r802, %r768;
	// end inline asm
	ld.shared.u32 	%r805, [%r1567+384];
	ld.shared.u32 	%r806, [%r1569+196];
	// begin inline asm
	dp4a.s32.s32 %r804, %r805, %r806, %r772;
	// end inline asm
	ld.shared.u32 	%r809, [%r1567+320];
	ld.shared.u32 	%r810, [%r1569+200];
	// begin inline asm
	dp4a.s32.s32 %r808, %r809, %r810, %r776;
	// end inline asm
	ld.shared.u32 	%r813, [%r1567+384];
	ld.shared.u32 	%r814, [%r1569+200];
	// begin inline asm
	dp4a.s32.s32 %r812, %r813, %r814, %r780;
	// end inline asm
	ld.shared.u32 	%r817, [%r1567+320];
	ld.shared.u32 	%r818, [%r1569+204];
	// begin inline asm
	dp4a.s32.s32 %r816, %r817, %r818, %r784;
	// end inline asm
	ld.shared.u32 	%r821, [%r1567+384];
	ld.shared.u32 	%r822, [%r1569+204];
	// begin inline asm
	dp4a.s32.s32 %r820, %r821, %r822, %r788;
	// end inline asm
	ld.shared.u32 	%r825, [%r1567+324];
	ld.shared.u32 	%r826, [%r1569+208];
	// begin inline asm
	dp4a.s32.s32 %r824, %r825, %r826, %r792;
	// end inline asm
	ld.shared.u32 	%r829, [%r1567+388];
	ld.shared.u32 	%r830, [%r1569+208];
	// begin inline asm
	dp4a.s32.s32 %r828, %r829, %r830, %r796;
	// end inline asm
	ld.shared.u32 	%r833, [%r1567+324];
	ld.shared.u32 	%r834, [%r1569+212];
	// begin inline asm
	dp4a.s32.s32 %r832, %r833, %r834, %r800;
	// end inline asm
	ld.shared.u32 	%r837, [%r1567+388];
	ld.shared.u32 	%r838, [%r1569+212];
	// begin inline asm
	dp4a.s32.s32 %r836, %r837, %r838, %r804;
	// end inline asm
	ld.shared.u32 	%r841, [%r1567+324];
	ld.shared.u32 	%r842, [%r1569+216];
	// begin inline asm
	dp4a.s32.s32 %r840, %r841, %r842, %r808;
	// end inline asm
	ld.shared.u32 	%r845, [%r1567+388];
	ld.shared.u32 	%r846, [%r1569+216];
	// begin inline asm
	dp4a.s32.s32 %r844, %r845, %r846, %r812;
	// end inline asm
	ld.shared.u32 	%r849, [%r1567+324];
	ld.shared.u32 	%r850, [%r1569+220];
	// begin inline asm
	dp4a.s32.s32 %r848, %r849, %r850, %r816;
	// end inline asm
	ld.shared.u32 	%r853, [%r1567+388];
	ld.shared.u32 	%r854, [%r1569+220];
	// begin inline asm
	dp4a.s32.s32 %r852, %r853, %r854, %r820;
	// end inline asm
	ld.shared.u32 	%r857, [%r1567+328];
	ld.shared.u32 	%r858, [%r1569+224];
	// begin inline asm
	dp4a.s32.s32 %r856, %r857, %r858, %r824;
	// end inline asm
	ld.shared.u32 	%r861, [%r1567+392];
	ld.shared.u32 	%r862, [%r1569+224];
	// begin inline asm
	dp4a.s32.s32 %r860, %r861, %r862, %r828;
	// end inline asm
	ld.shared.u32 	%r865, [%r1567+328];
	ld.shared.u32 	%r866, [%r1569+228];
	// begin inline asm
	dp4a.s32.s32 %r864, %r865, %r866, %r832;
	// end inline asm
	ld.shared.u32 	%r869, [%r1567+392];
	ld.shared.u32 	%r870, [%r1569+228];
	// begin inline asm
	dp4a.s32.s32 %r868, %r869, %r870, %r836;
	// end inline asm
	ld.shared.u32 	%r873, [%r1567+328];
	ld.shared.u32 	%r874, [%r1569+232];
	// begin inline asm
	dp4a.s32.s32 %r872, %r873, %r874, %r840;
	// end inline asm
	ld.shared.u32 	%r877, [%r1567+392];
	ld.shared.u32 	%r878, [%r1569+232];
	// begin inline asm
	dp4a.s32.s32 %r876, %r877, %r878, %r844;
	// end inline asm
	ld.shared.u32 	%r881, [%r1567+328];
	ld.shared.u32 	%r882, [%r1569+236];
	// begin inline asm
	dp4a.s32.s32 %r880, %r881, %r882, %r848;
	// end inline asm
	ld.shared.u32 	%r885, [%r1567+392];
	ld.shared.u32 	%r886, [%r1569+236];
	// begin inline asm
	dp4a.s32.s32 %r884, %r885, %r886, %r852;
	// end inline asm
	ld.shared.u32 	%r889, [%r1567+384];
	ld.shared.u32 	%r890, [%r1569+240];
	// begin inline asm
	dp4a.s32.s32 %r888, %r889, %r890, %r856;
	// end inline asm
	ld.shared.u32 	%r893, [%r1567+448];
	ld.shared.u32 	%r894, [%r1569+240];
	// begin inline asm
	dp4a.s32.s32 %r892, %r893, %r894, %r860;
	// end inline asm
	ld.shared.u32 	%r897, [%r1567+384];
	ld.shared.u32 	%r898, [%r1569+244];
	// begin inline asm
	dp4a.s32.s32 %r896, %r897, %r898, %r864;
	// end inline asm
	ld.shared.u32 	%r901, [%r1567+448];
	ld.shared.u32 	%r902, [%r1569+244];
	// begin inline asm
	dp4a.s32.s32 %r900, %r901, %r902, %r868;
	// end inline asm
	ld.shared.u32 	%r905, [%r1567+384];
	ld.shared.u32 	%r906, [%r1569+248];
	// begin inline asm
	dp4a.s32.s32 %r904, %r905, %r906, %r872;
	// end inline asm
	ld.shared.u32 	%r909, [%r1567+448];
	ld.shared.u32 	%r910, [%r1569+248];
	// begin inline asm
	dp4a.s32.s32 %r908, %r909, %r910, %r876;
	// end inline asm
	ld.shared.u32 	%r913, [%r1567+384];
	ld.shared.u32 	%r914, [%r1569+252];
	// begin inline asm
	dp4a.s32.s32 %r912, %r913, %r914, %r880;
	// end inline asm
	ld.shared.u32 	%r917, [%r1567+448];
	ld.shared.u32 	%r918, [%r1569+252];
	// begin inline asm
	dp4a.s32.s32 %r916, %r917, %r918, %r884;
	// end inline asm
	ld.shared.u32 	%r921, [%r1567+388];
	ld.shared.u32 	%r922, [%r1569+256];
	// begin inline asm
	dp4a.s32.s32 %r920, %r921, %r922, %r888;
	// end inline asm
	ld.shared.u32 	%r925, [%r1567+452];
	ld.shared.u32 	%r926, [%r1569+256];
	// begin inline asm
	dp4a.s32.s32 %r924, %r925, %r926, %r892;
	// end inline asm
	ld.shared.u32 	%r929, [%r1567+388];
	ld.shared.u32 	%r930, [%r1569+260];
	// begin inline asm
	dp4a.s32.s32 %r928, %r929, %r930, %r896;
	// end inline asm
	ld.shared.u32 	%r933, [%r1567+452];
	ld.shared.u32 	%r934, [%r1569+260];
	// begin inline asm
	dp4a.s32.s32 %r932, %r933, %r934, %r900;
	// end inline asm
	ld.shared.u32 	%r937, [%r1567+388];
	ld.shared.u32 	%r938, [%r1569+264];
	// begin inline asm
	dp4a.s32.s32 %r936, %r937, %r938, %r904;
	// end inline asm
	ld.shared.u32 	%r941, [%r1567+452];
	ld.shared.u32 	%r942, [%r1569+264];
	// begin inline asm
	dp4a.s32.s32 %r940, %r941, %r942, %r908;
	// end inline asm
	ld.shared.u32 	%r945, [%r1567+388];
	ld.shared.u32 	%r946, [%r1569+268];
	// begin inline asm
	dp4a.s32.s32 %r944, %r945, %r946, %r912;
	// end inline asm
	ld.shared.u32 	%r949, [%r1567+452];
	ld.shared.u32 	%r950, [%r1569+268];
	// begin inline asm
	dp4a.s32.s32 %r948, %r949, %r950, %r916;
	// end inline asm
	ld.shared.u32 	%r953, [%r1567+392];
	ld.shared.u32 	%r954, [%r1569+272];
	// begin inline asm
	dp4a.s32.s32 %r952, %r953, %r954, %r920;
	// end inline asm
	ld.shared.u32 	%r957, [%r1567+456];
	ld.shared.u32 	%r958, [%r1569+272];
	// begin inline asm
	dp4a.s32.s32 %r956, %r957, %r958, %r924;
	// end inline asm
	ld.shared.u32 	%r961, [%r1567+392];
	ld.shared.u32 	%r962, [%r1569+276];
	// begin inline asm
	dp4a.s32.s32 %r960, %r961, %r962, %r928;
	// end inline asm
	ld.shared.u32 	%r965, [%r1567+456];
	ld.shared.u32 	%r966, [%r1569+276];
	// begin inline asm
	dp4a.s32.s32 %r964, %r965, %r966, %r932;
	// end inline asm
	ld.shared.u32 	%r969, [%r1567+392];
	ld.shared.u32 	%r970, [%r1569+280];
	// begin inline asm
	dp4a.s32.s32 %r968, %r969, %r970, %r936;
	// end inline asm
	ld.shared.u32 	%r973, [%r1567+456];
	ld.shared.u32 	%r974, [%r1569+280];
	// begin inline asm
	dp4a.s32.s32 %r972, %r973, %r974, %r940;
	// end inline asm
	ld.shared.u32 	%r977, [%r1567+392];
	ld.shared.u32 	%r978, [%r1569+284];
	// begin inline asm
	dp4a.s32.s32 %r976, %r977, %r978, %r944;
	// end inline asm
	ld.shared.u32 	%r981, [%r1567+456];
	ld.shared.u32 	%r982, [%r1569+284];
	// begin inline asm
	dp4a.s32.s32 %r980, %r981, %r982, %r948;
	// end inline asm
	ld.shared.u32 	%r985, [%r1567+512];
	ld.shared.u32 	%r986, [%r1569+288];
	// begin inline asm
	dp4a.s32.s32 %r984, %r985, %r986, %r952;
	// end inline asm
	ld.shared.u32 	%r989, [%r1567+576];
	ld.shared.u32 	%r990, [%r1569+288];
	// begin inline asm
	dp4a.s32.s32 %r988, %r989, %r990, %r956;
	// end inline asm
	ld.shared.u32 	%r993, [%r1567+512];
	ld.shared.u32 	%r994, [%r1569+292];
	// begin inline asm
	dp4a.s32.s32 %r992, %r993, %r994, %r960;
	// end inline asm
	ld.shared.u32 	%r997, [%r1567+576];
	ld.shared.u32 	%r998, [%r1569+292];
	// begin inline asm
	dp4a.s32.s32 %r996, %r997, %r998, %r964;
	// end inline asm
	ld.shared.u32 	%r1001, [%r1567+512];
	ld.shared.u32 	%r1002, [%r1569+296];
	// begin inline asm
	dp4a.s32.s32 %r1000, %r1001, %r1002, %r968;
	// end inline asm
	ld.shared.u32 	%r1005, [%r1567+576];
	ld.shared.u32 	%r1006, [%r1569+296];
	// begin inline asm
	dp4a.s32.s32 %r1004, %r1005, %r1006, %r972;
	// end inline asm
	ld.shared.u32 	%r1009, [%r1567+512];
	ld.shared.u32 	%r1010, [%r1569+300];
	// begin inline asm
	dp4a.s32.s32 %r1008, %r1009, %r1010, %r976;
	// end inline asm
	ld.shared.u32 	%r1013, [%r1567+576];
	ld.shared.u32 	%r1014, [%r1569+300];
	// begin inline asm
	dp4a.s32.s32 %r1012, %r1013, %r1014, %r980;
	// end inline asm
	ld.shared.u32 	%r1017, [%r1567+516];
	ld.shared.u32 	%r1018, [%r1569+304];
	// begin inline asm
	dp4a.s32.s32 %r1016, %r1017, %r1018, %r984;
	// end inline asm
	ld.shared.u32 	%r1021, [%r1567+580];
	ld.shared.u32 	%r1022, [%r1569+304];
	// begin inline asm
	dp4a.s32.s32 %r1020, %r1021, %r1022, %r988;
	// end inline asm
	ld.shared.u32 	%r1025, [%r1567+516];
	ld.shared.u32 	%r1026, [%r1569+308];
	// begin inline asm
	dp4a.s32.s32 %r1024, %r1025, %r1026, %r992;
	// end inline asm
	ld.shared.u32 	%r1029, [%r1567+580];
	ld.shared.u32 	%r1030, [%r1569+308];
	// begin inline asm
	dp4a.s32.s32 %r1028, %r1029, %r1030, %r996;
	// end inline asm
	ld.shared.u32 	%r1033, [%r1567+516];
	ld.shared.u32 	%r1034, [%r1569+312];
	// begin inline asm
	dp4a.s32.s32 %r1032, %r1033, %r1034, %r1000;
	// end inline asm
	ld.shared.u32 	%r1037, [%r1567+580];
	ld.shared.u32 	%r1038, [%r1569+312];
	// begin inline asm
	dp4a.s32.s32 %r1036, %r1037, %r1038, %r1004;
	// end inline asm
	ld.shared.u32 	%r1041, [%r1567+516];
	ld.shared.u32 	%r1042, [%r1569+316];
	// begin inline asm
	dp4a.s32.s32 %r1040, %r1041, %r1042, %r1008;
	// end inline asm
	ld.shared.u32 	%r1045, [%r1567+580];
	ld.shared.u32 	%r1046, [%r1569+316];
	// begin inline asm
	dp4a.s32.s32 %r1044, %r1045, %r1046, %r1012;
	// end inline asm
	ld.shared.u32 	%r1049, [%r1567+520];
	ld.shared.u32 	%r1050, [%r1569+320];
	// begin inline asm
	dp4a.s32.s32 %r1048, %r1049, %r1050, %r1016;
	// end inline asm
	ld.shared.u32 	%r1053, [%r1567+584];
	ld.shared.u32 	%r1054, [%r1569+320];
	// begin inline asm
	dp4a.s32.s32 %r1052, %r1053, %r1054, %r1020;
	// end inline asm
	ld.shared.u32 	%r1057, [%r1567+520];
	ld.shared.u32 	%r1058, [%r1569+324];
	// begin inline asm
	dp4a.s32.s32 %r1056, %r1057, %r1058, %r1024;
	// end inline asm
	ld.shared.u32 	%r1061, [%r1567+584];
	ld.shared.u32 	%r1062, [%r1569+324];
	// begin inline asm
	dp4a.s32.s32 %r1060, %r1061, %r1062, %r1028;
	// end inline asm
	ld.shared.u32 	%r1065, [%r1567+520];
	ld.shared.u32 	%r1066, [%r1569+328];
	// begin inline asm
	dp4a.s32.s32 %r1064, %r1065, %r1066, %r1032;
	// end inline asm
	ld.shared.u32 	%r1069, [%r1567+584];
	ld.shared.u32 	%r1070, [%r1569+328];
	// begin inline asm
	dp4a.s32.s32 %r1068, %r1069, %r1070, %r1036;
	// end inline asm
	ld.shared.u32 	%r1073, [%r1567+520];
	ld.shared.u32 	%r1074, [%r1569+332];
	// begin inline asm
	dp4a.s32.s32 %r1072, %r1073, %r1074, %r1040;
	// end inline asm
	ld.shared.u32 	%r1077, [%r1567+584];
	ld.shared.u32 	%r1078, [%r1569+332];
	// begin inline asm
	dp4a.s32.s32 %r1076, %r1077, %r1078, %r1044;
	// end inline asm
	ld.shared.u32 	%r1081, [%r1567+576];
	ld.shared.u32 	%r1082, [%r1569+336];
	// begin inline asm
	dp4a.s32.s32 %r1080, %r1081, %r1082, %r1048;
	// end inline asm
	ld.shared.u32 	%r1085, [%r1567+640];
	ld.shared.u32 	%r1086, [%r1569+336];
	// begin inline asm
	dp4a.s32.s32 %r1084, %r1085, %r1086, %r1052;
	// end inline asm
	ld.shared.u32 	%r1089, [%r1567+576];
	ld.shared.u32 	%r1090, [%r1569+340];
	// begin inline asm
	dp4a.s32.s32 %r1088, %r1089, %r1090, %r1056;
	// end inline asm
	ld.shared.u32 	%r1093, [%r1567+640];
	ld.shared.u32 	%r1094, [%r1569+340];
	// begin inline asm
	dp4a.s32.s32 %r1092, %r1093, %r1094, %r1060;
	// end inline asm
	ld.shared.u32 	%r1097, [%r1567+576];
	ld.shared.u32 	%r1098, [%r1569+344];
	// begin inline asm
	dp4a.s32.s32 %r1096, %r1097, %r1098, %r1064;
	// end inline asm
	ld.shared.u32 	%r1101, [%r1567+640];
	ld.shared.u32 	%r1102, [%r1569+344];
	// begin inline asm
	dp4a.s32.s32 %r1100, %r1101, %r1102, %r1068;
	// end inline asm
	ld.shared.u32 	%r1105, [%r1567+576];
	ld.shared.u32 	%r1106, [%r1569+348];
	// begin inline asm
	dp4a.s32.s32 %r1104, %r1105, %r1106, %r1072;
	// end inline asm
	ld.shared.u32 	%r1109, [%r1567+640];
	ld.shared.u32 	%r1110, [%r1569+348];
	// begin inline asm
	dp4a.s32.s32 %r1108, %r1109, %r1110, %r1076;
	// end inline asm
	ld.shared.u32 	%r1113, [%r1567+580];
	ld.shared.u32 	%r1114, [%r1569+352];
	// begin inline asm
	dp4a.s32.s32 %r1112, %r1113, %r1114, %r1080;
	// end inline asm
	ld.shared.u32 	%r1117, [%r1567+644];
	ld.shared.u32 	%r1118, [%r1569+352];
	// begin inline asm
	dp4a.s32.s32 %r1116, %r1117, %r1118, %r1084;
	// end inline asm
	ld.shared.u32 	%r1121, [%r1567+580];
	ld.shared.u32 	%r1122, [%r1569+356];
	// begin inline asm
	dp4a.s32.s32 %r1120, %r1121, %r1122, %r1088;
	// end inline asm
	ld.shared.u32 	%r1125, [%r1567+644];
	ld.shared.u32 	%r1126, [%r1569+356];
	// begin inline asm
	dp4a.s32.s32 %r1124, %r1125, %r1126, %r1092;
	// end inline asm
	ld.shared.u32 	%r1129, [%r1567+580];
	ld.shared.u32 	%r1130, [%r1569+360];
	// begin inline asm
	dp4a.s32.s32 %r1128, %r1129, %r1130, %r1096;
	// end inline asm
	ld.shared.u32 	%r1133, [%r1567+644];
	ld.shared.u32 	%r1134, [%r1569+360];
	// begin inline asm
	dp4a.s32.s32 %r1132, %r1133, %r1134, %r1100;
	// end inline asm
	ld.shared.u32 	%r1137, [%r1567+580];
	ld.shared.u32 	%r1138, [%r1569+364];
	// begin inline asm
	dp4a.s32.s32 %r1136, %r1137, %r1138, %r1104;
	// end inline asm
	ld.shared.u32 	%r1141, [%r1567+644];
	ld.shared.u32 	%r1142, [%r1569+364];
	// begin inline asm
	dp4a.s32.s32 %r1140, %r1141, %r1142, %r1108;
	// end inline asm
	ld.shared.u32 	%r1145, [%r1567+584];
	ld.shared.u32 	%r1146, [%r1569+368];
	// begin inline asm
	dp4a.s32.s32 %r1144, %r1145, %r1146, %r1112;
	// end inline asm
	ld.shared.u32 	%r1149, [%r1567+648];
	ld.shared.u32 	%r1150, [%r1569+368];
	// begin inline asm
	dp4a.s32.s32 %r1148, %r1149, %r1150, %r1116;
	// end inline asm
	ld.shared.u32 	%r1153, [%r1567+584];
	ld.shared.u32 	%r1154, [%r1569+372];
	// begin inline asm
	dp4a.s32.s32 %r1152, %r1153, %r1154, %r1120;
	// end inline asm
	ld.shared.u32 	%r1157, [%r1567+648];
	ld.shared.u32 	%r1158, [%r1569+372];
	// begin inline asm
	dp4a.s32.s32 %r1156, %r1157, %r1158, %r1124;
	// end inline asm
	ld.shared.u32 	%r1161, [%r1567+584];
	ld.shared.u32 	%r1162, [%r1569+376];
	// begin inline asm
	dp4a.s32.s32 %r1160, %r1161, %r1162, %r1128;
	// end inline asm
	ld.shared.u32 	%r1165, [%r1567+648];
	ld.shared.u32 	%r1166, [%r1569+376];
	// begin inline asm
	dp4a.s32.s32 %r1164, %r1165, %r1166, %r1132;
	// end inline asm
	ld.shared.u32 	%r1169, [%r1567+584];
	ld.shared.u32 	%r1170, [%r1569+380];
	// begin inline asm
	dp4a.s32.s32 %r1168, %r1169, %r1170, %r1136;
	// end inline asm
	ld.shared.u32 	%r1173, [%r1567+648];
	ld.shared.u32 	%r1174, [%r1569+380];
	// begin inline asm
	dp4a.s32.s32 %r1172, %r1173, %r1174, %r1140;
	// end inline asm
	ld.shared.u32 	%r1177, [%r1567+640];
	ld.shared.u32 	%r1178, [%r1569+384];
	// begin inline asm
	dp4a.s32.s32 %r1176, %r1177, %r1178, %r1144;
	// end inline asm
	ld.shared.u32 	%r1181, [%r1567+704];
	ld.shared.u32 	%r1182, [%r1569+384];
	// begin inline asm
	dp4a.s32.s32 %r1180, %r1181, %r1182, %r1148;
	// end inline asm
	ld.shared.u32 	%r1185, [%r1567+640];
	ld.shared.u32 	%r1186, [%r1569+388];
	// begin inline asm
	dp4a.s32.s32 %r1184, %r1185, %r1186, %r1152;
	// end inline asm
	ld.shared.u32 	%r1189, [%r1567+704];
	ld.shared.u32 	%r1190, [%r1569+388];
	// begin inline asm
	dp4a.s32.s32 %r1188, %r1189, %r1190, %r1156;
	// end inline asm
	ld.shared.u32 	%r1193, [%r1567+640];
	ld.shared.u32 	%r1194, [%r1569+392];
	// begin inline asm
	dp4a.s32.s32 %r1192, %r1193, %r1194, %r1160;
	// end inline asm
	ld.shared.u32 	%r1197, [%r1567+704];
	ld.shared.u32 	%r1198, [%r1569+392];
	// begin inline asm
	dp4a.s32.s32 %r1196, %r1197, %r1198, %r1164;
	// end inline asm
	ld.shared.u32 	%r1201, [%r1567+640];
	ld.shared.u32 	%r1202, [%r1569+396];
	// begin inline asm
	dp4a.s32.s32 %r1200, %r1201, %r1202, %r1168;
	// end inline asm
	ld.shared.u32 	%r1205, [%r1567+704];
	ld.shared.u32 	%r1206, [%r1569+396];
	// begin inline asm
	dp4a.s32.s32 %r1204, %r1205, %r1206, %r1172;
	// end inline asm
	ld.shared.u32 	%r1209, [%r1567+644];
	ld.shared.u32 	%r1210, [%r1569+400];
	// begin inline asm
	dp4a.s32.s32 %r1208, %r1209, %r1210, %r1176;
	// end inline asm
	ld.shared.u32 	%r1213, [%r1567+708];
	ld.shared.u32 	%r1214, [%r1569+400];
	// begin inline asm
	dp4a.s32.s32 %r1212, %r1213, %r1214, %r1180;
	// end inline asm
	ld.shared.u32 	%r1217, [%r1567+644];
	ld.shared.u32 	%r1218, [%r1569+404];
	// begin inline asm
	dp4a.s32.s32 %r1216, %r1217, %r1218, %r1184;
	// end inline asm
	ld.shared.u32 	%r1221, [%r1567+708];
	ld.shared.u32 	%r1222, [%r1569+404];
	// begin inline asm
	dp4a.s32.s32 %r1220, %r1221, %r1222, %r1188;
	// end inline asm
	ld.shared.u32 	%r1225, [%r1567+644];
	ld.shared.u32 	%r1226, [%r1569+408];
	// begin inline asm
	dp4a.s32.s32 %r1224, %r1225, %r1226, %r1192;
	// end inline asm
	ld.shared.u32 	%r1229, [%r1567+708];
	ld.shared.u32 	%r1230, [%r1569+408];
	// begin inline asm
	dp4a.s32.s32 %r1228, %r1229, %r1230, %r1196;
	// end inline asm
	ld.shared.u32 	%r1233, [%r1567+644];
	ld.shared.u32 	%r1234, [%r1569+412];
	// begin inline asm
	dp4a.s32.s32 %r1232, %r1233, %r1234, %r1200;
	// end inline asm
	ld.shared.u32 	%r1237, [%r1567+708];
	ld.shared.u32 	%r1238, [%r1569+412];
	// begin inline asm
	dp4a.s32.s32 %r1236, %r1237, %r1238, %r1204;
	// end inline asm
	ld.shared.u32 	%r1241, [%r1567+648];
	ld.shared.u32 	%r1242, [%r1569+416];
	// begin inline asm
	dp4a.s32.s32 %r1240, %r1241, %r1242, %r1208;
	// end inline asm
	ld.shared.u32 	%r1245, [%r1567+712];
	ld.shared.u32 	%r1246, [%r1569+416];
	// begin inline asm
	dp4a.s32.s32 %r1244, %r1245, %r1246, %r1212;
	// end inline asm
	ld.shared.u32 	%r1249, [%r1567+648];
	ld.shared.u32 	%r1250, [%r1569+420];
	// begin inline asm
	dp4a.s32.s32 %r1248, %r1249, %r1250, %r1216;
	// end inline asm
	ld.shared.u32 	%r1253, [%r1567+712];
	ld.shared.u32 	%r1254, [%r1569+420];
	// begin inline asm
	dp4a.s32.s32 %r1252, %r1253, %r1254, %r1220;
	// end inline asm
	ld.shared.u32 	%r1257, [%r1567+648];
	ld.shared.u32 	%r1258, [%r1569+424];
	// begin inline asm
	dp4a.s32.s32 %r1256, %r1257, %r1258, %r1224;
	// end inline asm
	ld.shared.u32 	%r1261, [%r1567+712];
	ld.shared.u32 	%r1262, [%r1569+424];
	// begin inline asm
	dp4a.s32.s32 %r1260, %r1261, %r1262, %r1228;
	// end inline asm
	ld.shared.u32 	%r1265, [%r1567+648];
	ld.shared.u32 	%r1266, [%r1569+428];
	// begin inline asm
	dp4a.s32.s32 %r1264, %r1265, %r1266, %r1232;
	// end inline asm
	ld.shared.u32 	%r1269, [%r1567+712];
	ld.shared.u32 	%r1270, [%r1569+428];
	// begin inline asm
	dp4a.s32.s32 %r1268, %r1269, %r1270, %r1236;
	// end inline asm
	ld.shared.u32 	%r1273, [%r1567+768];
	ld.shared.u32 	%r1274, [%r1569+432];
	// begin inline asm
	dp4a.s32.s32 %r1272, %r1273, %r1274, %r1240;
	// end inline asm
	ld.shared.u32 	%r1277, [%r1567+832];
	ld.shared.u32 	%r1278, [%r1569+432];
	// begin inline asm
	dp4a.s32.s32 %r1276, %r1277, %r1278, %r1244;
	// end inline asm
	ld.shared.u32 	%r1281, [%r1567+768];
	ld.shared.u32 	%r1282, [%r1569+436];
	// begin inline asm
	dp4a.s32.s32 %r1280, %r1281, %r1282, %r1248;
	// end inline asm
	ld.shared.u32 	%r1285, [%r1567+832];
	ld.shared.u32 	%r1286, [%r1569+436];
	// begin inline asm
	dp4a.s32.s32 %r1284, %r1285, %r1286, %r1252;
	// end inline asm
	ld.shared.u32 	%r1289, [%r1567+768];
	ld.shared.u32 	%r1290, [%r1569+440];
	// begin inline asm
	dp4a.s32.s32 %r1288, %r1289, %r1290, %r1256;
	// end inline asm
	ld.shared.u32 	%r1293, [%r1567+832];
	ld.shared.u32 	%r1294, [%r1569+440];
	// begin inline asm
	dp4a.s32.s32 %r1292, %r1293, %r1294, %r1260;
	// end inline asm
	ld.shared.u32 	%r1297, [%r1567+768];
	ld.shared.u32 	%r1298, [%r1569+444];
	// begin inline asm
	dp4a.s32.s32 %r1296, %r1297, %r1298, %r1264;
	// end inline asm
	ld.shared.u32 	%r1301, [%r1567+832];
	ld.shared.u32 	%r1302, [%r1569+444];
	// begin inline asm
	dp4a.s32.s32 %r1300, %r1301, %r1302, %r1268;
	// end inline asm
	ld.shared.u32 	%r1305, [%r1567+772];
	ld.shared.u32 	%r1306, [%r1569+448];
	// begin inline asm
	dp4a.s32.s32 %r1304, %r1305, %r1306, %r1272;
	// end inline asm
	ld.shared.u32 	%r1309, [%r1567+836];
	ld.shared.u32 	%r1310, [%r1569+448];
	// begin inline asm
	dp4a.s32.s32 %r1308, %r1309, %r1310, %r1276;
	// end inline asm
	ld.shared.u32 	%r1313, [%r1567+772];
	ld.shared.u32 	%r1314, [%r1569+452];
	// begin inline asm
	dp4a.s32.s32 %r1312, %r1313, %r1314, %r1280;
	// end inline asm
	ld.shared.u32 	%r1317, [%r1567+836];
	ld.shared.u32 	%r1318, [%r1569+452];
	// begin inline asm
	dp4a.s32.s32 %r1316, %r1317, %r1318, %r1284;
	// end inline asm
	ld.shared.u32 	%r1321, [%r1567+772];
	ld.shared.u32 	%r1322, [%r1569+456];
	// begin inline asm
	dp4a.s32.s32 %r1320, %r1321, %r1322, %r1288;
	// end inline asm
	ld.shared.u32 	%r1325, [%r1567+836];
	ld.shared.u32 	%r1326, [%r1569+456];
	// begin inline asm
	dp4a.s32.s32 %r1324, %r1325, %r1326, %r1292;
	// end inline asm
	ld.shared.u32 	%r1329, [%r1567+772];
	ld.shared.u32 	%r1330, [%r1569+460];
	// begin inline asm
	dp4a.s32.s32 %r1328, %r1329, %r1330, %r1296;
	// end inline asm
	ld.shared.u32 	%r1333, [%r1567+836];
	ld.shared.u32 	%r1334, [%r1569+460];
	// begin inline asm
	dp4a.s32.s32 %r1332, %r1333, %r1334, %r1300;
	// end inline asm
	ld.shared.u32 	%r1337, [%r1567+776];
	ld.shared.u32 	%r1338, [%r1569+464];
	// begin inline asm
	dp4a.s32.s32 %r1336, %r1337, %r1338, %r1304;
	// end inline asm
	ld.shared.u32 	%r1341, [%r1567+840];
	ld.shared.u32 	%r1342, [%r1569+464];
	// begin inline asm
	dp4a.s32.s32 %r1340, %r1341, %r1342, %r1308;
	// end inline asm
	ld.shared.u32 	%r1345, [%r1567+776];
	ld.shared.u32 	%r1346, [%r1569+468];
	// begin inline asm
	dp4a.s32.s32 %r1344, %r1345, %r1346, %r1312;
	// end inline asm
	ld.shared.u32 	%r1349, [%r1567+840];
	ld.shared.u32 	%r1350, [%r1569+468];
	// begin inline asm
	dp4a.s32.s32 %r1348, %r1349, %r1350, %r1316;
	// end inline asm
	ld.shared.u32 	%r1353, [%r1567+776];
	ld.shared.u32 	%r1354, [%r1569+472];
	// begin inline asm
	dp4a.s32.s32 %r1352, %r1353, %r1354, %r1320;
	// end inline asm
	ld.shared.u32 	%r1357, [%r1567+840];
	ld.shared.u32 	%r1358, [%r1569+472];
	// begin inline asm
	dp4a.s32.s32 %r1356, %r1357, %r1358, %r1324;
	// end inline asm
	ld.shared.u32 	%r1361, [%r1567+776];
	ld.shared.u32 	%r1362, [%r1569+476];
	// begin inline asm
	dp4a.s32.s32 %r1360, %r1361, %r1362, %r1328;
	// end inline asm
	ld.shared.u32 	%r1365, [%r1567+840];
	ld.shared.u32 	%r1366, [%r1569+476];
	// begin inline asm
	dp4a.s32.s32 %r1364, %r1365, %r1366, %r1332;
	// end inline asm
	ld.shared.u32 	%r1369, [%r1567+832];
	ld.shared.u32 	%r1370, [%r1569+480];
	// begin inline asm
	dp4a.s32.s32 %r1368, %r1369, %r1370, %r1336;
	// end inline asm
	ld.shared.u32 	%r1373, [%r1567+896];
	ld.shared.u32 	%r1374, [%r1569+480];
	// begin inline asm
	dp4a.s32.s32 %r1372, %r1373, %r1374, %r1340;
	// end inline asm
	ld.shared.u32 	%r1377, [%r1567+832];
	ld.shared.u32 	%r1378, [%r1569+484];
	// begin inline asm
	dp4a.s32.s32 %r1376, %r1377, %r1378, %r1344;
	// end inline asm
	ld.shared.u32 	%r1381, [%r1567+896];
	ld.shared.u32 	%r1382, [%r1569+484];
	// begin inline asm
	dp4a.s32.s32 %r1380, %r1381, %r1382, %r1348;
	// end inline asm
	ld.shared.u32 	%r1385, [%r1567+832];
	ld.shared.u32 	%r1386, [%r1569+488];
	// begin inline asm
	dp4a.s32.s32 %r1384, %r1385, %r1386, %r1352;
	// end inline asm
	ld.shared.u32 	%r1389, [%r1567+896];
	ld.shared.u32 	%r1390, [%r1569+488];
	// begin inline asm
	dp4a.s32.s32 %r1388, %r1389, %r1390, %r1356;
	// end inline asm
	ld.shared.u32 	%r1393, [%r1567+832];
	ld.shared.u32 	%r1394, [%r1569+492];
	// begin inline asm
	dp4a.s32.s32 %r1392, %r1393, %r1394, %r1360;
	// end inline asm
	ld.shared.u32 	%r1397, [%r1567+896];
	ld.shared.u32 	%r1398, [%r1569+492];
	// begin inline asm
	dp4a.s32.s32 %r1396, %r1397, %r1398, %r1364;
	// end inline asm
	ld.shared.u32 	%r1401, [%r1567+836];
	ld.shared.u32 	%r1402, [%r1569+496];
	// begin inline asm
	dp4a.s32.s32 %r1400, %r1401, %r1402, %r1368;
	// end inline asm
	ld.shared.u32 	%r1405, [%r1567+900];
	ld.shared.u32 	%r1406, [%r1569+496];
	// begin inline asm
	dp4a.s32.s32 %r1404, %r1405, %r1406, %r1372;
	// end inline asm
	ld.shared.u32 	%r1409, [%r1567+836];
	ld.shared.u32 	%r1410, [%r1569+500];
	// begin inline asm
	dp4a.s32.s32 %r1408, %r1409, %r1410, %r1376;
	// end inline asm
	ld.shared.u32 	%r1413, [%r1567+900];
	ld.shared.u32 	%r1414, [%r1569+500];
	// begin inline asm
	dp4a.s32.s32 %r1412, %r1413, %r1414, %r1380;
	// end inline asm
	ld.shared.u32 	%r1417, [%r1567+836];
	ld.shared.u32 	%r1418, [%r1569+504];
	// begin inline asm
	dp4a.s32.s32 %r1416, %r1417, %r1418, %r1384;
	// end inline asm
	ld.shared.u32 	%r1421, [%r1567+900];
	ld.shared.u32 	%r1422, [%r1569+504];
	// begin inline asm
	dp4a.s32.s32 %r1420, %r1421, %r1422, %r1388;
	// end inline asm
	ld.shared.u32 	%r1425, [%r1567+836];
	ld.shared.u32 	%r1426, [%r1569+508];
	// begin inline asm
	dp4a.s32.s32 %r1424, %r1425, %r1426, %r1392;
	// end inline asm
	ld.shared.u32 	%r1429, [%r1567+900];
	ld.shared.u32 	%r1430, [%r1569+508];
	// begin inline asm
	dp4a.s32.s32 %r1428, %r1429, %r1430, %r1396;
	// end inline asm
	ld.shared.u32 	%r1433, [%r1567+840];
	ld.shared.u32 	%r1434, [%r1569+512];
	// begin inline asm
	dp4a.s32.s32 %r1432, %r1433, %r1434, %r1400;
	// end inline asm
	ld.shared.u32 	%r1437, [%r1567+904];
	ld.shared.u32 	%r1438, [%r1569+512];
	// begin inline asm
	dp4a.s32.s32 %r1436, %r1437, %r1438, %r1404;
	// end inline asm
	ld.shared.u32 	%r1441, [%r1567+840];
	ld.shared.u32 	%r1442, [%r1569+516];
	// begin inline asm
	dp4a.s32.s32 %r1440, %r1441, %r1442, %r1408;
	// end inline asm
	ld.shared.u32 	%r1445, [%r1567+904];
	ld.shared.u32 	%r1446, [%r1569+516];
	// begin inline asm
	dp4a.s32.s32 %r1444, %r1445, %r1446, %r1412;
	// end inline asm
	ld.shared.u32 	%r1449, [%r1567+840];
	ld.shared.u32 	%r1450, [%r1569+520];
	// begin inline asm
	dp4a.s32.s32 %r1448, %r1449, %r1450, %r1416;
	// end inline asm
	ld.shared.u32 	%r1453, [%r1567+904];
	ld.shared.u32 	%r1454, [%r1569+520];
	// begin inline asm
	dp4a.s32.s32 %r1452, %r1453, %r1454, %r1420;
	// end inline asm
	ld.shared.u32 	%r1457, [%r1567+840];
	ld.shared.u32 	%r1458, [%r1569+524];
	// begin inline asm
	dp4a.s32.s32 %r1456, %r1457, %r1458, %r1424;
	// end inline asm
	ld.shared.u32 	%r1461, [%r1567+904];
	ld.shared.u32 	%r1462, [%r1569+524];
	// begin inline asm
	dp4a.s32.s32 %r1460, %r1461, %r1462, %r1428;
	// end inline asm
	ld.shared.u32 	%r1465, [%r1567+896];
	ld.shared.u32 	%r1466, [%r1569+528];
	// begin inline asm
	dp4a.s32.s32 %r1464, %r1465, %r1466, %r1432;
	// end inline asm
	ld.shared.u32 	%r1469, [%r1567+960];
	ld.shared.u32 	%r1470, [%r1569+528];
	// begin inline asm
	dp4a.s32.s32 %r1468, %r1469, %r1470, %r1436;
	// end inline asm
	ld.shared.u32 	%r1473, [%r1567+896];
	ld.shared.u32 	%r1474, [%r1569+532];
	// begin inline asm
	dp4a.s32.s32 %r1472, %r1473, %r1474, %r1440;
	// end inline asm
	ld.shared.u32 	%r1477, [%r1567+960];
	ld.shared.u32 	%r1478, [%r1569+532];
	// begin inline asm
	dp4a.s32.s32 %r1476, %r1477, %r1478, %r1444;
	// end inline asm
	ld.shared.u32 	%r1481, [%r1567+896];
	ld.shared.u32 	%r1482, [%r1569+536];
	// begin inline asm
	dp4a.s32.s32 %r1480, %r1481, %r1482, %r1448;
	// end inline asm
	ld.shared.u32 	%r1485, [%r1567+960];
	ld.shared.u32 	%r1486, [%r1569+536];
	// begin inline asm
	dp4a.s32.s32 %r1484, %r1485, %r1486, %r1452;
	// end inline asm
	ld.shared.u32 	%r1489, [%r1567+896];
	ld.shared.u32 	%r1490, [%r1569+540];
	// begin inline asm
	dp4a.s32.s32 %r1488, %r1489, %r1490, %r1456;
	// end inline asm
	ld.shared.u32 	%r1493, [%r1567+960];
	ld.shared.u32 	%r1494, [%r1569+540];
	// begin inline asm
	dp4a.s32.s32 %r1492, %r1493, %r1494, %r1460;
	// end inline asm
	ld.shared.u32 	%r1497, [%r1567+900];
	ld.shared.u32 	%r1498, [%r1569+544];
	// begin inline asm
	dp4a.s32.s32 %r1496, %r1497, %r1498, %r1464;
	// end inline asm
	ld.shared.u32 	%r1501, [%r1567+964];
	ld.shared.u32 	%r1502, [%r1569+544];
	// begin inline asm
	dp4a.s32.s32 %r1500, %r1501, %r1502, %r1468;
	// end inline asm
	ld.shared.u32 	%r1505, [%r1567+900];
	ld.shared.u32 	%r1506, [%r1569+548];
	// begin inline asm
	dp4a.s32.s32 %r1504, %r1505, %r1506, %r1472;
	// end inline asm
	ld.shared.u32 	%r1509, [%r1567+964];
	ld.shared.u32 	%r1510, [%r1569+548];
	// begin inline asm
	dp4a.s32.s32 %r1508, %r1509, %r1510, %r1476;
	// end inline asm
	ld.shared.u32 	%r1513, [%r1567+900];
	ld.shared.u32 	%r1514, [%r1569+552];
	// begin inline asm
	dp4a.s32.s32 %r1512, %r1513, %r1514, %r1480;
	// end inline asm
	ld.shared.u32 	%r1517, [%r1567+964];
	ld.shared.u32 	%r1518, [%r1569+552];
	// begin inline asm
	dp4a.s32.s32 %r1516, %r1517, %r1518, %r1484;
	// end inline asm
	ld.shared.u32 	%r1521, [%r1567+900];
	ld.shared.u32 	%r1522, [%r1569+556];
	// begin inline asm
	dp4a.s32.s32 %r1520, %r1521, %r1522, %r1488;
	// end inline asm
	ld.shared.u32 	%r1525, [%r1567+964];
	ld.shared.u32 	%r1526, [%r1569+556];
	// begin inline asm
	dp4a.s32.s32 %r1524, %r1525, %r1526, %r1492;
	// end inline asm
	ld.shared.u32 	%r1529, [%r1567+904];
	ld.shared.u32 	%r1530, [%r1569+560];
	// begin inline asm
	dp4a.s32.s32 %r2747, %r1529, %r1530, %r1496;
	// end inline asm
	ld.shared.u32 	%r1533, [%r1567+968];
	ld.shared.u32 	%r1534, [%r1569+560];
	// begin inline asm
	dp4a.s32.s32 %r2743, %r1533, %r1534, %r1500;
	// end inline asm
	ld.shared.u32 	%r1537, [%r1567+904];
	ld.shared.u32 	%r1538, [%r1569+564];
	// begin inline asm
	dp4a.s32.s32 %r2746, %r1537, %r1538, %r1504;
	// end inline asm
	ld.shared.u32 	%r1541, [%r1567+968];
	ld.shared.u32 	%r1542, [%r1569+564];
	// begin inline asm
	dp4a.s32.s32 %r2742, %r1541, %r1542, %r1508;
	// end inline asm
	ld.shared.u32 	%r1545, [%r1567+904];
	ld.shared.u32 	%r1546, [%r1569+568];
	// begin inline asm
	dp4a.s32.s32 %r2745, %r1545, %r1546, %r1512;
	// end inline asm
	ld.shared.u32 	%r1549, [%r1567+968];
	ld.shared.u32 	%r1550, [%r1569+568];
	// begin inline asm
	dp4a.s32.s32 %r2741, %r1549, %r1550, %r1516;
	// end inline asm
	ld.shared.u32 	%r1553, [%r1567+904];
	ld.shared.u32 	%r1554, [%r1569+572];
	// begin inline asm
	dp4a.s32.s32 %r2744, %r1553, %r1554, %r1520;
	// end inline asm
	ld.shared.u32 	%r1557, [%r1567+968];
	ld.shared.u32 	%r1558, [%r1569+572];
	// begin inline asm
	dp4a.s32.s32 %r2740, %r1557, %r1558, %r1524;
	// end inline asm
	add.s32 	%r2748, %r2748, 1;
	add.s32 	%r2739, %r2739, 1024;
	add.s32 	%r2738, %r2738, 576;
	add.s64 	%rd146, %rd146, 3136;
	add.s64 	%rd145, %rd145, 3136;
	add.s64 	%rd144, %rd144, 3136;
	setp.ne.s32 	%p104, %r2748, 15;
	@%p104 bra 	$L__BB22_41;
	ld.param.u64 	%rd143, [fused_nn_conv2d_cast_subtract_cast_multiply_add_7_kernel0_param_3];
	ld.param.u64 	%rd142, [fused_nn_conv2d_cast_subtract_cast_multiply_add_7_kernel0_param_2];
	bar.sync 	0;
	add.s32 	%r2723, %r1566, %r56;
	ld.shared.u32 	%r1571, [%r2723+1024];
	add.s32 	%r2725, %r1568, %r55;
	ld.shared.u32 	%r1572, [%r2725+4608];
	// begin inline asm
	dp4a.s32.s32 %r1570, %r1571, %r1572, %r2747;
	// end inline asm
	ld.shared.u32 	%r1575, [%r2723+1088];
	ld.shared.u32 	%r1576, [%r2725+4608];
	// begin inline asm
	dp4a.s32.s32 %r1574, %r1575, %r1576, %r2743;
	// end inline asm
	ld.shared.u32 	%r1579, [%r2723+1024];
	ld.shared.u32 	%r1580, [%r2725+4612];
	// begin inline asm
	dp4a.s32.s32 %r1578, %r1579, %r1580, %r2746;
	// end inline asm
	ld.shared.u32 	%r1583, [%r2723+1088];
	ld.shared.u32 	%r1584, [%r2725+4612];
	// begin inline asm
	dp4a.s32.s32 %r1582, %r1583, %r1584, %r2742;
	// end inline asm
	ld.shared.u32 	%r1587, [%r2723+1024];
	ld.shared.u32 	%r1588, [%r2725+4616];
	// begin inline asm
	dp4a.s32.s32 %r1586, %r1587, %r1588, %r2745;
	// end inline asm
	ld.shared.u32 	%r1591, [%r2723+1088];
	ld.shared.u32 	%r1592, [%r2725+4616];
	// begin inline asm
	dp4a.s32.s32 %r1590, %r1591, %r1592, %r2741;
	// end inline asm
	ld.shared.u32 	%r1595, [%r2723+1024];
	ld.shared.u32 	%r1596, [%r2725+4620];
	// begin inline asm
	dp4a.s32.s32 %r1594, %r1595, %r1596, %r2744;
	// end inline asm
	ld.shared.u32 	%r1599, [%r2723+1088];
	ld.shared.u32 	%r1600, [%r2725+4620];
	// begin inline asm
	dp4a.s32.s32 %r1598, %r1599, %r1600, %r2740;
	// end inline asm
	ld.shared.u32 	%r1603, [%r2723+1028];
	ld.shared.u32 	%r1604, [%r2725+4624];
	// begin inline asm
	dp4a.s32.s32 %r1602, %r1603, %r1604, %r1570;
	// end inline asm
	ld.shared.u32 	%r1607, [%r2723+1092];
	ld.shared.u32 	%r1608, [%r2725+4624];
	// begin inline asm
	dp4a.s32.s32 %r1606, %r1607, %r1608, %r1574;
	// end inline asm
	ld.shared.u32 	%r1611, [%r2723+1028];
	ld.shared.u32 	%r1612, [%r2725+4628];
	// begin inline asm
	dp4a.s32.s32 %r1610, %r1611, %r1612, %r1578;
	// end inline asm
	ld.shared.u32 	%r1615, [%r2723+1092];
	ld.shared.u32 	%r1616, [%r2725+4628];
	// begin inline asm
	dp4a.s32.s32 %r1614, %r1615, %r1616, %r1582;
	// end inline asm
	ld.shared.u32 	%r1619, [%r2723+1028];
	ld.shared.u32 	%r1620, [%r2725+4632];
	// begin inline asm
	dp4a.s32.s32 %r1618, %r1619, %r1620, %r1586;
	// end inline asm
	ld.shared.u32 	%r1623, [%r2723+1092];
	ld.shared.u32 	%r1624, [%r2725+4632];
	// begin inline asm
	dp4a.s32.s32 %r1622, %r1623, %r1624, %r1590;
	// end inline asm
	ld.shared.u32 	%r1627, [%r2723+1028];
	ld.shared.u32 	%r1628, [%r2725+4636];
	// begin inline asm
	dp4a.s32.s32 %r1626, %r1627, %r1628, %r1594;
	// end inline asm
	ld.shared.u32 	%r1631, [%r2723+1092];
	ld.shared.u32 	%r1632, [%r2725+4636];
	// begin inline asm
	dp4a.s32.s32 %r1630, %r1631, %r1632, %r1598;
	// end inline asm
	ld.shared.u32 	%r1635, [%r2723+1032];
	ld.shared.u32 	%r1636, [%r2725+4640];
	// begin inline asm
	dp4a.s32.s32 %r1634, %r1635, %r1636, %r1602;
	// end inline asm
	ld.shared.u32 	%r1639, [%r2723+1096];
	ld.shared.u32 	%r1640, [%r2725+4640];
	// begin inline asm
	dp4a.s32.s32 %r1638, %r1639, %r1640, %r1606;
	// end inline asm
	ld.shared.u32 	%r1643, [%r2723+1032];
	ld.shared.u32 	%r1644, [%r2725+4644];
	// begin inline asm
	dp4a.s32.s32 %r1642, %r1643, %r1644, %r1610;
	// end inline asm
	ld.shared.u32 	%r1647, [%r2723+1096];
	ld.shared.u32 	%r1648, [%r2725+4644];
	// begin inline asm
	dp4a.s32.s32 %r1646, %r1647, %r1648, %r1614;
	// end inline asm
	ld.shared.u32 	%r1651, [%r2723+1032];
	ld.shared.u32 	%r1652, [%r2725+4648];
	// begin inline asm
	dp4a.s32.s32 %r1650, %r1651, %r1652, %r1618;
	// end inline asm
	ld.shared.u32 	%r1655, [%r2723+1096];
	ld.shared.u32 	%r1656, [%r2725+4648];
	// begin inline asm
	dp4a.s32.s32 %r1654, %r1655, %r1656, %r1622;
	// end inline asm
	ld.shared.u32 	%r1659, [%r2723+1032];
	ld.shared.u32 	%r1660, [%r2725+4652];
	// begin inline asm
	dp4a.s32.s32 %r1658, %r1659, %r1660, %r1626;
	// end inline asm
	ld.shared.u32 	%r1663, [%r2723+1096];
	ld.shared.u32 	%r1664, [%r2725+4652];
	// begin inline asm
	dp4a.s32.s32 %r1662, %r1663, %r1664, %r1630;
	// end inline asm
	ld.shared.u32 	%r1667, [%r2723+1088];
	ld.shared.u32 	%r1668, [%r2725+4656];
	// begin inline asm
	dp4a.s32.s32 %r1666, %r1667, %r1668, %r1634;
	// end inline asm
	ld.shared.u32 	%r1671, [%r2723+1152];
	ld.shared.u32 	%r1672, [%r2725+4656];
	// begin inline asm
	dp4a.s32.s32 %r1670, %r1671, %r1672, %r1638;
	// end inline asm
	ld.shared.u32 	%r1675, [%r2723+1088];
	ld.shared.u32 	%r1676, [%r2725+4660];
	// begin inline asm
	dp4a.s32.s32 %r1674, %r1675, %r1676, %r1642;
	// end inline asm
	ld.shared.u32 	%r1679, [%r2723+1152];
	ld.shared.u32 	%r1680, [%r2725+4660];
	// begin inline asm
	dp4a.s32.s32 %r1678, %r1679, %r1680, %r1646;
	// end inline asm
	ld.shared.u32 	%r1683, [%r2723+1088];
	ld.shared.u32 	%r1684, [%r2725+4664];
	// begin inline asm
	dp4a.s32.s32 %r1682, %r1683, %r1684, %r1650;
	// end inline asm
	ld.shared.u32 	%r1687, [%r2723+1152];
	ld.shared.u32 	%r1688, [%r2725+4664];
	// begin inline asm
	dp4a.s32.s32 %r1686, %r1687, %r1688, %r1654;
	// end inline asm
	ld.shared.u32 	%r1691, [%r2723+1088];
	ld.shared.u32 	%r1692, [%r2725+4668];
	// begin inline asm
	dp4a.s32.s32 %r1690, %r1691, %r1692, %r1658;
	// end inline asm
	ld.shared.u32 	%r1695, [%r2723+1152];
	ld.shared.u32 	%r1696, [%r2725+4668];
	// begin inline asm
	dp4a.s32.s32 %r1694, %r1695, %r1696, %r1662;
	// end inline asm
	ld.shared.u32 	%r1699, [%r2723+1092];
	ld.shared.u32 	%r1700, [%r2725+4672];
	// begin inline asm
	dp4a.s32.s32 %r1698, %r1699, %r1700, %r1666;
	// end inline asm
	ld.shared.u32 	%r1703, [%r2723+1156];
	ld.shared.u32 	%r1704, [%r2725+4672];
	// begin inline asm
	dp4a.s32.s32 %r1702, %r1703, %r1704, %r1670;
	// end inline asm
	ld.shared.u32 	%r1707, [%r2723+1092];
	ld.shared.u32 	%r1708, [%r2725+4676];
	// begin inline asm
	dp4a.s32.s32 %r1706, %r1707, %r1708, %r1674;
	// end inline asm
	ld.shared.u32 	%r1711, [%r2723+1156];
	ld.shared.u32 	%r1712, [%r2725+4676];
	// begin inline asm
	dp4a.s32.s32 %r1710, %r1711, %r1712, %r1678;
	// end inline asm
	ld.shared.u32 	%r1715, [%r2723+1092];
	ld.shared.u32 	%r1716, [%r2725+4680];
	// begin inline asm
	dp4a.s32.s32 %r1714, %r1715, %r1716, %r1682;
	// end inline asm
	ld.shared.u32 	%r1719, [%r2723+1156];
	ld.shared.u32 	%r1720, [%r2725+4680];
	// begin inline asm
	dp4a.s32.s32 %r1718, %r1719, %r1720, %r1686;
	// end inline asm
	ld.shared.u32 	%r1723, [%r2723+1092];
	ld.shared.u32 	%r1724, [%r2725+4684];
	// begin inline asm
	dp4a.s32.s32 %r1722, %r1723, %r1724, %r1690;
	// end inline asm
	ld.shared.u32 	%r1727, [%r2723+1156];
	ld.shared.u32 	%r1728, [%r2725+4684];
	// begin inline asm
	dp4a.s32.s32 %r1726, %r1727, %r1728, %r1694;
	// end inline asm
	ld.shared.u32 	%r1731, [%r2723+1096];
	ld.shared.u32 	%r1732, [%r2725+4688];
	// begin inline asm
	dp4a.s32.s32 %r1730, %r1731, %r1732, %r1698;
	// end inline asm
	ld.shared.u32 	%r1735, [%r2723+1160];
	ld.shared.u32 	%r1736, [%r2725+4688];
	// begin inline asm
	dp4a.s32.s32 %r1734, %r1735, %r1736, %r1702;
	// end inline asm
	ld.shared.u32 	%r1739, [%r2723+1096];
	ld.shared.u32 	%r1740, [%r2725+4692];
	// begin inline asm
	dp4a.s32.s32 %r1738, %r1739, %r1740, %r1706;
	// end inline asm
	ld.shared.u32 	%r1743, [%r2723+1160];
	ld.shared.u32 	%r1744, [%r2725+4692];
	// begin inline asm
	dp4a.s32.s32 %r1742, %r1743, %r1744, %r1710;
	// end inline asm
	ld.shared.u32 	%r1747, [%r2723+1096];
	ld.shared.u32 	%r1748, [%r2725+4696];
	// begin inline asm
	dp4a.s32.s32 %r1746, %r1747, %r1748, %r1714;
	// end inline asm
	ld.shared.u32 	%r1751, [%r2723+1160];
	ld.shared.u32 	%r1752, [%r2725+4696];
	// begin inline asm
	dp4a.s32.s32 %r1750, %r1751, %r1752, %r1718;
	// end inline asm
	ld.shared.u32 	%r1755, [%r2723+1096];
	ld.shared.u32 	%r1756, [%r2725+4700];
	// begin inline asm
	dp4a.s32.s32 %r1754, %r1755, %r1756, %r1722;
	// end inline asm
	ld.shared.u32 	%r1759, [%r2723+1160];
	ld.shared.u32 	%r1760, [%r2725+4700];
	// begin inline asm
	dp4a.s32.s32 %r1758, %r1759, %r1760, %r1726;
	// end inline asm
	ld.shared.u32 	%r1763, [%r2723+1152];
	ld.shared.u32 	%r1764, [%r2725+4704];
	// begin inline asm
	dp4a.s32.s32 %r1762, %r1763, %r1764, %r1730;
	// end inline asm
	ld.shared.u32 	%r1767, [%r2723+1216];
	ld.shared.u32 	%r1768, [%r2725+4704];
	// begin inline asm
	dp4a.s32.s32 %r1766, %r1767, %r1768, %r1734;
	// end inline asm
	ld.shared.u32 	%r1771, [%r2723+1152];
	ld.shared.u32 	%r1772, [%r2725+4708];
	// begin inline asm
	dp4a.s32.s32 %r1770, %r1771, %r1772, %r1738;
	// end inline asm
	ld.shared.u32 	%r1775, [%r2723+1216];
	ld.shared.u32 	%r1776, [%r2725+4708];
	// begin inline asm
	dp4a.s32.s32 %r1774, %r1775, %r1776, %r1742;
	// end inline asm
	ld.shared.u32 	%r1779, [%r2723+1152];
	ld.shared.u32 	%r1780, [%r2725+4712];
	// begin inline asm
	dp4a.s32.s32 %r1778, %r1779, %r1780, %r1746;
	// end inline asm
	ld.shared.u32 	%r1783, [%r2723+1216];
	ld.shared.u32 	%r1784, [%r2725+4712];
	// begin inline asm
	dp4a.s32.s32 %r1782, %r1783, %r1784, %r1750;
	// end inline asm
	ld.shared.u32 	%r1787, [%r2723+1152];
	ld.shared.u32 	%r1788, [%r2725+4716];
	// begin inline asm
	dp4a.s32.s32 %r1786, %r1787, %r1788, %r1754;
	// end inline asm
	ld.shared.u32 	%r1791, [%r2723+1216];
	ld.shared.u32 	%r1792, [%r2725+4716];
	// begin inline asm
	dp4a.s32.s32 %r1790, %r1791, %r1792, %r1758;
	// end inline asm
	ld.shared.u32 	%r1795, [%r2723+1156];
	ld.shared.u32 	%r1796, [%r2725+4720];
	// begin inline asm
	dp4a.s32.s32 %r1794, %r1795, %r1796, %r1762;
	// end inline asm
	ld.shared.u32 	%r1799, [%r2723+1220];
	ld.shared.u32 	%r1800, [%r2725+4720];
	// begin inline asm
	dp4a.s32.s32 %r1798, %r1799, %r1800, %r1766;
	// end inline asm
	ld.shared.u32 	%r1803, [%r2723+1156];
	ld.shared.u32 	%r1804, [%r2725+4724];
	// begin inline asm
	dp4a.s32.s32 %r1802, %r1803, %r1804, %r1770;
	// end inline asm
	ld.shared.u32 	%r1807, [%r2723+1220];
	ld.shared.u32 	%r1808, [%r2725+4724];
	// begin inline asm
	dp4a.s32.s32 %r1806, %r1807, %r1808, %r1774;
	// end inline asm
	ld.shared.u32 	%r1811, [%r2723+1156];
	ld.shared.u32 	%r1812, [%r2725+4728];
	// begin inline asm
	dp4a.s32.s32 %r1810, %r1811, %r1812, %r1778;
	// end inline asm
	ld.shared.u32 	%r1815, [%r2723+1220];
	ld.shared.u32 	%r1816, [%r2725+4728];
	// begin inline asm
	dp4a.s32.s32 %r1814, %r1815, %r1816, %r1782;
	// end inline asm
	ld.shared.u32 	%r1819, [%r2723+1156];
	ld.shared.u32 	%r1820, [%r2725+4732];
	// begin inline asm
	dp4a.s32.s32 %r1818, %r1819, %r1820, %r1786;
	// end inline asm
	ld.shared.u32 	%r1823, [%r2723+1220];
	ld.shared.u32 	%r1824, [%r2725+4732];
	// begin inline asm
	dp4a.s32.s32 %r1822, %r1823, %r1824, %r1790;
	// end inline asm
	ld.shared.u32 	%r1827, [%r2723+1160];
	ld.shared.u32 	%r1828, [%r2725+4736];
	// begin inline asm
	dp4a.s32.s32 %r1826, %r1827, %r1828, %r1794;
	// end inline asm
	ld.shared.u32 	%r1831, [%r2723+1224];
	ld.shared.u32 	%r1832, [%r2725+4736];
	// begin inline asm
	dp4a.s32.s32 %r1830, %r1831, %r1832, %r1798;
	// end inline asm
	ld.shared.u32 	%r1835, [%r2723+1160];
	ld.shared.u32 	%r1836, [%r2725+4740];
	// begin inline asm
	dp4a.s32.s32 %r1834, %r1835, %r1836, %r1802;
	// end inline asm
	ld.shared.u32 	%r1839, [%r2723+1224];
	ld.shared.u32 	%r1840, [%r2725+4740];
	// begin inline asm
	dp4a.s32.s32 %r1838, %r1839, %r1840, %r1806;
	// end inline asm
	ld.shared.u32 	%r1843, [%r2723+1160];
	ld.shared.u32 	%r1844, [%r2725+4744];
	// begin inline asm
	dp4a.s32.s32 %r1842, %r1843, %r1844, %r1810;
	// end inline asm
	ld.shared.u32 	%r1847, [%r2723+1224];
	ld.shared.u32 	%r1848, [%r2725+4744];
	// begin inline asm
	dp4a.s32.s32 %r1846, %r1847, %r1848, %r1814;
	// end inline asm
	ld.shared.u32 	%r1851, [%r2723+1160];
	ld.shared.u32 	%r1852, [%r2725+4748];
	// begin inline asm
	dp4a.s32.s32 %r1850, %r1851, %r1852, %r1818;
	// end inline asm
	ld.shared.u32 	%r1855, [%r2723+1224];
	ld.shared.u32 	%r1856, [%r2725+4748];
	// begin inline asm
	dp4a.s32.s32 %r1854, %r1855, %r1856, %r1822;
	// end inline asm
	ld.shared.u32 	%r1859, [%r2723+1280];
	ld.shared.u32 	%r1860, [%r2725+4752];
	// begin inline asm
	dp4a.s32.s32 %r1858, %r1859, %r1860, %r1826;
	// end inline asm
	ld.shared.u32 	%r1863, [%r2723+1344];
	ld.shared.u32 	%r1864, [%r2725+4752];
	// begin inline asm
	dp4a.s32.s32 %r1862, %r1863, %r1864, %r1830;
	// end inline asm
	ld.shared.u32 	%r1867, [%r2723+1280];
	ld.shared.u32 	%r1868, [%r2725+4756];
	// begin inline asm
	dp4a.s32.s32 %r1866, %r1867, %r1868, %r1834;
	// end inline asm
	ld.shared.u32 	%r1871, [%r2723+1344];
	ld.shared.u32 	%r1872, [%r2725+4756];
	// begin inline asm
	dp4a.s32.s32 %r1870, %r1871, %r1872, %r1838;
	// end inline asm
	ld.shared.u32 	%r1875, [%r2723+1280];
	ld.shared.u32 	%r1876, [%r2725+4760];
	// begin inline asm
	dp4a.s32.s32 %r1874, %r1875, %r1876, %r1842;
	// end inline asm
	ld.shared.u32 	%r1879, [%r2723+1344];
	ld.shared.u32 	%r1880, [%r2725+4760];
	// begin inline asm
	dp4a.s32.s32 %r1878, %r1879, %r1880, %r1846;
	// end inline asm
	ld.shared.u32 	%r1883, [%r2723+1280];
	ld.shared.u32 	%r1884, [%r2725+4764];
	// begin inline asm
	dp4a.s32.s32 %r1882, %r1883, %r1884, %r1850;
	// end inline asm
	ld.shared.u32 	%r1887, [%r2723+1344];
	ld.shared.u32 	%r1888, [%r2725+4764];
	// begin inline asm
	dp4a.s32.s32 %r1886, %r1887, %r1888, %r1854;
	// end inline asm
	ld.shared.u32 	%r1891, [%r2723+1284];
	ld.shared.u32 	%r1892, [%r2725+4768];
	// begin inline asm
	dp4a.s32.s32 %r1890, %r1891, %r1892, %r1858;
	// end inline asm
	ld.shared.u32 	%r1895, [%r2723+1348];
	ld.shared.u32 	%r1896, [%r2725+4768];
	// begin inline asm
	dp4a.s32.s32 %r1894, %r1895, %r1896, %r1862;
	// end inline asm
	ld.shared.u32 	%r1899, [%r2723+1284];
	ld.shared.u32 	%r1900, [%r2725+4772];
	// begin inline asm
	dp4a.s32.s32 %r1898, %r1899, %r1900, %r1866;
	// end inline asm
	ld.shared.u32 	%r1903, [%r2723+1348];
	ld.shared.u32 	%r1904, [%r2725+4772];
	// begin inline asm
	dp4a.s32.s32 %r1902, %r1903, %r1904, %r1870;
	// end inline asm
	ld.shared.u32 	%r1907, [%r2723+1284];
	ld.shared.u32 	%r1908, [%r2725+4776];
	// begin inline asm
	dp4a.s32.s32 %r1906, %r1907, %r1908, %r1874;
	// end inline asm
	ld.shared.u32 	%r1911, [%r2723+1348];
	ld.shared.u32 	%r1912, [%r2725+4776];
	// begin inline asm
	dp4a.s32.s32 %r1910, %r1911, %r1912, %r1878;
	// end inline asm
	ld.shared.u32 	%r1915, [%r2723+1284];
	ld.shared.u32 	%r1916, [%r2725+4780];
	// begin inline asm
	dp4a.s32.s32 %r1914, %r1915, %r1916, %r1882;
	// end inline asm
	ld.shared.u32 	%r1919, [%r2723+1348];
	ld.shared.u32 	%r1920, [%r2725+4780];
	// begin inline asm
	dp4a.s32.s32 %r1918, %r1919, %r1920, %r1886;
	// end inline asm
	ld.shared.u32 	%r1923, [%r2723+1288];
	ld.shared.u32 	%r1924, [%r2725+4784];
	// begin inline asm
	dp4a.s32.s32 %r1922, %r1923, %r1924, %r1890;
	// end inline asm
	ld.shared.u32 	%r1927, [%r2723+1352];
	ld.shared.u32 	%r1928, [%r2725+4784];
	// begin inline asm
	dp4a.s32.s32 %r1926, %r1927, %r1928, %r1894;
	// end inline asm
	ld.shared.u32 	%r1931, [%r2723+1288];
	ld.shared.u32 	%r1932, [%r2725+4788];
	// begin inline asm
	dp4a.s32.s32 %r1930, %r1931, %r1932, %r1898;
	// end inline asm
	ld.shared.u32 	%r1935, [%r2723+1352];
	ld.shared.u32 	%r1936, [%r2725+4788];
	// begin inline asm
	dp4a.s32.s32 %r1934, %r1935, %r1936, %r1902;
	// end inline asm
	ld.shared.u32 	%r1939, [%r2723+1288];
	ld.shared.u32 	%r1940, [%r2725+4792];
	// begin inline asm
	dp4a.s32.s32 %r1938, %r1939, %r1940, %r1906;
	// end inline asm
	ld.shared.u32 	%r1943, [%r2723+1352];
	ld.shared.u32 	%r1944, [%r2725+4792];
	// begin inline asm
	dp4a.s32.s32 %r1942, %r1943, %r1944, %r1910;
	// end inline asm
	ld.shared.u32 	%r1947, [%r2723+1288];
	ld.shared.u32 	%r1948, [%r2725+4796];
	// begin inline asm
	dp4a.s32.s32 %r1946, %r1947, %r1948, %r1914;
	// end inline asm
	ld.shared.u32 	%r1951, [%r2723+1352];
	ld.shared.u32 	%r1952, [%r2725+4796];
	// begin inline asm
	dp4a.s32.s32 %r1950, %r1951, %r1952, %r1918;
	// end inline asm
	ld.shared.u32 	%r1955, [%r2723+1344];
	ld.shared.u32 	%r1956, [%r2725+4800];
	// begin inline asm
	dp4a.s32.s32 %r1954, %r1955, %r1956, %r1922;
	// end inline asm
	ld.shared.u32 	%r1959, [%r2723+1408];
	ld.shared.u32 	%r1960, [%r2725+4800];
	// begin inline asm
	dp4a.s32.s32 %r1958, %r1959, %r1960, %r1926;
	// end inline asm
	ld.shared.u32 	%r1963, [%r2723+1344];
	ld.shared.u32 	%r1964, [%r2725+4804];
	// begin inline asm
	dp4a.s32.s32 %r1962, %r1963, %r1964, %r1930;
	// end inline asm
	ld.shared.u32 	%r1967, [%r2723+1408];
	ld.shared.u32 	%r1968, [%r2725+4804];
	// begin inline asm
	dp4a.s32.s32 %r1966, %r1967, %r1968, %r1934;
	// end inline asm
	ld.shared.u32 	%r1971, [%r2723+1344];
	ld.shared.u32 	%r1972, [%r2725+4808];
	// begin inline asm
	dp4a.s32.s32 %r1970, %r1971, %r1972, %r1938;
	// end inline asm
	ld.shared.u32 	%r1975, [%r2723+1408];
	ld.shared.u32 	%r1976, [%r2725+4808];
	// begin inline asm
	dp4a.s32.s32 %r1974, %r1975, %r1976, %r1942;
	// end inline asm
	ld.shared.u32 	%r1979, [%r2723+1344];
	ld.shared.u32 	%r1980, [%r2725+4812];
	// begin inline asm
	dp4a.s32.s32 %r1978, %r1979, %r1980, %r1946;
	// end inline asm
	ld.shared.u32 	%r1983, [%r2723+1408];
	ld.shared.u32 	%r1984, [%r2725+4812];
	// begin inline asm
	dp4a.s32.s32 %r1982, %r1983, %r1984, %r1950;
	// end inline asm
	ld.shared.u32 	%r1987, [%r2723+1348];
	ld.shared.u32 	%r1988, [%r2725+4816];
	// begin inline asm
	dp4a.s32.s32 %r1986, %r1987, %r1988, %r1954;
	// end inline asm
	ld.shared.u32 	%r1991, [%r2723+1412];
	ld.shared.u32 	%r1992, [%r2725+4816];
	// begin inline asm
	dp4a.s32.s32 %r1990, %r1991, %r1992, %r1958;
	// end inline asm
	ld.shared.u32 	%r1995, [%r2723+1348];
	ld.shared.u32 	%r1996, [%r2725+4820];
	// begin inline asm
	dp4a.s32.s32 %r1994, %r1995, %r1996, %r1962;
	// end inline asm
	ld.shared.u32 	%r1999, [%r2723+1412];
	ld.shared.u32 	%r2000, [%r2725+4820];
	// begin inline asm
	dp4a.s32.s32 %r1998, %r1999, %r2000, %r1966;
	// end inline asm
	ld.shared.u32 	%r2003, [%r2723+1348];
	ld.shared.u32 	%r2004, [%r2725+4824];
	// begin inline asm
	dp4a.s32.s32 %r2002, %r2003, %r2004, %r1970;
	// end inline asm
	ld.shared.u32 	%r2007, [%r2723+1412];
	ld.shared.u32 	%r2008, [%r2725+4824];
	// begin inline asm
	dp4a.s32.s32 %r2006, %r2007, %r2008, %r1974;
	// end inline asm
	ld.shared.u32 	%r2011, [%r2723+1348];
	ld.shared.u32 	%r2012, [%r2725+4828];
	// begin inline asm
	dp4a.s32.s32 %r2010, %r2011, %r2012, %r1978;
	// end inline asm
	ld.shared.u32 	%r2015, [%r2723+1412];
	ld.shared.u32 	%r2016, [%r2725+4828];
	// begin inline asm
	dp4a.s32.s32 %r2014, %r2015, %r2016, %r1982;
	// end inline asm
	ld.shared.u32 	%r2019, [%r2723+1352];
	ld.shared.u32 	%r2020, [%r2725+4832];
	// begin inline asm
	dp4a.s32.s32 %r2018, %r2019, %r2020, %r1986;
	// end inline asm
	ld.shared.u32 	%r2023, [%r2723+1416];
	ld.shared.u32 	%r2024, [%r2725+4832];
	// begin inline asm
	dp4a.s32.s32 %r2022, %r2023, %r2024, %r1990;
	// end inline asm
	ld.shared.u32 	%r2027, [%r2723+1352];
	ld.shared.u32 	%r2028, [%r2725+4836];
	// begin inline asm
	dp4a.s32.s32 %r2026, %r2027, %r2028, %r1994;
	// end inline asm
	ld.shared.u32 	%r2031, [%r2723+1416];
	ld.shared.u32 	%r2032, [%r2725+4836];
	// begin inline asm
	dp4a.s32.s32 %r2030, %r2031, %r2032, %r1998;
	// end inline asm
	ld.shared.u32 	%r2035, [%r2723+1352];
	ld.shared.u32 	%r2036, [%r2725+4840];
	// begin inline asm
	dp4a.s32.s32 %r2034, %r2035, %r2036, %r2002;
	// end inline asm
	ld.shared.u32 	%r2039, [%r2723+1416];
	ld.shared.u32 	%r2040, [%r2725+4840];
	// begin inline asm
	dp4a.s32.s32 %r2038, %r2039, %r2040, %r2006;
	// end inline asm
	ld.shared.u32 	%r2043, [%r2723+1352];
	ld.shared.u32 	%r2044, [%r2725+4844];
	// begin inline asm
	dp4a.s32.s32 %r2042, %r2043, %r2044, %r2010;
	// end inline asm
	ld.shared.u32 	%r2047, [%r2723+1416];
	ld.shared.u32 	%r2048, [%r2725+4844];
	// begin inline asm
	dp4a.s32.s32 %r2046, %r2047, %r2048, %r2014;
	// end inline asm
	ld.shared.u32 	%r2051, [%r2723+1408];
	ld.shared.u32 	%r2052, [%r2725+4848];
	// begin inline asm
	dp4a.s32.s32 %r2050, %r2051, %r2052, %r2018;
	// end inline asm
	ld.shared.u32 	%r2055, [%r2723+1472];
	ld.shared.u32 	%r2056, [%r2725+4848];
	// begin inline asm
	dp4a.s32.s32 %r2054, %r2055, %r2056, %r2022;
	// end inline asm
	ld.shared.u32 	%r2059, [%r2723+1408];
	ld.shared.u32 	%r2060, [%r2725+4852];
	// begin inline asm
	dp4a.s32.s32 %r2058, %r2059, %r2060, %r2026;
	// end inline asm
	ld.shared.u32 	%r2063, [%r2723+1472];
	ld.shared.u32 	%r2064, [%r2725+4852];
	// begin inline asm
	dp4a.s32.s32 %r2062, %r2063, %r2064, %r2030;
	// end inline asm
	ld.shared.u32 	%r2067, [%r2723+1408];
	ld.shared.u32 	%r2068, [%r2725+4856];
	// begin inline asm
	dp4a.s32.s32 %r2066, %r2067, %r2068, %r2034;
	// end inline asm
	ld.shared.u32 	%r2071, [%r2723+1472];
	ld.shared.u32 	%r2072, [%r2725+4856];
	// begin inline asm
	dp4a.s32.s32 %r2070, %r2071, %r2072, %r2038;
	// end inline asm
	ld.shared.u32 	%r2075, [%r2723+1408];
	ld.shared.u32 	%r2076, [%r2725+4860];
	// begin inline asm
	dp4a.s32.s32 %r2074, %r2075, %r2076, %r2042;
	// end inline asm
	ld.shared.u32 	%r2079, [%r2723+1472];
	ld.shared.u32 	%r2080, [%r2725+4860];
	// begin inline asm
	dp4a.s32.s32 %r2078, %r2079, %r2080, %r2046;
	// end inline asm
	ld.shared.u32 	%r2083, [%r2723+1412];
	ld.shared.u32 	%r2084, [%r2725+4864];
	// begin inline asm
	dp4a.s32.s32 %r2082, %r2083, %r2084, %r2050;
	// end inline asm
	ld.shared.u32 	%r2087, [%r2723+1476];
	ld.shared.u32 	%r2088, [%r2725+4864];
	// begin inline asm
	dp4a.s32.s32 %r2086, %r2087, %r2088, %r2054;
	// end inline asm
	ld.shared.u32 	%r2091, [%r2723+1412];
	ld.shared.u32 	%r2092, [%r2725+4868];
	// begin inline asm
	dp4a.s32.s32 %r2090, %r2091, %r2092, %r2058;
	// end inline asm
	ld.shared.u32 	%r2095, [%r2723+1476];
	ld.shared.u32 	%r2096, [%r2725+4868];
	// begin inline asm
	dp4a.s32.s32 %r2094, %r2095, %r2096, %r2062;
	// end inline asm
	ld.shared.u32 	%r2099, [%r2723+1412];
	ld.shared.u32 	%r2100, [%r2725+4872];
	// begin inline asm
	dp4a.s32.s32 %r2098, %r2099, %r2100, %r2066;
	// end inline asm
	ld.shared.u32 	%r2103, [%r2723+1476];
	ld.shared.u32 	%r2104, [%r2725+4872];
	// begin inline asm
	dp4a.s32.s32 %r2102, %r2103, %r2104, %r2070;
	// end inline asm
	ld.shared.u32 	%r2107, [%r2723+1412];
	ld.shared.u32 	%r2108, [%r2725+4876];
	// begin inline asm
	dp4a.s32.s32 %r2106, %r2107, %r2108, %r2074;
	// end inline asm
	ld.shared.u32 	%r2111, [%r2723+1476];
	ld.shared.u32 	%r2112, [%r2725+4876];
	// begin inline asm
	dp4a.s32.s32 %r2110, %r2111, %r2112, %r2078;
	// end inline asm
	ld.shared.u32 	%r2115, [%r2723+1416];
	ld.shared.u32 	%r2116, [%r2725+4880];
	// begin inline asm
	dp4a.s32.s32 %r2114, %r2115, %r2116, %r2082;
	// end inline asm
	ld.shared.u32 	%r2119, [%r2723+1480];
	ld.shared.u32 	%r2120, [%r2725+4880];
	// begin inline asm
	dp4a.s32.s32 %r2118, %r2119, %r2120, %r2086;
	// end inline asm
	ld.shared.u32 	%r2123, [%r2723+1416];
	ld.shared.u32 	%r2124, [%r2725+4884];
	// begin inline asm
	dp4a.s32.s32 %r2122, %r2123, %r2124, %r2090;
	// end inline asm
	ld.shared.u32 	%r2127, [%r2723+1480];
	ld.shared.u32 	%r2128, [%r2725+4884];
	// begin inline asm
	dp4a.s32.s32 %r2126, %r2127, %r2128, %r2094;
	// end inline asm
	ld.shared.u32 	%r2131, [%r2723+1416];
	ld.shared.u32 	%r2132, [%r2725+4888];
	// begin inline asm
	dp4a.s32.s32 %r2130, %r2131, %r2132, %r2098;
	// end inline asm
	ld.shared.u32 	%r2135, [%r2723+1480];
	ld.shared.u32 	%r2136, [%r2725+4888];
	// begin inline asm
	dp4a.s32.s32 %r2134, %r2135, %r2136, %r2102;
	// end inline asm
	ld.shared.u32 	%r2139, [%r2723+1416];
	ld.shared.u32 	%r2140, [%r2725+4892];
	// begin inline asm
	dp4a.s32.s32 %r2138, %r2139, %r2140, %r2106;
	// end inline asm
	ld.shared.u32 	%r2143, [%r2723+1480];
	ld.shared.u32 	%r2144, [%r2725+4892];
	// begin inline asm
	dp4a.s32.s32 %r2142, %r2143, %r2144, %r2110;
	// end inline asm
	ld.shared.u32 	%r2147, [%r2723+1536];
	ld.shared.u32 	%r2148, [%r2725+4896];
	// begin inline asm
	dp4a.s32.s32 %r2146, %r2147, %r2148, %r2114;
	// end inline asm
	ld.shared.u32 	%r2151, [%r2723+1600];
	ld.shared.u32 	%r2152, [%r2725+4896];
	// begin inline asm
	dp4a.s32.s32 %r2150, %r2151, %r2152, %r2118;
	// end inline asm
	ld.shared.u32 	%r2155, [%r2723+1536];
	ld.shared.u32 	%r2156, [%r2725+4900];
	// begin inline asm
	dp4a.s32.s32 %r2154, %r2155, %r2156, %r2122;
	// end inline asm
	ld.shared.u32 	%r2159, [%r2723+1600];
	ld.shared.u32 	%r2160, [%r2725+4900];
	// begin inline asm
	dp4a.s32.s32 %r2158, %r2159, %r2160, %r2126;
	// end inline asm
	ld.shared.u32 	%r2163, [%r2723+1536];
	ld.shared.u32 	%r2164, [%r2725+4904];
	// begin inline asm
	dp4a.s32.s32 %r2162, %r2163, %r2164, %r2130;
	// end inline asm
	ld.shared.u32 	%r2167, [%r2723+1600];
	ld.shared.u32 	%r2168, [%r2725+4904];
	// begin inline asm
	dp4a.s32.s32 %r2166, %r2167, %r2168, %r2134;
	// end inline asm
	ld.shared.u32 	%r2171, [%r2723+1536];
	ld.shared.u32 	%r2172, [%r2725+4908];
	// begin inline asm
	dp4a.s32.s32 %r2170, %r2171, %r2172, %r2138;
	// end inline asm
	ld.shared.u32 	%r2175, [%r2723+1600];
	ld.shared.u32 	%r2176, [%r2725+4908];
	// begin inline asm
	dp4a.s32.s32 %r2174, %r2175, %r2176, %r2142;
	// end inline asm
	ld.shared.u32 	%r2179, [%r2723+1540];
	ld.shared.u32 	%r2180, [%r2725+4912];
	// begin inline asm
	dp4a.s32.s32 %r2178, %r2179, %r2180, %r2146;
	// end inline asm
	ld.shared.u32 	%r2183, [%r2723+1604];
	ld.shared.u32 	%r2184, [%r2725+4912];
	// begin inline asm
	dp4a.s32.s32 %r2182, %r2183, %r2184, %r2150;
	// end inline asm
	ld.shared.u32 	%r2187, [%r2723+1540];
	ld.shared.u32 	%r2188, [%r2725+4916];
	// begin inline asm
	dp4a.s32.s32 %r2186, %r2187, %r2188, %r2154;
	// end inline asm
	ld.shared.u32 	%r2191, [%r2723+1604];
	ld.shared.u32 	%r2192, [%r2725+4916];
	// begin inline asm
	dp4a.s32.s32 %r2190, %r2191, %r2192, %r2158;
	// end inline asm
	ld.shared.u32 	%r2195, [%r2723+1540];
	ld.shared.u32 	%r2196, [%r2725+4920];
	// begin inline asm
	dp4a.s32.s32 %r2194, %r2195, %r2196, %r2162;
	// end inline asm
	ld.shared.u32 	%r2199, [%r2723+1604];
	ld.shared.u32 	%r2200, [%r2725+4920];
	// begin inline asm
	dp4a.s32.s32 %r2198, %r2199, %r2200, %r2166;
	// end inline asm
	ld.shared.u32 	%r2203, [%r2723+1540];
	ld.shared.u32 	%r2204, [%r2725+4924];
	// begin inline asm
	dp4a.s32.s32 %r2202, %r2203, %r2204, %r2170;
	// end inline asm
	ld.shared.u32 	%r2207, [%r2723+1604];
	ld.shared.u32 	%r2208, [%r2725+4924];
	// begin inline asm
	dp4a.s32.s32 %r2206, %r2207, %r2208, %r2174;
	// end inline asm
	ld.shared.u32 	%r2211, [%r2723+1544];
	ld.shared.u32 	%r2212, [%r2725+4928];
	// begin inline asm
	dp4a.s32.s32 %r2210, %r2211, %r2212, %r2178;
	// end inline asm
	ld.shared.u32 	%r2215, [%r2723+1608];
	ld.shared.u32 	%r2216, [%r2725+4928];
	// begin inline asm
	dp4a.s32.s32 %r2214, %r2215, %r2216, %r2182;
	// end inline asm
	ld.shared.u32 	%r2219, [%r2723+1544];
	ld.shared.u32 	%r2220, [%r2725+4932];
	// begin inline asm
	dp4a.s32.s32 %r2218, %r2219, %r2220, %r2186;
	// end inline asm
	ld.shared.u32 	%r2223, [%r2723+1608];
	ld.shared.u32 	%r2224, [%r2725+4932];
	// begin inline asm
	dp4a.s32.s32 %r2222, %r2223, %r2224, %r2190;
	// end inline asm
	ld.shared.u32 	%r2227, [%r2723+1544];
	ld.shared.u32 	%r2228, [%r2725+4936];
	// begin inline asm
	dp4a.s32.s32 %r2226, %r2227, %r2228, %r2194;
	// end inline asm
	ld.shared.u32 	%r2231, [%r2723+1608];
	ld.shared.u32 	%r2232, [%r2725+4936];
	// begin inline asm
	dp4a.s32.s32 %r2230, %r2231, %r2232, %r2198;
	// end inline asm
	ld.shared.u32 	%r2235, [%r2723+1544];
	ld.shared.u32 	%r2236, [%r2725+4940];
	// begin inline asm
	dp4a.s32.s32 %r2234, %r2235, %r2236, %r2202;
	// end inline asm
	ld.shared.u32 	%r2239, [%r2723+1608];
	ld.shared.u32 	%r2240, [%r2725+4940];
	// begin inline asm
	dp4a.s32.s32 %r2238, %r2239, %r2240, %r2206;
	// end inline asm
	ld.shared.u32 	%r2243, [%r2723+1600];
	ld.shared.u32 	%r2244, [%r2725+4944];
	// begin inline asm
	dp4a.s32.s32 %r2242, %r2243, %r2244, %r2210;
	// end inline asm
	ld.shared.u32 	%r2247, [%r2723+1664];
	ld.shared.u32 	%r2248, [%r2725+4944];
	// begin inline asm
	dp4a.s32.s32 %r2246, %r2247, %r2248, %r2214;
	// end inline asm
	ld.shared.u32 	%r2251, [%r2723+1600];
	ld.shared.u32 	%r2252, [%r2725+4948];
	// begin inline asm
	dp4a.s32.s32 %r2250, %r2251, %r2252, %r2218;
	// end inline asm
	ld.shared.u32 	%r2255, [%r2723+1664];
	ld.shared.u32 	%r2256, [%r2725+4948];
	// begin inline asm
	dp4a.s32.s32 %r2254, %r2255, %r2256, %r2222;
	// end inline asm
	ld.shared.u32 	%r2259, [%r2723+1600];
	ld.shared.u32 	%r2260, [%r2725+4952];
	// begin inline asm
	dp4a.s32.s32 %r2258, %r2259, %r2260, %r2226;
	// end inline asm
	ld.shared.u32 	%r2263, [%r2723+1664];
	ld.shared.u32 	%r2264, [%r2725+4952];
	// begin inline asm
	dp4a.s32.s32 %r2262, %r2263, %r2264, %r2230;
	// end inline asm
	ld.shared.u32 	%r2267, [%r2723+1600];
	ld.shared.u32 	%r2268, [%r2725+4956];
	// begin inline asm
	dp4a.s32.s32 %r2266, %r2267, %r2268, %r2234;
	// end inline asm
	ld.shared.u32 	%r2271, [%r2723+1664];
	ld.shared.u32 	%r2272, [%r2725+4956];
	// begin inline asm
	dp4a.s32.s32 %r2270, %r2271, %r2272, %r2238;
	// end inline asm
	ld.shared.u32 	%r2275, [%r2723+1604];
	ld.shared.u32 	%r2276, [%r2725+4960];
	// begin inline asm
	dp4a.s32.s32 %r2274, %r2275, %r2276, %r2242;
	// end inline asm
	ld.shared.u32 	%r2279, [%r2723+1668];
	ld.shared.u32 	%r2280, [%r2725+4960];
	// begin inline asm
	dp4a.s32.s32 %r2278, %r2279, %r2280, %r2246;
	// end inline asm
	ld.shared.u32 	%r2283, [%r2723+1604];
	ld.shared.u32 	%r2284, [%r2725+4964];
	// begin inline asm
	dp4a.s32.s32 %r2282, %r2283, %r2284, %r2250;
	// end inline asm
	ld.shared.u32 	%r2287, [%r2723+1668];
	ld.shared.u32 	%r2288, [%r2725+4964];
	// begin inline asm
	dp4a.s32.s32 %r2286, %r2287, %r2288, %r2254;
	// end inline asm
	ld.shared.u32 	%r2291, [%r2723+1604];
	ld.shared.u32 	%r2292, [%r2725+4968];
	// begin inline asm
	dp4a.s32.s32 %r2290, %r2291, %r2292, %r2258;
	// end inline asm
	ld.shared.u32 	%r2295, [%r2723+1668];
	ld.shared.u32 	%r2296, [%r2725+4968];
	// begin inline asm
	dp4a.s32.s32 %r2294, %r2295, %r2296, %r2262;
	// end inline asm
	ld.shared.u32 	%r2299, [%r2723+1604];
	ld.shared.u32 	%r2300, [%r2725+4972];
	// begin inline asm
	dp4a.s32.s32 %r2298, %r2299, %r2300, %r2266;
	// end inline asm
	ld.shared.u32 	%r2303, [%r2723+1668];
	ld.shared.u32 	%r2304, [%r2725+4972];
	// begin inline asm
	dp4a.s32.s32 %r2302, %r2303, %r2304, %r2270;
	// end inline asm
	ld.shared.u32 	%r2307, [%r2723+1608];
	ld.shared.u32 	%r2308, [%r2725+4976];
	// begin inline asm
	dp4a.s32.s32 %r2306, %r2307, %r2308, %r2274;
	// end inline asm
	ld.shared.u32 	%r2311, [%r2723+1672];
	ld.shared.u32 	%r2312, [%r2725+4976];
	// begin inline asm
	dp4a.s32.s32 %r2310, %r2311, %r2312, %r2278;
	// end inline asm
	ld.shared.u32 	%r2315, [%r2723+1608];
	ld.shared.u32 	%r2316, [%r2725+4980];
	// begin inline asm
	dp4a.s32.s32 %r2314, %r2315, %r2316, %r2282;
	// end inline asm
	ld.shared.u32 	%r2319, [%r2723+1672];
	ld.shared.u32 	%r2320, [%r2725+4980];
	// begin inline asm
	dp4a.s32.s32 %r2318, %r2319, %r2320, %r2286;
	// end inline asm
	ld.shared.u32 	%r2323, [%r2723+1608];
	ld.shared.u32 	%r2324, [%r2725+4984];
	// begin inline asm
	dp4a.s32.s32 %r2322, %r2323, %r2324, %r2290;
	// end inline asm
	ld.shared.u32 	%r2327, [%r2723+1672];
	ld.shared.u32 	%r2328, [%r2725+4984];
	// begin inline asm
	dp4a.s32.s32 %r2326, %r2327, %r2328, %r2294;
	// end inline asm
	ld.shared.u32 	%r2331, [%r2723+1608];
	ld.shared.u32 	%r2332, [%r2725+4988];
	// begin inline asm
	dp4a.s32.s32 %r2330, %r2331, %r2332, %r2298;
	// end inline asm
	ld.shared.u32 	%r2335, [%r2723+1672];
	ld.shared.u32 	%r2336, [%r2725+4988];
	// begin inline asm
	dp4a.s32.s32 %r2334, %r2335, %r2336, %r2302;
	// end inline asm
	ld.shared.u32 	%r2339, [%r2723+1664];
	ld.shared.u32 	%r2340, [%r2725+4992];
	// begin inline asm
	dp4a.s32.s32 %r2338, %r2339, %r2340, %r2306;
	// end inline asm
	ld.shared.u32 	%r2343, [%r2723+1728];
	ld.shared.u32 	%r2344, [%r2725+4992];
	// begin inline asm
	dp4a.s32.s32 %r2342, %r2343, %r2344, %r2310;
	// end inline asm
	ld.shared.u32 	%r2347, [%r2723+1664];
	ld.shared.u32 	%r2348, [%r2725+4996];
	// begin inline asm
	dp4a.s32.s32 %r2346, %r2347, %r2348, %r2314;
	// end inline asm
	ld.shared.u32 	%r2351, [%r2723+1728];
	ld.shared.u32 	%r2352, [%r2725+4996];
	// begin inline asm
	dp4a.s32.s32 %r2350, %r2351, %r2352, %r2318;
	// end inline asm
	ld.shared.u32 	%r2355, [%r2723+1664];
	ld.shared.u32 	%r2356, [%r2725+5000];
	// begin inline asm
	dp4a.s32.s32 %r2354, %r2355, %r2356, %r2322;
	// end inline asm
	ld.shared.u32 	%r2359, [%r2723+1728];
	ld.shared.u32 	%r2360, [%r2725+5000];
	// begin inline asm
	dp4a.s32.s32 %r2358, %r2359, %r2360, %r2326;
	// end inline asm
	ld.shared.u32 	%r2363, [%r2723+1664];
	ld.shared.u32 	%r2364, [%r2725+5004];
	// begin inline asm
	dp4a.s32.s32 %r2362, %r2363, %r2364, %r2330;
	// end inline asm
	ld.shared.u32 	%r2367, [%r2723+1728];
	ld.shared.u32 	%r2368, [%r2725+5004];
	// begin inline asm
	dp4a.s32.s32 %r2366, %r2367, %r2368, %r2334;
	// end inline asm
	ld.shared.u32 	%r2371, [%r2723+1668];
	ld.shared.u32 	%r2372, [%r2725+5008];
	// begin inline asm
	dp4a.s32.s32 %r2370, %r2371, %r2372, %r2338;
	// end inline asm
	ld.shared.u32 	%r2375, [%r2723+1732];
	ld.shared.u32 	%r2376, [%r2725+5008];
	// begin inline asm
	dp4a.s32.s32 %r2374, %r2375, %r2376, %r2342;
	// end inline asm
	ld.shared.u32 	%r2379, [%r2723+1668];
	ld.shared.u32 	%r2380, [%r2725+5012];
	// begin inline asm
	dp4a.s32.s32 %r2378, %r2379, %r2380, %r2346;
	// end inline asm
	ld.shared.u32 	%r2383, [%r2723+1732];
	ld.shared.u32 	%r2384, [%r2725+5012];
	// begin inline asm
	dp4a.s32.s32 %r2382, %r2383, %r2384, %r2350;
	// end inline asm
	ld.shared.u32 	%r2387, [%r2723+1668];
	ld.shared.u32 	%r2388, [%r2725+5016];
	// begin inline asm
	dp4a.s32.s32 %r2386, %r2387, %r2388, %r2354;
	// end inline asm
	ld.shared.u32 	%r2391, [%r2723+1732];
	ld.shared.u32 	%r2392, [%r2725+5016];
	// begin inline asm
	dp4a.s32.s32 %r2390, %r2391, %r2392, %r2358;
	// end inline asm
	ld.shared.u32 	%r2395, [%r2723+1668];
	ld.shared.u32 	%r2396, [%r2725+5020];
	// begin inline asm
	dp4a.s32.s32 %r2394, %r2395, %r2396, %r2362;
	// end inline asm
	ld.shared.u32 	%r2399, [%r2723+1732];
	ld.shared.u32 	%r2400, [%r2725+5020];
	// begin inline asm
	dp4a.s32.s32 %r2398, %r2399, %r2400, %r2366;
	// end inline asm
	ld.shared.u32 	%r2403, [%r2723+1672];
	ld.shared.u32 	%r2404, [%r2725+5024];
	// begin inline asm
	dp4a.s32.s32 %r2402, %r2403, %r2404, %r2370;
	// end inline asm
	ld.shared.u32 	%r2407, [%r2723+1736];
	ld.shared.u32 	%r2408, [%r2725+5024];
	// begin inline asm
	dp4a.s32.s32 %r2406, %r2407, %r2408, %r2374;
	// end inline asm
	ld.shared.u32 	%r2411, [%r2723+1672];
	ld.shared.u32 	%r2412, [%r2725+5028];
	// begin inline asm
	dp4a.s32.s32 %r2410, %r2411, %r2412, %r2378;
	// end inline asm
	ld.shared.u32 	%r2415, [%r2723+1736];
	ld.shared.u32 	%r2416, [%r2725+5028];
	// begin inline asm
	dp4a.s32.s32 %r2414, %r2415, %r2416, %r2382;
	// end inline asm
	ld.shared.u32 	%r2419, [%r2723+1672];
	ld.shared.u32 	%r2420, [%r2725+5032];
	// begin inline asm
	dp4a.s32.s32 %r2418, %r2419, %r2420, %r2386;
	// end inline asm
	ld.shared.u32 	%r2423, [%r2723+1736];
	ld.shared.u32 	%r2424, [%r2725+5032];
	// begin inline asm
	dp4a.s32.s32 %r2422, %r2423, %r2424, %r2390;
	// end inline asm
	ld.shared.u32 	%r2427, [%r2723+1672];
	ld.shared.u32 	%r2428, [%r2725+5036];
	// begin inline asm
	dp4a.s32.s32 %r2426, %r2427, %r2428, %r2394;
	// end inline asm
	ld.shared.u32 	%r2431, [%r2723+1736];
	ld.shared.u32 	%r2432, [%r2725+5036];
	// begin inline asm
	dp4a.s32.s32 %r2430, %r2431, %r2432, %r2398;
	// end inline asm
	ld.shared.u32 	%r2435, [%r2723+1792];
	ld.shared.u32 	%r2436, [%r2725+5040];
	// begin inline asm
	dp4a.s32.s32 %r2434, %r2435, %r2436, %r2402;
	// end inline asm
	ld.shared.u32 	%r2439, [%r2723+1856];
	ld.shared.u32 	%r2440, [%r2725+5040];
	// begin inline asm
	dp4a.s32.s32 %r2438, %r2439, %r2440, %r2406;
	// end inline asm
	ld.shared.u32 	%r2443, [%r2723+1792];
	ld.shared.u32 	%r2444, [%r2725+5044];
	// begin inline asm
	dp4a.s32.s32 %r2442, %r2443, %r2444, %r2410;
	// end inline asm
	ld.shared.u32 	%r2447, [%r2723+1856];
	ld.shared.u32 	%r2448, [%r2725+5044];
	// begin inline asm
	dp4a.s32.s32 %r2446, %r2447, %r2448, %r2414;
	// end inline asm
	ld.shared.u32 	%r2451, [%r2723+1792];
	ld.shared.u32 	%r2452, [%r2725+5048];
	// begin inline asm
	dp4a.s32.s32 %r2450, %r2451, %r2452, %r2418;
	// end inline asm
	ld.shared.u32 	%r2455, [%r2723+1856];
	ld.shared.u32 	%r2456, [%r2725+5048];
	// begin inline asm
	dp4a.s32.s32 %r2454, %r2455, %r2456, %r2422;
	// end inline asm
	ld.shared.u32 	%r2459, [%r2723+1792];
	ld.shared.u32 	%r2460, [%r2725+5052];
	// begin inline asm
	dp4a.s32.s32 %r2458, %r2459, %r2460, %r2426;
	// end inline asm
	ld.shared.u32 	%r2463, [%r2723+1856];
	ld.shared.u32 	%r2464, [%r2725+5052];
	// begin inline asm
	dp4a.s32.s32 %r2462, %r2463, %r2464, %r2430;
	// end inline asm
	ld.shared.u32 	%r2467, [%r2723+1796];
	ld.shared.u32 	%r2468, [%r2725+5056];
	// begin inline asm
	dp4a.s32.s32 %r2466, %r2467, %r2468, %r2434;
	// end inline asm
	ld.shared.u32 	%r2471, [%r2723+1860];
	ld.shared.u32 	%r2472, [%r2725+5056];
	// begin inline asm
	dp4a.s32.s32 %r2470, %r2471, %r2472, %r2438;
	// end inline asm
	ld.shared.u32 	%r2475, [%r2723+1796];
	ld.shared.u32 	%r2476, [%r2725+5060];
	// begin inline asm
	dp4a.s32.s32 %r2474, %r2475, %r2476, %r2442;
	// end inline asm
	ld.shared.u32 	%r2479, [%r2723+1860];
	ld.shared.u32 	%r2480, [%r2725+5060];
	// begin inline asm
	dp4a.s32.s32 %r2478, %r2479, %r2480, %r2446;
	// end inline asm
	ld.shared.u32 	%r2483, [%r2723+1796];
	ld.shared.u32 	%r2484, [%r2725+5064];
	// begin inline asm
	dp4a.s32.s32 %r2482, %r2483, %r2484, %r2450;
	// end inline asm
	ld.shared.u32 	%r2487, [%r2723+1860];
	ld.shared.u32 	%r2488, [%r2725+5064];
	// begin inline asm
	dp4a.s32.s32 %r2486, %r2487, %r2488, %r2454;
	// end inline asm
	ld.shared.u32 	%r2491, [%r2723+1796];
	ld.shared.u32 	%r2492, [%r2725+5068];
	// begin inline asm
	dp4a.s32.s32 %r2490, %r2491, %r2492, %r2458;
	// end inline asm
	ld.shared.u32 	%r2495, [%r2723+1860];
	ld.shared.u32 	%r2496, [%r2725+5068];
	// begin inline asm
	dp4a.s32.s32 %r2494, %r2495, %r2496, %r2462;
	// end inline asm
	ld.shared.u32 	%r2499, [%r2723+1800];
	ld.shared.u32 	%r2500, [%r2725+5072];
	// begin inline asm
	dp4a.s32.s32 %r2498, %r2499, %r2500, %r2466;
	// end inline asm
	ld.shared.u32 	%r2503, [%r2723+1864];
	ld.shared.u32 	%r2504, [%r2725+5072];
	// begin inline asm
	dp4a.s32.s32 %r2502, %r2503, %r2504, %r2470;
	// end inline asm
	ld.shared.u32 	%r2507, [%r2723+1800];
	ld.shared.u32 	%r2508, [%r2725+5076];
	// begin inline asm
	dp4a.s32.s32 %r2506, %r2507, %r2508, %r2474;
	// end inline asm
	ld.shared.u32 	%r2511, [%r2723+1864];
	ld.shared.u32 	%r2512, [%r2725+5076];
	// begin inline asm
	dp4a.s32.s32 %r2510, %r2511, %r2512, %r2478;
	// end inline asm
	ld.shared.u32 	%r2515, [%r2723+1800];
	ld.shared.u32 	%r2516, [%r2725+5080];
	// begin inline asm
	dp4a.s32.s32 %r2514, %r2515, %r2516, %r2482;
	// end inline asm
	ld.shared.u32 	%r2519, [%r2723+1864];
	ld.shared.u32 	%r2520, [%r2725+5080];
	// begin inline asm
	dp4a.s32.s32 %r2518, %r2519, %r2520, %r2486;
	// end inline asm
	ld.shared.u32 	%r2523, [%r2723+1800];
	ld.shared.u32 	%r2524, [%r2725+5084];
	// begin inline asm
	dp4a.s32.s32 %r2522, %r2523, %r2524, %r2490;
	// end inline asm
	ld.shared.u32 	%r2527, [%r2723+1864];
	ld.shared.u32 	%r2528, [%r2725+5084];
	// begin inline asm
	dp4a.s32.s32 %r2526, %r2527, %r2528, %r2494;
	// end inline asm
	ld.shared.u32 	%r2531, [%r2723+1856];
	ld.shared.u32 	%r2532, [%r2725+5088];
	// begin inline asm
	dp4a.s32.s32 %r2530, %r2531, %r2532, %r2498;
	// end inline asm
	ld.shared.u32 	%r2535, [%r2723+1920];
	ld.shared.u32 	%r2536, [%r2725+5088];
	// begin inline asm
	dp4a.s32.s32 %r2534, %r2535, %r2536, %r2502;
	// end inline asm
	ld.shared.u32 	%r2539, [%r2723+1856];
	ld.shared.u32 	%r2540, [%r2725+5092];
	// begin inline asm
	dp4a.s32.s32 %r2538, %r2539, %r2540, %r2506;
	// end inline asm
	ld.shared.u32 	%r2543, [%r2723+1920];
	ld.shared.u32 	%r2544, [%r2725+5092];
	// begin inline asm
	dp4a.s32.s32 %r2542, %r2543, %r2544, %r2510;
	// end inline asm
	ld.shared.u32 	%r2547, [%r2723+1856];
	ld.shared.u32 	%r2548, [%r2725+5096];
	// begin inline asm
	dp4a.s32.s32 %r2546, %r2547, %r2548, %r2514;
	// end inline asm
	ld.shared.u32 	%r2551, [%r2723+1920];
	ld.shared.u32 	%r2552, [%r2725+5096];
	// begin inline asm
	dp4a.s32.s32 %r2550, %r2551, %r2552, %r2518;
	// end inline asm
	ld.shared.u32 	%r2555, [%r2723+1856];
	ld.shared.u32 	%r2556, [%r2725+5100];
	// begin inline asm
	dp4a.s32.s32 %r2554, %r2555, %r2556, %r2522;
	// end inline asm
	ld.shared.u32 	%r2559, [%r2723+1920];
	ld.shared.u32 	%r2560, [%r2725+5100];
	// begin inline asm
	dp4a.s32.s32 %r2558, %r2559, %r2560, %r2526;
	// end inline asm
	ld.shared.u32 	%r2563, [%r2723+1860];
	ld.shared.u32 	%r2564, [%r2725+5104];
	// begin inline asm
	dp4a.s32.s32 %r2562, %r2563, %r2564, %r2530;
	// end inline asm
	ld.shared.u32 	%r2567, [%r2723+1924];
	ld.shared.u32 	%r2568, [%r2725+5104];
	// begin inline asm
	dp4a.s32.s32 %r2566, %r2567, %r2568, %r2534;
	// end inline asm
	ld.shared.u32 	%r2571, [%r2723+1860];
	ld.shared.u32 	%r2572, [%r2725+5108];
	// begin inline asm
	dp4a.s32.s32 %r2570, %r2571, %r2572, %r2538;
	// end inline asm
	ld.shared.u32 	%r2575, [%r2723+1924];
	ld.shared.u32 	%r2576, [%r2725+5108];
	// begin inline asm
	dp4a.s32.s32 %r2574, %r2575, %r2576, %r2542;
	// end inline asm
	ld.shared.u32 	%r2579, [%r2723+1860];
	ld.shared.u32 	%r2580, [%r2725+5112];
	// begin inline asm
	dp4a.s32.s32 %r2578, %r2579, %r2580, %r2546;
	// end inline asm
	ld.shared.u32 	%r2583, [%r2723+1924];
	ld.shared.u32 	%r2584, [%r2725+5112];
	// begin inline asm
	dp4a.s32.s32 %r2582, %r2583, %r2584, %r2550;
	// end inline asm
	ld.shared.u32 	%r2587, [%r2723+1860];
	ld.shared.u32 	%r2588, [%r2725+5116];
	// begin inline asm
	dp4a.s32.s32 %r2586, %r2587, %r2588, %r2554;
	// end inline asm
	ld.shared.u32 	%r2591, [%r2723+1924];
	ld.shared.u32 	%r2592, [%r2725+5116];
	// begin inline asm
	dp4a.s32.s32 %r2590, %r2591, %r2592, %r2558;
	// end inline asm
	ld.shared.u32 	%r2595, [%r2723+1864];
	ld.shared.u32 	%r2596, [%r2725+5120];
	// begin inline asm
	dp4a.s32.s32 %r2594, %r2595, %r2596, %r2562;
	// end inline asm
	ld.shared.u32 	%r2599, [%r2723+1928];
	ld.shared.u32 	%r2600, [%r2725+5120];
	// begin inline asm
	dp4a.s32.s32 %r2598, %r2599, %r2600, %r2566;
	// end inline asm
	ld.shared.u32 	%r2603, [%r2723+1864];
	ld.shared.u32 	%r2604, [%r2725+5124];
	// begin inline asm
	dp4a.s32.s32 %r2602, %r2603, %r2604, %r2570;
	// end inline asm
	ld.shared.u32 	%r2607, [%r2723+1928];
	ld.shared.u32 	%r2608, [%r2725+5124];
	// begin inline asm
	dp4a.s32.s32 %r2606, %r2607, %r2608, %r2574;
	// end inline asm
	ld.shared.u32 	%r2611, [%r2723+1864];
	ld.shared.u32 	%r2612, [%r2725+5128];
	// begin inline asm
	dp4a.s32.s32 %r2610, %r2611, %r2612, %r2578;
	// end inline asm
	ld.shared.u32 	%r2615, [%r2723+1928];
	ld.shared.u32 	%r2616, [%r2725+5128];
	// begin inline asm
	dp4a.s32.s32 %r2614, %r2615, %r2616, %r2582;
	// end inline asm
	ld.shared.u32 	%r2619, [%r2723+1864];
	ld.shared.u32 	%r2620, [%r2725+5132];
	// begin inline asm
	dp4a.s32.s32 %r2618, %r2619, %r2620, %r2586;
	// end inline asm
	ld.shared.u32 	%r2623, [%r2723+1928];
	ld.shared.u32 	%r2624, [%r2725+5132];
	// begin inline asm
	dp4a.s32.s32 %r2622, %r2623, %r2624, %r2590;
	// end inline asm
	ld.shared.u32 	%r2627, [%r2723+1920];
	ld.shared.u32 	%r2628, [%r2725+5136];
	// begin inline asm
	dp4a.s32.s32 %r2626, %r2627, %r2628, %r2594;
	// end inline asm
	ld.shared.u32 	%r2631, [%r2723+1984];
	ld.shared.u32 	%r2632, [%r2725+5136];
	// begin inline asm
	dp4a.s32.s32 %r2630, %r2631, %r2632, %r2598;
	// end inline asm
	ld.shared.u32 	%r2635, [%r2723+1920];
	ld.shared.u32 	%r2636, [%r2725+5140];
	// begin inline asm
	dp4a.s32.s32 %r2634, %r2635, %r2636, %r2602;
	// end inline asm
	ld.shared.u32 	%r2639, [%r2723+1984];
	ld.shared.u32 	%r2640, [%r2725+5140];
	// begin inline asm
	dp4a.s32.s32 %r2638, %r2639, %r2640, %r2606;
	// end inline asm
	ld.shared.u32 	%r2643, [%r2723+1920];
	ld.shared.u32 	%r2644, [%r2725+5144];
	// begin inline asm
	dp4a.s32.s32 %r2642, %r2643, %r2644, %r2610;
	// end inline asm
	ld.shared.u32 	%r2647, [%r2723+1984];
	ld.shared.u32 	%r2648, [%r2725+5144];
	// begin inline asm
	dp4a.s32.s32 %r2646, %r2647, %r2648, %r2614;
	// end inline asm
	ld.shared.u32 	%r2651, [%r2723+1920];
	ld.shared.u32 	%r2652, [%r2725+5148];
	// begin inline asm
	dp4a.s32.s32 %r2650, %r2651, %r2652, %r2618;
	// end inline asm
	ld.shared.u32 	%r2655, [%r2723+1984];
	ld.shared.u32 	%r2656, [%r2725+5148];
	// begin inline asm
	dp4a.s32.s32 %r2654, %r2655, %r2656, %r2622;
	// end inline asm
	ld.shared.u32 	%r2659, [%r2723+1924];
	ld.shared.u32 	%r2660, [%r2725+5152];
	// begin inline asm
	dp4a.s32.s32 %r2658, %r2659, %r2660, %r2626;
	// end inline asm
	ld.shared.u32 	%r2663, [%r2723+1988];
	ld.shared.u32 	%r2664, [%r2725+5152];
	// begin inline asm
	dp4a.s32.s32 %r2662, %r2663, %r2664, %r2630;
	// end inline asm
	ld.shared.u32 	%r2667, [%r2723+1924];
	ld.shared.u32 	%r2668, [%r2725+5156];
	// begin inline asm
	dp4a.s32.s32 %r2666, %r2667, %r2668, %r2634;
	// end inline asm
	ld.shared.u32 	%r2671, [%r2723+1988];
	ld.shared.u32 	%r2672, [%r2725+5156];
	// begin inline asm
	dp4a.s32.s32 %r2670, %r2671, %r2672, %r2638;
	// end inline asm
	ld.shared.u32 	%r2675, [%r2723+1924];
	ld.shared.u32 	%r2676, [%r2725+5160];
	// begin inline asm
	dp4a.s32.s32 %r2674, %r2675, %r2676, %r2642;
	// end inline asm
	ld.shared.u32 	%r2679, [%r2723+1988];
	ld.shared.u32 	%r2680, [%r2725+5160];
	// begin inline asm
	dp4a.s32.s32 %r2678, %r2679, %r2680, %r2646;
	// end inline asm
	ld.shared.u32 	%r2683, [%r2723+1924];
	ld.shared.u32 	%r2684, [%r2725+5164];
	// begin inline asm
	dp4a.s32.s32 %r2682, %r2683, %r2684, %r2650;
	// end inline asm
	ld.shared.u32 	%r2687, [%r2723+1988];
	ld.shared.u32 	%r2688, [%r2725+5164];
	// begin inline asm
	dp4a.s32.s32 %r2686, %r2687, %r2688, %r2654;
	// end inline asm
	ld.shared.u32 	%r2691, [%r2723+1928];
	ld.shared.u32 	%r2692, [%r2725+5168];
	// begin inline asm
	dp4a.s32.s32 %r2690, %r2691, %r2692, %r2658;
	// end inline asm
	ld.shared.u32 	%r2695, [%r2723+1992];
	ld.shared.u32 	%r2696, [%r2725+5168];
	// begin inline asm
	dp4a.s32.s32 %r2694, %r2695, %r2696, %r2662;
	// end inline asm
	ld.shared.u32 	%r2699, [%r2723+1928];
	ld.shared.u32 	%r2700, [%r2725+5172];
	// begin inline asm
	dp4a.s32.s32 %r2698, %r2699, %r2700, %r2666;
	// end inline asm
	ld.shared.u32 	%r2703, [%r2723+1992];
	ld.shared.u32 	%r2704, [%r2725+5172];
	// begin inline asm
	dp4a.s32.s32 %r2702, %r2703, %r2704, %r2670;
	// end inline asm
	ld.shared.u32 	%r2707, [%r2723+1928];
	ld.shared.u32 	%r2708, [%r2725+5176];
	// begin inline asm
	dp4a.s32.s32 %r2706, %r2707, %r2708, %r2674;
	// end inline asm
	ld.shared.u32 	%r2711, [%r2723+1992];
	ld.shared.u32 	%r2712, [%r2725+5176];
	// begin inline asm
	dp4a.s32.s32 %r2710, %r2711, %r2712, %r2678;
	// end inline asm
	ld.shared.u32 	%r2715, [%r2723+1928];
	ld.shared.u32 	%r2716, [%r2725+5180];
	// begin inline asm
	dp4a.s32.s32 %r2714, %r2715, %r2716, %r2682;
	// end inline asm
	ld.shared.u32 	%r2719, [%r2723+1992];
	ld.shared.u32 	%r2720, [%r2725+5180];
	// begin inline asm
	dp4a.s32.s32 %r2718, %r2719, %r2720, %r2686;
	// end inline asm
	mov.u32 	%r2726, %ctaid.y;
	shl.b32 	%r2727, %r2726, 5;
	shl.b32 	%r2728, %r68, 2;
	add.s32 	%r2729, %r2727, %r2728;
	mul.lo.s32 	%r2730, %r68, 784;
	mad.lo.s32 	%r2731, %r2726, 6272, %r2730;
	mov.u32 	%r2732, %ctaid.x;
	mad.lo.s32 	%r2733, %r2732, 112, %r2731;
	add.s32 	%r2734, %r2733, %r56;
	cvta.to.global.u64 	%rd136, %rd143;
	cvta.to.global.u64 	%rd137, %rd142;
	cvt.rn.f32.s32 	%f1, %r2690;
	mul.wide.u32 	%rd138, %r2729, 4;
	add.s64 	%rd139, %rd136, %rd138;
	ld.global.nc.f32 	%f2, [%rd139];
	fma.rn.f32 	%f3, %f1, 0f38CF589F, %f2;
	mul.wide.u32 	%rd140, %r2734, 4;
	add.s64 	%rd141, %rd137, %rd140;
	st.global.f32 	[%rd141], %f3;
	cvt.rn.f32.s32 	%f4, %r2694;
	fma.rn.f32 	%f5, %f4, 0f38CF589F, %f2;
	st.global.f32 	[%rd141+224], %f5;
	cvt.rn.f32.s32 	%f6, %r2698;
	ld.global.nc.f32 	%f7, [%rd139+4];
	fma.rn.f32 	%f8, %f6, 0f38CF589F, %f7;
	st.global.f32 	[%rd141+4], %f8;
	cvt.rn.f32.s32 	%f9, %r2702;
	fma.rn.f32 	%f10, %f9, 0f38CF589F, %f7;
	st.global.f32 	[%rd141+228], %f10;
	cvt.rn.f32.s32 	%f11, %r2706;
	ld.global.nc.f32 	%f12, [%rd139+8];
	fma.rn.f32 	%f13, %f11, 0f38CF589F, %f12;
	st.global.f32 	[%rd141+8], %f13;
	cvt.rn.f32.s32 	%f14, %r2710;
	fma.rn.f32 	%f15, %f14, 0f38CF589F, %f12;
	st.global.f32 	[%rd141+232], %f15;
	cvt.rn.f32.s32 	%f16, %r2714;
	ld.global.nc.f32 	%f17, [%rd139+12];
	fma.rn.f32 	%f18, %f16, 0f38CF589F, %f17;
	st.global.f32 	[%rd141+12], %f18;
	cvt.rn.f32.s32 	%f19, %r2718;
	fma.rn.f32 	%f20, %f19, 0f38CF589F, %f17;
	st.global.f32 	[%rd141+236], %f20;
	ret;

}
	// .globl	fused_nn_conv2d_cast_subtract_cast_multiply_add_add_nn_relu_19_kernel0
.visible .entry fused_nn_conv2d_cast_subtract_cast_multiply_add_add_nn_relu_19_kernel0(
	.param .u64 .ptr .align 1 fused_nn_conv2d_cast_subtract_cast_multiply_add_add_nn_relu_19_kernel0_param_0,
	.param .u64 .ptr .align 1 fused_nn_conv2d_cast_subtract_cast_multiply_add_add_nn_relu_19_kernel0_param_1,
	.param .u64 .ptr .align 1 fused_nn_conv2d_cast_subtract_cast_multiply_add_add_nn_relu_19_kernel0_param_2,
	.param .u64 .ptr .align 1 fused_nn_conv2d_cast_subtract_cast_multiply_add_add_nn_relu_19_kernel0_param_3,
	.param .u64 .ptr .align 1 fused_nn_conv2d_cast_subtract_cast_multiply_add_add_nn_relu_19_kernel0_param_4
)
{
	.reg .pred 	%p<32>;
	.reg .b16 	%rs<29>;
	.reg .b32 	%r<727>;
	.reg .b32 	%f<49>;
	.reg .b64 	%rd<66>;
	// demoted variable
	.shared .align 4 .b8 _ZZ70fused_nn_conv2d_cast_subtract_cast_multiply_add_add_nn_relu_19_kernel0E15pad_data_shared[1728];
	// demoted variable
	.shared .align 4 .b8 _ZZ70fused_nn_conv2d_cast_subtract_cast_multiply_add_add_nn_relu_19_kernel0E18placeholder_shared[4096];
	ld.param.u64 	%rd8, [fused_nn_conv2d_cast_subtract_cast_multiply_add_add_nn_relu_19_kernel0_param_0];
	ld.param.u64 	%rd9, [fused_nn_conv2d_cast_subtract_cast_multiply_add_add_nn_relu_19_kernel0_param_1];
	ld.param.u64 	%rd6, [fused_nn_conv2d_cast_subtract_cast_multiply_add_add_nn_relu_19_kernel0_param_3];
	cvta.to.global.u64 	%rd1, %rd8;
	cvta.to.global.u64 	%rd2, %rd9;
	mov.u32 	%r1, %tid.z;
	mov.u32 	%r2, %tid.x;
	mad.lo.s32 	%r3, %r1, 14, %r2;
	mov.u32 	%r4, %ctaid.x;
	mul.lo.s32 	%r5, %r4, 224;
	shl.b32 	%r6, %r2, 2;
	mad.lo.s32 	%r7, %r1, 56, %r6;
	setp.gt.u32 	%p6, %r3, 215;
	mov.u32 	%r49, _ZZ70fused_nn_conv2d_cast_subtract_cast_multiply_add_add_nn_relu_19_kernel0E15pad_data_shared;
	add.s32 	%r8, %r49, %r7;
	@%p6 bra 	$L__BB23_2;
	cvt.u16.u32 	%rs1, %r3;
	mul.lo.s16 	%rs2, %rs1, 19;
	shr.u16 	%rs3, %rs2, 9;
	mul.wide.u16 	%r50, %rs3, 3136;
	add.s32 	%r51, %r50, %r5;
	mul.lo.s16 	%rs4, %rs3, 27;
	sub.s16 	%rs5, %rs1, %rs4;
	shl.b16 	%rs6, %rs5, 2;
	cvt.u32.u16 	%r52, %rs6;
	and.b32  	%r53, %r52, 252;
	add.s32 	%r54, %r51, %r53;
	cvt.u64.u32 	%rd10, %r54;
	add.s64 	%rd11, %rd1, %rd10;
	ld.global.nc.u32 	%r55, [%rd11];
	st.shared.u32 	[%r8], %r55;
$L__BB23_2:
	setp.gt.u32 	%p7, %r3, 103;
	@%p7 bra 	$L__BB23_4;
	cvt.u16.u32 	%rs7, %r3;
	add.s16 	%rs8, %rs7, 112;
	and.b16  	%rs9, %rs8, 255;
	mul.lo.s16 	%rs10, %rs9, 19;
	shr.u16 	%rs11, %rs10, 9;
	mul.wide.u16 	%r56, %rs11, 3136;
	add.s32 	%r57, %r56, %r5;
	mul.lo.s16 	%rs12, %rs11, 27;
	sub.s16 	%rs13, %rs8, %rs12;
	shl.b16 	%rs14, %rs13, 2;
	cvt.u32.u16 	%r58, %rs14;
	and.b32  	%r59, %r58, 252;
	add.s32 	%r60, %r57, %r59;
	cvt.u64.u32 	%rd12, %r60;
	add.s64 	%rd13, %rd1, %rd12;
	ld.global.nc.u32 	%r61, [%rd13];
	st.shared.u32 	[%r8+448], %r61;
$L__BB23_4:
	mov.u32 	%r9, %ctaid.y;
	shl.b32 	%r62, %r9, 13;
	shl.b32 	%r10, %r3, 2;
	and.b32  	%r11, %r10, 112;
	and.b32  	%r12, %r7, 12;
	or.b32  	%r13, %r12, %r62;
	setp.lt.u32 	%p8, %r3, 512;
	setp.lt.u32 	%p9, %r1, 37;
	and.pred  	%p1, %p8, %p9;
	not.pred 	%p10, %p1;
	@%p10 bra 	$L__BB23_6;
	shl.b32 	%r64, %r3, 4;
	and.b32  	%r65, %r64, 7680;
	add.s32 	%r66, %r13, %r11;
	add.s32 	%r67, %r66, %r65;
	cvt.u64.u32 	%rd14, %r67;
	add.s64 	%rd15, %rd2, %rd14;
	ld.global.nc.u32 	%r68, [%rd15];
	and.b32  	%r69, %r10, 1920;
	add.s32 	%r70, %r11, %r12;
	add.s32 	%r71, %r70, %r69;
	mov.u32 	%r72, _ZZ70fused_nn_conv2d_cast_subtract_cast_multiply_add_add_nn_relu_19_kernel0E18placeholder_shared;
	add.s32 	%r73, %r72, %r71;
	st.shared.u32 	[%r73], %r68;
$L__BB23_6:
	setp.lt.u32 	%p11, %r3, 400;
	setp.lt.u32 	%p12, %r1, 29;
	and.pred  	%p2, %p11, %p12;
	not.pred 	%p13, %p2;
	@%p13 bra 	$L__BB23_8;
	add.s32 	%r75, %r3, 112;
	shl.b32 	%r76, %r75, 4;
	and.b32  	%r77, %r76, 7680;
	xor.b32  	%r78, %r11, 64;
	add.s32 	%r79, %r13, %r78;
	add.s32 	%r80, %r79, %r77;
	cvt.u64.u32 	%rd16, %r80;
	add.s64 	%rd17, %rd2, %rd16;
	ld.global.nc.u32 	%r81, [%rd17];
	shl.b32 	%r82, %r75, 2;
	and.b32  	%r83, %r82, 1920;
	add.s32 	%r84, %r78, %r12;
	add.s32 	%r85, %r84, %r83;
	mov.u32 	%r86, _ZZ70fused_nn_conv2d_cast_subtract_cast_multiply_add_add_nn_relu_19_kernel0E18placeholder_shared;
	add.s32 	%r87, %r86, %r85;
	st.shared.u32 	[%r87], %r81;
$L__BB23_8:
	setp.lt.u32 	%p14, %r3, 288;
	setp.lt.u32 	%p15, %r1, 21;
	and.pred  	%p3, %p14, %p15;
	not.pred 	%p16, %p3;
	@%p16 bra 	$L__BB23_10;
	add.s32 	%r89, %r3, 224;
	shl.b32 	%r90, %r89, 4;
	and.b32  	%r91, %r90, 7680;
	add.s32 	%r92, %r13, %r11;
	add.s32 	%r93, %r92, %r91;
	cvt.u64.u32 	%rd18, %r93;
	add.s64 	%rd19, %rd2, %rd18;
	ld.global.nc.u32 	%r94, [%rd19];
	shl.b32 	%r95, %r89, 2;
	and.b32  	%r96, %r95, 1920;
	add.s32 	%r97, %r11, %r12;
	add.s32 	%r98, %r97, %r96;
	mov.u32 	%r99, _ZZ70fused_nn_conv2d_cast_subtract_cast_multiply_add_add_nn_relu_19_kernel0E18placeholder_shared;
	add.s32 	%r100, %r99, %r98;
	st.shared.u32 	[%r100], %r94;
$L__BB23_10:
	setp.lt.u32 	%p17, %r3, 176;
	setp.lt.u32 	%p18, %r1, 13;
	and.pred  	%p4, %p17, %p18;
	not.pred 	%p19, %p4;
	@%p19 bra 	$L__BB23_12;
	add.s32 	%r102, %r3, 336;
	shl.b32 	%r103, %r102, 4;
	and.b32  	%r104, %r103, 7680;
	xor.b32  	%r105, %r11, 64;
	add.s32 	%r106, %r13, %r105;
	add.s32 	%r107, %r106, %r104;
	cvt.u64.u32 	%rd20, %r107;
	add.s64 	%rd21, %rd2, %rd20;
	ld.global.nc.u32 	%r108, [%rd21];
	shl.b32 	%r109, %r102, 2;
	and.b32  	%r110, %r109, 1920;
	add.s32 	%r111, %r105, %r12;
	add.s32 	%r112, %r111, %r110;
	mov.u32 	%r113, _ZZ70fused_nn_conv2d_cast_subtract_cast_multiply_add_add_nn_relu_19_kernel0E18placeholder_shared;
	add.s32 	%r114, %r113, %r112;
	st.shared.u32 	[%r114], %r108;
$L__BB23_12:
	setp.lt.u32 	%p20, %r3, 64;
	setp.lt.u32 	%p21, %r1, 5;
	and.pred  	%p5, %p20, %p21;
	not.pred 	%p22, %p5;
	@%p22 bra 	$L__BB23_14;
	add.s32 	%r116, %r3, 448;
	shl.b32 	%r117, %r116, 4;
	and.b32  	%r118, %r117, 7680;
	add.s32 	%r119, %r13, %r11;
	add.s32 	%r120, %r119, %r118;
	cvt.u64.u32 	%rd22, %r120;
	add.s64 	%rd23, %rd2, %rd22;
	ld.global.nc.u32 	%r121, [%rd23];
	shl.b32 	%r122, %r116, 2;
	and.b32  	%r123, %r122, 1920;
	add.s32 	%r124, %r11, %r12;
	add.s32 	%r125, %r124, %r123;
	mov.u32 	%r126, _ZZ70fused_nn_conv2d_cast_subtract_cast_multiply_add_add_nn_relu_19_kernel0E18placeholder_shared;
	add.s32 	%r127, %r126, %r125;
	st.shared.u32 	[%r127], %r121;
$L__BB23_14:
	shl.b32 	%r14, %r2, 3;
	cvt.u16.u32 	%rs15, %r3;
	and.b16  	%rs16, %rs15, 255;
	mul.lo.s16 	%rs17, %rs16, 19;
	shr.u16 	%rs18, %rs17, 9;
	cvt.u32.u16 	%r129, %rs18;
	mul.wide.u32 	%rd24, %r129, 3136;
	mul.lo.s16 	%rs19, %rs18, 27;
	sub.s16 	%rs20, %rs15, %rs19;
	shl.b16 	%rs21, %rs20, 2;
	cvt.u64.u16 	%rd25, %rs21;
	and.b64  	%rd26, %rd25, 252;
	add.s64 	%rd3, %rd24, %rd26;
	add.s16 	%rs22, %rs15, 112;
	and.b16  	%rs23, %rs22, 255;
	mul.lo.s16 	%rs24, %rs23, 19;
	shr.u16 	%rs25, %rs24, 9;
	cvt.u32.u16 	%r130, %rs25;
	mul.wide.u32 	%rd27, %r130, 3136;
	mul.lo.s16 	%rs26, %rs25, 27;
	sub.s16 	%rs27, %rs22, %rs26;
	shl.b16 	%rs28, %rs27, 2;
	cvt.u64.u16 	%rd28, %rs28;
	and.b64  	%rd29, %rd28, 252;
	add.s64 	%rd4, %rd27, %rd29;
	shl.b32 	%r131, %r3, 4;
	and.b32  	%r132, %r131, 7680;
	or.b32  	%r15, %r11, %r132;
	add.s32 	%r133, %r3, 112;
	shl.b32 	%r134, %r133, 4;
	and.b32  	%r135, %r134, 7680;
	xor.b32  	%r136, %r11, 64;
	or.b32  	%r16, %r136, %r135;
	shl.b32 	%r137, %r133, 2;
	and.b32  	%r138, %r137, 1920;
	or.b32  	%r17, %r136, %r138;
	add.s32 	%r139, %r3, 224;
	shl.b32 	%r140, %r139, 4;
	and.b32  	%r141, %r140, 7680;
	or.b32  	%r18, %r11, %r141;
	shl.b32 	%r142, %r139, 2;
	and.b32  	%r143, %r142, 1920;
	or.b32  	%r19, %r11, %r143;
	add.s32 	%r144, %r3, 336;
	shl.b32 	%r145, %r144, 4;
	and.b32  	%r146, %r145, 7680;
	or.b32  	%r20, %r136, %r146;
	shl.b32 	%r147, %r144, 2;
	and.b32  	%r148, %r147, 1920;
	or.b32  	%r21, %r136, %r148;
	add.s32 	%r149, %r3, 448;
	shl.b32 	%r150, %r149, 4;
	and.b32  	%r151, %r150, 7680;
	or.b32  	%r22, %r11, %r151;
	shl.b32 	%r152, %r149, 2;
	and.b32  	%r153, %r152, 1920;
	or.b32  	%r23, %r11, %r153;
	mov.b32 	%r718, 0;
	cvt.u64.u32 	%rd36, %r15;
	cvt.u64.u32 	%rd40, %r16;
	cvt.u64.u32 	%rd44, %r18;
	cvt.u64.u32 	%rd48, %r20;
	mov.u32 	%r719, %r718;
	mov.u32 	%r720, %r718;
	mov.u32 	%r721, %r718;
	mov.u32 	%r722, %r718;
	mov.u32 	%r723, %r718;
	mov.u32 	%r724, %r718;
	mov.u32 	%r725, %r718;
	mov.u32 	%r726, %r718;
$L__BB23_15:
	setp.gt.u32 	%p23, %r3, 215;
	bar.sync 	0;
	mul.lo.s32 	%r33, %r726, 25088;
	and.b32  	%r34, %r726, 1;
	xor.b32  	%r35, %r34, 1;
	mad.lo.s32 	%r36, %r35, 864, %r8;
	@%p23 bra 	$L__BB23_17;
	add.s32 	%r154, %r5, %r33;
	cvt.u64.u32 	%rd30, %r154;
	add.s64 	%rd31, %rd3, %rd30;
	add.s64 	%rd32, %rd1, %rd31;
	ld.global.nc.u32 	%r155, [%rd32+25088];
	st.shared.u32 	[%r36], %r155;
$L__BB23_17:
	setp.gt.u32 	%p24, %r3, 103;
	@%p24 bra 	$L__BB23_19;
	add.s32 	%r156, %r5, %r33;
	cvt.u64.u32 	%rd33, %r156;
	add.s64 	%rd34, %rd4, %rd33;
	add.s64 	%rd35, %rd1, %rd34;
	ld.global.nc.u32 	%r157, [%rd35+25088];
	st.shared.u32 	[%r36+448], %r157;
$L__BB23_19:
	shl.b32 	%r37, %r726, 7;
	shl.b32 	%r158, %r35, 11;
	or.b32  	%r38, %r158, %r12;
	@%p10 bra 	$L__BB23_21;
	add.s32 	%r159, %r13, %r37;
	cvt.u64.u32 	%rd37, %r159;
	add.s64 	%rd38, %rd37, %rd36;
	add.s64 	%rd39, %rd2, %rd38;
	ld.global.nc.u32 	%r160, [%rd39+128];
	shl.b32 	%r161, %r3, 2;
	and.b32  	%r162, %r161, 2032;
	add.s32 	%r163, %r38, %r162;
	mov.u32 	%r164, _ZZ70fused_nn_conv2d_cast_subtract_cast_multiply_add_add_nn_relu_19_kernel0E18placeholder_shared;
	add.s32 	%r165, %r164, %r163;
	st.shared.u32 	[%r165], %r160;
$L__BB23_21:
	@%p13 bra 	$L__BB23_23;
	add.s32 	%r166, %r13, %r37;
	cvt.u64.u32 	%rd41, %r166;
	add.s64 	%rd42, %rd41, %rd40;
	add.s64 	%rd43, %rd2, %rd42;
	ld.global.nc.u32 	%r167, [%rd43+128];
	add.s32 	%r168, %r38, %r17;
	mov.u32 	%r169, _ZZ70fused_nn_conv2d_cast_subtract_cast_multiply_add_add_nn_relu_19_kernel0E18placeholder_shared;
	add.s32 	%r170, %r169, %r168;
	st.shared.u32 	[%r170], %r167;
$L__BB23_23:
	@%p16 bra 	$L__BB23_25;
	add.s32 	%r171, %r13, %r37;
	cvt.u64.u32 	%rd45, %r171;
	add.s64 	%rd46, %rd45, %rd44;
	add.s64 	%rd47, %rd2, %rd46;
	ld.global.nc.u32 	%r172, [%rd47+128];
	add.s32 	%r173, %r38, %r19;
	mov.u32 	%r174, _ZZ70fused_nn_conv2d_cast_subtract_cast_multiply_add_add_nn_relu_19_kernel0E18placeholder_shared;
	add.s32 	%r175, %r174, %r173;
	st.shared.u32 	[%r175], %r172;
$L__BB23_25:
	@%p19 bra 	$L__BB23_27;
	add.s32 	%r176, %r13, %r37;
	cvt.u64.u32 	%rd49, %r176;
	add.s64 	%rd50, %rd49, %rd48;
	add.s64 	%rd51, %rd2, %rd50;
	ld.global.nc.u32 	%r177, [%rd51+128];
	add.s32 	%r178, %r38, %r21;
	mov.u32 	%r179, _ZZ70fused_nn_conv2d_cast_subtract_cast_multiply_add_add_nn_relu_19_kernel0E18placeholder_shared;
	add.s32 	%r180, %r179, %r178;
	st.shared.u32 	[%r180], %r177;
$L__BB23_27:
	@%p22 bra 	$L__BB23_29;
	cvt.u64.u32 	%rd52, %r22;
	add.s32 	%r181, %r13, %r37;
	cvt.u64.u32 	%rd53, %r181;
	add.s64 	%rd54, %rd53, %rd52;
	add.s64 	%rd55, %rd2, %rd54;
	ld.global.nc.u32 	%r182, [%rd55+128];
	add.s32 	%r183, %r38, %r23;
	mov.u32 	%r184, _ZZ70fused_nn_conv2d_cast_subtract_cast_multiply_add_add_nn_relu_19_kernel0E18placeholder_shared;
	add.s32 	%r185, %r184, %r183;
	st.shared.u32 	[%r185], %r182;
$L__BB23_29:
	and.b32  	%r442, %r726, 1;
	setp.eq.b32 	%p30, %r442, 1;
	selp.b32 	%r443, 864, 0, %p30;
	add.s32 	%r444, %r443, %r14;
	shl.b32 	%r445, %r34, 11;
	shl.b32 	%r39, %r1, 8;
	add.s32 	%r446, %r445, %r39;
	mov.u32 	%r447, _ZZ70fused_nn_conv2d_cast_subtract_cast_multiply_add_add_nn_relu_19_kernel0E15pad_data_shared;
	add.s32 	%r448, %r447, %r444;
	ld.shared.u32 	%r187, [%r448];
	mov.u32 	%r449, _ZZ70fused_nn_conv2d_cast_subtract_cast_multiply_add_add_nn_relu_19_kernel0E18placeholder_shared;
	add.s32 	%r450, %r449, %r446;
	ld.shared.u32 	%r188, [%r450];
	// begin inline asm
	dp4a.s32.s32 %r186, %r187, %r188, %r725;
	// end inline asm
	ld.shared.u32 	%r191, [%r448];
	ld.shared.u32 	%r192, [%r450+4];
	// begin inline asm
	dp4a.s32.s32 %r190, %r191, %r192, %r724;
	// end inline asm
	ld.shared.u32 	%r195, [%r448];
	ld.shared.u32 	%r196, [%r450+8];
	// begin inline asm
	dp4a.s32.s32 %r194, %r195, %r196, %r723;
	// end inline asm
	ld.shared.u32 	%r199, [%r448];
	ld.shared.u32 	%r200, [%r450+12];
	// begin inline asm
	dp4a.s32.s32 %r198, %r199, %r200, %r722;
	// end inline asm
	ld.shared.u32 	%r203, [%r448];
	ld.shared.u32 	%r204, [%r450+128];
	// begin inline asm
	dp4a.s32.s32 %r202, %r203, %r204, %r721;
	// end inline asm
	ld.shared.u32 	%r207, [%r448];
	ld.shared.u32 	%r208, [%r450+132];
	// begin inline asm
	dp4a.s32.s32 %r206, %r207, %r208, %r720;
	// end inline asm
	ld.shared.u32 	%r211, [%r448];
	ld.shared.u32 	%r212, [%r450+136];
	// begin inline asm
	dp4a.s32.s32 %r210, %r211, %r212, %r719;
	// end inline asm
	ld.shared.u32 	%r215, [%r448];
	ld.shared.u32 	%r216, [%r450+140];
	// begin inline asm
	dp4a.s32.s32 %r214, %r215, %r216, %r718;
	// end inline asm
	ld.shared.u32 	%r219, [%r448+108];
	ld.shared.u32 	%r220, [%r450+16];
	// begin inline asm
	dp4a.s32.s32 %r218, %r219, %r220, %r186;
	// end inline asm
	ld.shared.u32 	%r223, [%r448+108];
	ld.shared.u32 	%r224, [%r450+20];
	// begin inline asm
	dp4a.s32.s32 %r222, %r223, %r224, %r190;
	// end inline asm
	ld.shared.u32 	%r227, [%r448+108];
	ld.shared.u32 	%r228, [%r450+24];
	// begin inline asm
	dp4a.s32.s32 %r226, %r227, %r228, %r194;
	// end inline asm
	ld.shared.u32 	%r231, [%r448+108];
	ld.shared.u32 	%r232, [%r450+28];
	// begin inline asm
	dp4a.s32.s32 %r230, %r231, %r232, %r198;
	// end inline asm
	ld.shared.u32 	%r235, [%r448+108];
	ld.shared.u32 	%r236, [%r450+144];
	// begin inline asm
	dp4a.s32.s32 %r234, %r235, %r236, %r202;
	// end inline asm
	ld.shared.u32 	%r239, [%r448+108];
	ld.shared.u32 	%r240, [%r450+148];
	// begin inline asm
	dp4a.s32.s32 %r238, %r239, %r240, %r206;
	// end inline asm
	ld.shared.u32 	%r243, [%r448+108];
	ld.shared.u32 	%r244, [%r450+152];
	// begin inline asm
	dp4a.s32.s32 %r242, %r243, %r244, %r210;
	// end inline asm
	ld.shared.u32 	%r247, [%r448+108];
	ld.shared.u32 	%r248, [%r450+156];
	// begin inline asm
	dp4a.s32.s32 %r246, %r247, %r248, %r214;
	// end inline asm
	ld.shared.u32 	%r251, [%r448+216];
	ld.shared.u32 	%r252, [%r450+32];
	// begin inline asm
	dp4a.s32.s32 %r250, %r251, %r252, %r218;
	// end inline asm
	ld.shared.u32 	%r255, [%r448+216];
	ld.shared.u32 	%r256, [%r450+36];
	// begin inline asm
	dp4a.s32.s32 %r254, %r255, %r256, %r222;
	// end inline asm
	ld.shared.u32 	%r259, [%r448+216];
	ld.shared.u32 	%r260, [%r450+40];
	// begin inline asm
	dp4a.s32.s32 %r258, %r259, %r260, %r226;
	// end inline asm
	ld.shared.u32 	%r263, [%r448+216];
	ld.shared.u32 	%r264, [%r450+44];
	// begin inline asm
	dp4a.s32.s32 %r262, %r263, %r264, %r230;
	// end inline asm
	ld.shared.u32 	%r267, [%r448+216];
	ld.shared.u32 	%r268, [%r450+160];
	// begin inline asm
	dp4a.s32.s32 %r266, %r267, %r268, %r234;
	// end inline asm
	ld.shared.u32 	%r271, [%r448+216];
	ld.shared.u32 	%r272, [%r450+164];
	// begin inline asm
	dp4a.s32.s32 %r270, %r271, %r272, %r238;
	// end inline asm
	ld.shared.u32 	%r275, [%r448+216];
	ld.shared.u32 	%r276, [%r450+168];
	// begin inline asm
	dp4a.s32.s32 %r274, %r275, %r276, %r242;
	// end inline asm
	ld.shared.u32 	%r279, [%r448+216];
	ld.shared.u32 	%r280, [%r450+172];
	// begin inline asm
	dp4a.s32.s32 %r278, %r279, %r280, %r246;
	// end inline asm
	ld.shared.u32 	%r283, [%r448+324];
	ld.shared.u32 	%r284, [%r450+48];
	// begin inline asm
	dp4a.s32.s32 %r282, %r283, %r284, %r250;
	// end inline asm
	ld.shared.u32 	%r287, [%r448+324];
	ld.shared.u32 	%r288, [%r450+52];
	// begin inline asm
	dp4a.s32.s32 %r286, %r287, %r288, %r254;
	// end inline asm
	ld.shared.u32 	%r291, [%r448+324];
	ld.shared.u32 	%r292, [%r450+56];
	// begin inline asm
	dp4a.s32.s32 %r290, %r291, %r292, %r258;
	// end inline asm
	ld.shared.u32 	%r295, [%r448+324];
	ld.shared.u32 	%r296, [%r450+60];
	// begin inline asm
	dp4a.s32.s32 %r294, %r295, %r296, %r262;
	// end inline asm
	ld.shared.u32 	%r299, [%r448+324];
	ld.shared.u32 	%r300, [%r450+176];
	// begin inline asm
	dp4a.s32.s32 %r298, %r299, %r300, %r266;
	// end inline asm
	ld.shared.u32 	%r303, [%r448+324];
	ld.shared.u32 	%r304, [%r450+180];
	// begin inline asm
	dp4a.s32.s32 %r302, %r303, %r304, %r270;
	// end inline asm
	ld.shared.u32 	%r307, [%r448+324];
	ld.shared.u32 	%r308, [%r450+184];
	// begin inline asm
	dp4a.s32.s32 %r306, %r307, %r308, %r274;
	// end inline asm
	ld.shared.u32 	%r311, [%r448+324];
	ld.shared.u32 	%r312, [%r450+188];
	// begin inline asm
	dp4a.s32.s32 %r310, %r311, %r312, %r278;
	// end inline asm
	ld.shared.u32 	%r315, [%r448+432];
	ld.shared.u32 	%r316, [%r450+64];
	// begin inline asm
	dp4a.s32.s32 %r314, %r315, %r316, %r282;
	// end inline asm
	ld.shared.u32 	%r319, [%r448+432];
	ld.shared.u32 	%r320, [%r450+68];
	// begin inline asm
	dp4a.s32.s32 %r318, %r319, %r320, %r286;
	// end inline asm
	ld.shared.u32 	%r323, [%r448+432];
	ld.shared.u32 	%r324, [%r450+72];
	// begin inline asm
	dp4a.s32.s32 %r322, %r323, %r324, %r290;
	// end inline asm
	ld.shared.u32 	%r327, [%r448+432];
	ld.shared.u32 	%r328, [%r450+76];
	// begin inline asm
	dp4a.s32.s32 %r326, %r327, %r328, %r294;
	// end inline asm
	ld.shared.u32 	%r331, [%r448+432];
	ld.shared.u32 	%r332, [%r450+192];
	// begin inline asm
	dp4a.s32.s32 %r330, %r331, %r332, %r298;
	// end inline asm
	ld.shared.u32 	%r335, [%r448+432];
	ld.shared.u32 	%r336, [%r450+196];
	// begin inline asm
	dp4a.s32.s32 %r334, %r335, %r336, %r302;
	// end inline asm
	ld.shared.u32 	%r339, [%r448+432];
	ld.shared.u32 	%r340, [%r450+200];
	// begin inline asm
	dp4a.s32.s32 %r338, %r339, %r340, %r306;
	// end inline asm
	ld.shared.u32 	%r343, [%r448+432];
	ld.shared.u32 	%r344, [%r450+204];
	// begin inline asm
	dp4a.s32.s32 %r342, %r343, %r344, %r310;
	// end inline asm
	ld.shared.u32 	%r347, [%r448+540];
	ld.shared.u32 	%r348, [%r450+80];
	// begin inline asm
	dp4a.s32.s32 %r346, %r347, %r348, %r314;
	// end inline asm
	ld.shared.u32 	%r351, [%r448+540];
	ld.shared.u32 	%r352, [%r450+84];
	// begin inline asm
	dp4a.s32.s32 %r350, %r351, %r352, %r318;
	// end inline asm
	ld.shared.u32 	%r355, [%r448+540];
	ld.shared.u32 	%r356, [%r450+88];
	// begin inline asm
	dp4a.s32.s32 %r354, %r355, %r356, %r322;
	// end inline asm
	ld.shared.u32 	%r359, [%r448+540];
	ld.shared.u32 	%r360, [%r450+92];
	// begin inline asm
	dp4a.s32.s32 %r358, %r359, %r360, %r326;
	// end inline asm
	ld.shared.u32 	%r363, [%r448+540];
	ld.shared.u32 	%r364, [%r450+208];
	// begin inline asm
	dp4a.s32.s32 %r362, %r363, %r364, %r330;
	// end inline asm
	ld.shared.u32 	%r367, [%r448+540];
	ld.shared.u32 	%r368, [%r450+212];
	// begin inline asm
	dp4a.s32.s32 %r366, %r367, %r368, %r334;
	// end inline asm
	ld.shared.u32 	%r371, [%r448+540];
	ld.shared.u32 	%r372, [%r450+216];
	// begin inline asm
	dp4a.s32.s32 %r370, %r371, %r372, %r338;
	// end inline asm
	ld.shared.u32 	%r375, [%r448+540];
	ld.shared.u32 	%r376, [%r450+220];
	// begin inline asm
	dp4a.s32.s32 %r374, %r375, %r376, %r342;
	// end inline asm
	ld.shared.u32 	%r379, [%r448+648];
	ld.shared.u32 	%r380, [%r450+96];
	// begin inline asm
	dp4a.s32.s32 %r378, %r379, %r380, %r346;
	// end inline asm
	ld.shared.u32 	%r383, [%r448+648];
	ld.shared.u32 	%r384, [%r450+100];
	// begin inline asm
	dp4a.s32.s32 %r382, %r383, %r384, %r350;
	// end inline asm
	ld.shared.u32 	%r387, [%r448+648];
	ld.shared.u32 	%r388, [%r450+104];
	// begin inline asm
	dp4a.s32.s32 %r386, %r387, %r388, %r354;
	// end inline asm
	ld.shared.u32 	%r391, [%r448+648];
	ld.shared.u32 	%r392, [%r450+108];
	// begin inline asm
	dp4a.s32.s32 %r390, %r391, %r392, %r358;
	// end inline asm
	ld.shared.u32 	%r395, [%r448+648];
	ld.shared.u32 	%r396, [%r450+224];
	// begin inline asm
	dp4a.s32.s32 %r394, %r395, %r396, %r362;
	// end inline asm
	ld.shared.u32 	%r399, [%r448+648];
	ld.shared.u32 	%r400, [%r450+228];
	// begin inline asm
	dp4a.s32.s32 %r398, %r399, %r400, %r366;
	// end inline asm
	ld.shared.u32 	%r403, [%r448+648];
	ld.shared.u32 	%r404, [%r450+232];
	// begin inline asm
	dp4a.s32.s32 %r402, %r403, %r404, %r370;
	// end inline asm
	ld.shared.u32 	%r407, [%r448+648];
	ld.shared.u32 	%r408, [%r450+236];
	// begin inline asm
	dp4a.s32.s32 %r406, %r407, %r408, %r374;
	// end inline asm
	ld.shared.u32 	%r411, [%r448+756];
	ld.shared.u32 	%r412, [%r450+112];
	// begin inline asm
	dp4a.s32.s32 %r725, %r411, %r412, %r378;
	// end inline asm
	ld.shared.u32 	%r415, [%r448+756];
	ld.shared.u32 	%r416, [%r450+116];
	// begin inline asm
	dp4a.s32.s32 %r724, %r415, %r416, %r382;
	// end inline asm
	ld.shared.u32 	%r419, [%r448+756];
	ld.shared.u32 	%r420, [%r450+120];
	// begin inline asm
	dp4a.s32.s32 %r723, %r419, %r420, %r386;
	// end inline asm
	ld.shared.u32 	%r423, [%r448+756];
	ld.shared.u32 	%r424, [%r450+124];
	// begin inline asm
	dp4a.s32.s32 %r722, %r423, %r424, %r390;
	// end inline asm
	ld.shared.u32 	%r427, [%r448+756];
	ld.shared.u32 	%r428, [%r450+240];
	// begin inline asm
	dp4a.s32.s32 %r721, %r427, %r428, %r394;
	// end inline asm
	ld.shared.u32 	%r431, [%r448+756];
	ld.shared.u32 	%r432, [%r450+244];
	// begin inline asm
	dp4a.s32.s32 %r720, %r431, %r432, %r398;
	// end inline asm
	ld.shared.u32 	%r435, [%r448+756];
	ld.shared.u32 	%r436, [%r450+248];
	// begin inline asm
	dp4a.s32.s32 %r719, %r435, %r436, %r402;
	// end inline asm
	ld.shared.u32 	%r439, [%r448+756];
	ld.shared.u32 	%r440, [%r450+252];
	// begin inline asm
	dp4a.s32.s32 %r718, %r439, %r440, %r406;
	// end inline asm
	add.s32 	%r726, %r726, 1;
	setp.ne.s32 	%p31, %r726, 3;
	@%p31 bra 	$L__BB23_15;
	ld.param.u64 	%rd65, [fused_nn_conv2d_cast_subtract_cast_multiply_add_add_nn_relu_19_kernel0_param_4];
	ld.param.u64 	%rd64, [fused_nn_conv2d_cast_subtract_cast_multiply_add_add_nn_relu_19_kernel0_param_2];
	shl.b32 	%r707, %r1, 3;
	cvta.to.global.u64 	%rd56, %rd6;
	cvta.to.global.u64 	%rd57, %rd65;
	cvta.to.global.u64 	%rd58, %rd64;
	bar.sync 	0;
	add.s32 	%r709, %r447, %r14;
	ld.shared.u32 	%r452, [%r709+864];
	add.s32 	%r711, %r449, %r39;
	ld.shared.u32 	%r453, [%r711+2048];
	// begin inline asm
	dp4a.s32.s32 %r451, %r452, %r453, %r725;
	// end inline asm
	ld.shared.u32 	%r456, [%r709+864];
	ld.shared.u32 	%r457, [%r711+2052];
	// begin inline asm
	dp4a.s32.s32 %r455, %r456, %r457, %r724;
	// end inline asm
	ld.shared.u32 	%r460, [%r709+864];
	ld.shared.u32 	%r461, [%r711+2056];
	// begin inline asm
	dp4a.s32.s32 %r459, %r460, %r461, %r723;
	// end inline asm
	ld.shared.u32 	%r464, [%r709+864];
	ld.shared.u32 	%r465, [%r711+2060];
	// begin inline asm
	dp4a.s32.s32 %r463, %r464, %r465, %r722;
	// end inline asm
	ld.shared.u32 	%r468, [%r709+864];
	ld.shared.u32 	%r469, [%r711+2176];
	// begin inline asm
	dp4a.s32.s32 %r467, %r468, %r469, %r721;
	// end inline asm
	ld.shared.u32 	%r472, [%r709+864];
	ld.shared.u32 	%r473, [%r711+2180];
	// begin inline asm
	dp4a.s32.s32 %r471, %r472, %r473, %r720;
	// end inline asm
	ld.shared.u32 	%r476, [%r709+864];
	ld.shared.u32 	%r477, [%r711+2184];
	// begin inline asm
	dp4a.s32.s32 %r475, %r476, %r477, %r719;
	// end inline asm
	ld.shared.u32 	%r480, [%r709+864];
	ld.shared.u32 	%r481, [%r711+2188];
	// begin inline asm
	dp4a.s32.s32 %r479, %r480, %r481, %r718;
	// end inline asm
	ld.shared.u32 	%r484, [%r709+972];
	ld.shared.u32 	%r485, [%r711+2064];
	// begin inline asm
	dp4a.s32.s32 %r483, %r484, %r485, %r451;
	// end inline asm
	ld.shared.u32 	%r488, [%r709+972];
	ld.shared.u32 	%r489, [%r711+2068];
	// begin inline asm
	dp4a.s32.s32 %r487, %r488, %r489, %r455;
	// end inline asm
	ld.shared.u32 	%r492, [%r709+972];
	ld.shared.u32 	%r493, [%r711+2072];
	// begin inline asm
	dp4a.s32.s32 %r491, %r492, %r493, %r459;
	// end inline asm
	ld.shared.u32 	%r496, [%r709+972];
	ld.shared.u32 	%r497, [%r711+2076];
	// begin inline asm
	dp4a.s32.s32 %r495, %r496, %r497, %r463;
	// end inline asm
	ld.shared.u32 	%r500, [%r709+972];
	ld.shared.u32 	%r501, [%r711+2192];
	// begin inline asm
	dp4a.s32.s32 %r499, %r500, %r501, %r467;
	// end inline asm
	ld.shared.u32 	%r504, [%r709+972];
	ld.shared.u32 	%r505, [%r711+2196];
	// begin inline asm
	dp4a.s32.s32 %r503, %r504, %r505, %r471;
	// end inline asm
	ld.shared.u32 	%r508, [%r709+972];
	ld.shared.u32 	%r509, [%r711+2200];
	// begin inline asm
	dp4a.s32.s32 %r507, %r508, %r509, %r475;
	// end inline asm
	ld.shared.u32 	%r512, [%r709+972];
	ld.shared.u32 	%r513, [%r711+2204];
	// begin inline asm
	dp4a.s32.s32 %r511, %r512, %r513, %r479;
	// end inline asm
	ld.shared.u32 	%r516, [%r709+1080];
	ld.shared.u32 	%r517, [%r711+2080];
	// begin inline asm
	dp4a.s32.s32 %r515, %r516, %r517, %r483;
	// end inline asm
	ld.shared.u32 	%r520, [%r709+1080];
	ld.shared.u32 	%r521, [%r711+2084];
	// begin inline asm
	dp4a.s32.s32 %r519, %r520, %r521, %r487;
	// end inline asm
	ld.shared.u32 	%r524, [%r709+1080];
	ld.shared.u32 	%r525, [%r711+2088];
	// begin inline asm
	dp4a.s32.s32 %r523, %r524, %r525, %r491;
	// end inline asm
	ld.shared.u32 	%r528, [%r709+1080];
	ld.shared.u32 	%r529, [%r711+2092];
	// begin inline asm
	dp4a.s32.s32 %r527, %r528, %r529, %r495;
	// end inline asm
	ld.shared.u32 	%r532, [%r709+1080];
	ld.shared.u32 	%r533, [%r711+2208];
	// begin inline asm
	dp4a.s32.s32 %r531, %r532, %r533, %r499;
	// end inline asm
	ld.shared.u32 	%r536, [%r709+1080];
	ld.shared.u32 	%r537, [%r711+2212];
	// begin inline asm
	dp4a.s32.s32 %r535, %r536, %r537, %r503;
	// end inline asm
	ld.shared.u32 	%r540, [%r709+1080];
	ld.shared.u32 	%r541, [%r711+2216];
	// begin inline asm
	dp4a.s32.s32 %r539, %r540, %r541, %r507;
	// end inline asm
	ld.shared.u32 	%r544, [%r709+1080];
	ld.shared.u32 	%r545, [%r711+2220];
	// begin inline asm
	dp4a.s32.s32 %r543, %r544, %r545, %r511;
	// end inline asm
	ld.shared.u32 	%r548, [%r709+1188];
	ld.shared.u32 	%r549, [%r711+2096];
	// begin inline asm
	dp4a.s32.s32 %r547, %r548, %r549, %r515;
	// end inline asm
	ld.shared.u32 	%r552, [%r709+1188];
	ld.shared.u32 	%r553, [%r711+2100];
	// begin inline asm
	dp4a.s32.s32 %r551, %r552, %r553, %r519;
	// end inline asm
	ld.shared.u32 	%r556, [%r709+1188];
	ld.shared.u32 	%r557, [%r711+2104];
	// begin inline asm
	dp4a.s32.s32 %r555, %r556, %r557, %r523;
	// end inline asm
	ld.shared.u32 	%r560, [%r709+1188];
	ld.shared.u32 	%r561, [%r711+2108];
	// begin inline asm
	dp4a.s32.s32 %r559, %r560, %r561, %r527;
	// end inline asm
	ld.shared.u32 	%r564, [%r709+1188];
	ld.shared.u32 	%r565, [%r711+2224];
	// begin inline asm
	dp4a.s32.s32 %r563, %r564, %r565, %r531;
	// end inline asm
	ld.shared.u32 	%r568, [%r709+1188];
	ld.shared.u32 	%r569, [%r711+2228];
	// begin inline asm
	dp4a.s32.s32 %r567, %r568, %r569, %r535;
	// end inline asm
	ld.shared.u32 	%r572, [%r709+1188];
	ld.shared.u32 	%r573, [%r711+2232];
	// begin inline asm
	dp4a.s32.s32 %r571, %r572, %r573, %r539;
	// end inline asm
	ld.shared.u32 	%r576, [%r709+1188];
	ld.shared.u32 	%r577, [%r711+2236];
	// begin inline asm
	dp4a.s32.s32 %r575, %r576, %r577, %r543;
	// end inline asm
	ld.shared.u32 	%r580, [%r709+1296];
	ld.shared.u32 	%r581, [%r711+2112];
	// begin inline asm
	dp4a.s32.s32 %r579, %r580, %r581, %r547;
	// end inline asm
	ld.shared.u32 	%r584, [%r709+1296];
	ld.shared.u32 	%r585, [%r711+2116];
	// begin inline asm
	dp4a.s32.s32 %r583, %r584, %r585, %r551;
	// end inline asm
	ld.shared.u32 	%r588, [%r709+1296];
	ld.shared.u32 	%r589, [%r711+2120];
	// begin inline asm
	dp4a.s32.s32 %r587, %r588, %r589, %r555;
	// end inline asm
	ld.shared.u32 	%r592, [%r709+1296];
	ld.shared.u32 	%r593, [%r711+2124];
	// begin inline asm
	dp4a.s32.s32 %r591, %r592, %r593, %r559;
	// end inline asm
	ld.shared.u32 	%r596, [%r709+1296];
	ld.shared.u32 	%r597, [%r711+2240];
	// begin inline asm
	dp4a.s32.s32 %r595, %r596, %r597, %r563;
	// end inline asm
	ld.shared.u32 	%r600, [%r709+1296];
	ld.shared.u32 	%r601, [%r711+2244];
	// begin inline asm
	dp4a.s32.s32 %r599, %r600, %r601, %r567;
	// end inline asm
	ld.shared.u32 	%r604, [%r709+1296];
	ld.shared.u32 	%r605, [%r711+2248];
	// begin inline asm
	dp4a.s32.s32 %r603, %r604, %r605, %r571;
	// end inline asm
	ld.shared.u32 	%r608, [%r709+1296];
	ld.shared.u32 	%r609, [%r711+2252];
	// begin inline asm
	dp4a.s32.s32 %r607, %r608, %r609, %r575;
	// end inline asm
	ld.shared.u32 	%r612, [%r709+1404];
	ld.shared.u32 	%r613, [%r711+2128];
	// begin inline asm
	dp4a.s32.s32 %r611, %r612, %r613, %r579;
	// end inline asm
	ld.shared.u32 	%r616, [%r709+1404];
	ld.shared.u32 	%r617, [%r711+2132];
	// begin inline asm
	dp4a.s32.s32 %r615, %r616, %r617, %r583;
	// end inline asm
	ld.shared.u32 	%r620, [%r709+1404];
	ld.shared.u32 	%r621, [%r711+2136];
	// begin inline asm
	dp4a.s32.s32 %r619, %r620, %r621, %r587;
	// end inline asm
	ld.shared.u32 	%r624, [%r709+1404];
	ld.shared.u32 	%r625, [%r711+2140];
	// begin inline asm
	dp4a.s32.s32 %r623, %r624, %r625, %r591;
	// end inline asm
	ld.shared.u32 	%r628, [%r709+1404];
	ld.shared.u32 	%r629, [%r711+2256];
	// begin inline asm
	dp4a.s32.s32 %r627, %r628, %r629, %r595;
	// end inline asm
	ld.shared.u32 	%r632, [%r709+1404];
	ld.shared.u32 	%r633, [%r711+2260];
	// begin inline asm
	dp4a.s32.s32 %r631, %r632, %r633, %r599;
	// end inline asm
	ld.shared.u32 	%r636, [%r709+1404];
	ld.shared.u32 	%r637, [%r711+2264];
	// begin inline asm
	dp4a.s32.s32 %r635, %r636, %r637, %r603;
	// end inline asm
	ld.shared.u32 	%r640, [%r709+1404];
	ld.shared.u32 	%r641, [%r711+2268];
	// begin inline asm
	dp4a.s32.s32 %r639, %r640, %r641, %r607;
	// end inline asm
	ld.shared.u32 	%r644, [%r709+1512];
	ld.shared.u32 	%r645, [%r711+2144];
	// begin inline asm
	dp4a.s32.s32 %r643, %r644, %r645, %r611;
	// end inline asm
	ld.shared.u32 	%r648, [%r709+1512];
	ld.shared.u32 	%r649, [%r711+2148];
	// begin inline asm
	dp4a.s32.s32 %r647, %r648, %r649, %r615;
	// end inline asm
	ld.shared.u32 	%r652, [%r709+1512];
	ld.shared.u32 	%r653, [%r711+2152];
	// begin inline asm
	dp4a.s32.s32 %r651, %r652, %r653, %r619;
	// end inline asm
	ld.shared.u32 	%r656, [%r709+1512];
	ld.shared.u32 	%r657, [%r711+2156];
	// begin inline asm
	dp4a.s32.s32 %r655, %r656, %r657, %r623;
	// end inline asm
	ld.shared.u32 	%r660, [%r709+1512];
	ld.shared.u32 	%r661, [%r711+2272];
	// begin inline asm
	dp4a.s32.s32 %r659, %r660, %r661, %r627;
	// end inline asm
	ld.shared.u32 	%r664, [%r709+1512];
	ld.shared.u32 	%r665, [%r711+2276];
	// begin inline asm
	dp4a.s32.s32 %r663, %r664, %r665, %r631;
	// end inline asm
	ld.shared.u32 	%r668, [%r709+1512];
	ld.shared.u32 	%r669, [%r711+2280];
	// begin inline asm
	dp4a.s32.s32 %r667, %r668, %r669, %r635;
	// end inline asm
	ld.shared.u32 	%r672, [%r709+1512];
	ld.shared.u32 	%r673, [%r711+2284];
	// begin inline asm
	dp4a.s32.s32 %r671, %r672, %r673, %r639;
	// end inline asm
	ld.shared.u32 	%r676, [%r709+1620];
	ld.shared.u32 	%r677, [%r711+2160];
	// begin inline asm
	dp4a.s32.s32 %r675, %r676, %r677, %r643;
	// end inline asm
	ld.shared.u32 	%r680, [%r709+1620];
	ld.shared.u32 	%r681, [%r711+2164];
	// begin inline asm
	dp4a.s32.s32 %r679, %r680, %r681, %r647;
	// end inline asm
	ld.shared.u32 	%r684, [%r709+1620];
	ld.shared.u32 	%r685, [%r711+2168];
	// begin inline asm
	dp4a.s32.s32 %r683, %r684, %r685, %r651;
	// end inline asm
	ld.shared.u32 	%r688, [%r709+1620];
	ld.shared.u32 	%r689, [%r711+2172];
	// begin inline asm
	dp4a.s32.s32 %r687, %r688, %r689, %r655;
	// end inline asm
	ld.shared.u32 	%r692, [%r709+1620];
	ld.shared.u32 	%r693, [%r711+2288];
	// begin inline asm
	dp4a.s32.s32 %r691, %r692, %r693, %r659;
	// end inline asm
	ld.shared.u32 	%r696, [%r709+1620];
	ld.shared.u32 	%r697, [%r711+2292];
	// begin inline asm
	dp4a.s32.s32 %r695, %r696, %r697, %r663;
	// end inline asm
	ld.shared.u32 	%r700, [%r709+1620];
	ld.shared.u32 	%r701, [%r711+2296];
	// begin inline asm
	dp4a.s32.s32 %r699, %r700, %r701, %r667;
	// end inline asm
	ld.shared.u32 	%r704, [%r709+1620];
	ld.shared.u32 	%r705, [%r711+2300];
	// begin inline asm
	dp4a.s32.s32 %r703, %r704, %r705, %r671;
	// end inline asm
	shl.b32 	%r712, %r9, 6;
	add.s32 	%r713, %r712, %r707;
	mul.lo.s32 	%r714, %r1, 1568;
	mad.lo.s32 	%r715, %r9, 12544, %r714;
	mad.lo.s32 	%r716, %r4, 56, %r715;
	add.s32 	%r717, %r716, %r6;
	cvt.rn.f32.s32 	%f1, %r675;
	mul.wide.u32 	%rd59, %r713, 4;
	add.s64 	%rd60, %rd56, %rd59;
	ld.global.nc.f32 	%f2, [%rd60];
	fma.rn.f32 	%f3, %f1, 0f3CBC6602, %f2;
	mul.wide.u32 	%rd61, %r717, 4;
	add.s64 	%rd62, %rd57, %rd61;
	ld.global.nc.f32 	%f4, [%rd62];
	add.f32 	%f5, %f4, %f3;
	max.f32 	%f6, %f5, 0f00000000;
	add.s64 	%rd63, %rd58, %rd61;
	st.global.f32 	[%rd63], %f6;
	cvt.rn.f32.s32 	%f7, %r679;
	ld.global.nc.f32 	%f8, [%rd60+4];
	fma.rn.f32 	%f9, %f7, 0f3CBC6602, %f8;
	ld.global.nc.f32 	%f10, [%rd62+4];
	add.f32 	%f11, %f10, %f9;
	max.f32 	%f12, %f11, 0f00000000;
	st.global.f32 	[%rd63+4], %f12;
	cvt.rn.f32.s32 	%f13, %r683;
	ld.global.nc.f32 	%f14, [%rd60+8];
	fma.rn.f32 	%f15, %f13, 0f3CBC6602, %f14;
	ld.global.nc.f32 	%f16, [%rd62+8];
	add.f32 	%f17, %f16, %f15;
	max.f32 	%f18, %f17, 0f00000000;
	st.global.f32 	[%rd63+8], %f18;
	cvt.rn.f32.s32 	%f19, %r687;
	ld.global.nc.f32 	%f20, [%rd60+12];
	fma.rn.f32 	%f21, %f19, 0f3CBC6602, %f20;
	ld.global.nc.f32 	%f22, [%rd62+12];
	add.f32 	%f23, %f22, %f21;
	max.f32 	%f24, %f23, 0f00000000;
	st.global.f32 	[%rd63+12], %f24;
	cvt.rn.f32.s32 	%f25, %r691;
	ld.global.nc.f32 	%f26, [%rd60+16];
	fma.rn.f32 	%f27, %f25, 0f3CBC6602, %f26;
	ld.global.nc.f32 	%f28, [%rd62+3136];
	add.f32 	%f29, %f28, %f27;
	max.f32 	%f30, %f29, 0f00000000;
	st.global.f32 	[%rd63+3136], %f30;
	cvt.rn.f32.s32 	%f31, %r695;
	ld.global.nc.f32 	%f32, [%rd60+20];
	fma.rn.f32 	%f33, %f31, 0f3CBC6602, %f32;
	ld.global.nc.f32 	%f34, [%rd62+3140];
	add.f32 	%f35, %f34, %f33;
	max.f32 	%f36, %f35, 0f00000000;
	st.global.f32 	[%rd63+3140], %f36;
	cvt.rn.f32.s32 	%f37, %r699;
	ld.global.nc.f32 	%f38, [%rd60+24];
	fma.rn.f32 	%f39, %f37, 0f3CBC6602, %f38;
	ld.global.nc.f32 	%f40, [%rd62+3144];
	add.f32 	%f41, %f40, %f39;
	max.f32 	%f42, %f41, 0f00000000;
	st.global.f32 	[%rd63+3144], %f42;
	cvt.rn.f32.s32 	%f43, %r703;
	ld.global.nc.f32 	%f44, [%rd60+28];
	fma.rn.f32 	%f45, %f43, 0f3CBC6602, %f44;
	ld.global.nc.f32 	%f46, [%rd62+3148];
	add.f32 	%f47, %f46, %f45;
	max.f32 	%f48, %f47, 0f00000000;
	st.global.f32 	[%rd63+3148], %f48;
	ret;

}
	// .globl	fused_nn_conv2d_cast_subtract_cast_multiply_add_add_nn_relu_divide_add_round_kernel0
.visible .entry fused_nn_conv2d_cast_subtract_cast_multiply_add_add_nn_relu_divide_add_round_kernel0(
	.param .u64 .ptr .align 1 fused_nn_conv2d_cast_subtract_cast_multiply_add_add_nn_relu_divide_add_round_kernel0_param_0,
	.param .u64 .ptr .align 1 fused_nn_conv2d_cast_subtract_cast_multiply_add_add_nn_relu_divide_add_round_kernel0_param_1,
	.param .u64 .ptr .align 1 fused_nn_conv2d_cast_subtract_cast_multiply_add_add_nn_relu_divide_add_round_kernel0_param_2,
	.param .u64 .ptr .align 1 fused_nn_conv2d_cast_subtract_cast_multiply_add_add_nn_relu_divide_add_round_kernel0_param_3,
	.param .u64 .ptr .align 1 fused_nn_conv2d_cast_subtract_cast_multiply_add_add_nn_relu_divide_add_round_kernel0_param_4,
	.param .u64 .ptr .align 1 fused_nn_conv2d_cast_subtract_cast_multiply_add_add_nn_relu_divide_add_round_kernel0_param_5
)
{
	.reg .pred 	%p<98>;
	.reg .b16 	%rs<85>;
	.reg .b32 	%r<2563>;
	.reg .b32 	%f<151>;
	.reg .b64 	%rd<80>;
	// demoted variable
	.shared .align 4 .b8 _ZZ84fused_nn_conv2d_cast_subtract_cast_multiply_add_add_nn_relu_divide_add_round_kernel0E18placeholder_shared[2304];
	// demoted variable
	.shared .align 4 .b8 _ZZ84fused_nn_conv2d_cast_subtract_cast_multiply_add_add_nn_relu_divide_add_round_kernel0E15pad_data_shared[1440];
	ld.param.u64 	%rd10, [fused_nn_conv2d_cast_subtract_cast_multiply_add_add_nn_relu_divide_add_round_kernel0_param_0];
	ld.param.u64 	%rd11, [fused_nn_conv2d_cast_subtract_cast_multiply_add_add_nn_relu_divide_add_round_kernel0_param_1];
	ld.param.u64 	%rd8, [fused_nn_conv2d_cast_subtract_cast_multiply_add_add_nn_relu_divide_add_round_kernel0_param_4];
	ld.param.u64 	%rd9, [fused_nn_conv2d_cast_subtract_cast_multiply_add_add_nn_relu_divide_add_round_kernel0_param_5];
	cvta.to.global.u64 	%rd1, %rd10;
	cvta.to.global.u64 	%rd2, %rd11;
	mov.u32 	%r80, %tid.z;
	mov.u32 	%r2, %tid.x;
	shr.u32 	%r81, %r2, 2;
	mad.lo.s32 	%r3, %r80, 7, %r81;
	mad.lo.s32 	%r82, %r80, 28, %r2;
	mov.u32 	%r5, %ctaid.y;
	mul.lo.s32 	%r83, %r5, 9216;
	shl.b32 	%r6, %r2, 2;
	and.b32  	%r84, %r6, 12;
	or.b32  	%r7, %r84, %r83;
	mul.lo.s32 	%r8, %r80, 112;
	add.s32 	%r85, %r6, %r8;
	setp.gt.u32 	%p7, %r3, 71;
	setp.gt.u32 	%p8, %r82, 287;
	or.pred  	%p9, %p7, %p8;
	setp.gt.u32 	%p10, %r80, 10;
	mov.u32 	%r86, _ZZ84fused_nn_conv2d_cast_subtract_cast_multiply_add_add_nn_relu_divide_add_round_kernel0E18placeholder_shared;
	add.s32 	%r9, %r86, %r85;
	or.pred  	%p11, %p9, %p10;
	@%p11 bra 	$L__BB24_2;
	cvt.u16.u32 	%rs5, %r3;
	mul.lo.s16 	%rs6, %rs5, 57;
	shr.u16 	%rs7, %rs6, 10;
	mul.wide.u16 	%r87, %rs7, 2304;
	mul.lo.s16 	%rs8, %rs7, 18;
	sub.s16 	%rs9, %rs5, %rs8;
	and.b16  	%rs10, %rs9, 255;
	mul.wide.u16 	%r88, %rs10, 16;
	add.s32 	%r89, %r7, %r87;
	add.s32 	%r90, %r89, %r88;
	cvt.u64.u32 	%rd12, %r90;
	add.s64 	%rd13, %rd1, %rd12;
	ld.global.nc.u32 	%r91, [%rd13];
	st.shared.u32 	[%r9], %r91;
$L__BB24_2:
	setp.gt.u32 	%p12, %r3, 43;
	setp.gt.u32 	%p13, %r82, 175;
	or.pred  	%p14, %p12, %p13;
	setp.gt.u32 	%p15, %r80, 6;
	or.pred  	%p16, %p14, %p15;
	@%p16 bra 	$L__BB24_4;
	cvt.u16.u32 	%rs11, %r3;
	add.s16 	%rs12, %rs11, 28;
	and.b16  	%rs13, %rs12, 255;
	mul.lo.s16 	%rs14, %rs13, 57;
	shr.u16 	%rs15, %rs14, 10;
	mul.wide.u16 	%r92, %rs15, 2304;
	mul.lo.s16 	%rs16, %rs15, 18;
	sub.s16 	%rs17, %rs12, %rs16;
	and.b16  	%rs18, %rs17, 255;
	mul.wide.u16 	%r93, %rs18, 16;
	add.s32 	%r94, %r7, %r92;
	add.s32 	%r95, %r94, %r93;
	cvt.u64.u32 	%rd14, %r95;
	add.s64 	%rd15, %rd1, %rd14;
	ld.global.nc.u32 	%r96, [%rd15];
	st.shared.u32 	[%r9+448], %r96;
$L__BB24_4:
	setp.gt.u32 	%p17, %r3, 15;
	setp.gt.u32 	%p18, %r82, 63;
	or.pred  	%p19, %p17, %p18;
	setp.gt.u32 	%p20, %r80, 2;
	or.pred  	%p21, %p19, %p20;
	@%p21 bra 	$L__BB24_6;
	cvt.u16.u32 	%rs19, %r3;
	add.s16 	%rs20, %rs19, 56;
	and.b16  	%rs21, %rs20, 255;
	mul.lo.s16 	%rs22, %rs21, 57;
	shr.u16 	%rs23, %rs22, 10;
	mul.wide.u16 	%r97, %rs23, 2304;
	mul.lo.s16 	%rs24, %rs23, 18;
	sub.s16 	%rs25, %rs20, %rs24;
	and.b16  	%rs26, %rs25, 255;
	mul.wide.u16 	%r98, %rs26, 16;
	add.s32 	%r99, %r7, %r97;
	add.s32 	%r100, %r99, %r98;
	cvt.u64.u32 	%rd16, %r100;
	add.s64 	%rd17, %rd1, %rd16;
	ld.global.nc.u32 	%r101, [%rd17];
	st.shared.u32 	[%r9+896], %r101;
$L__BB24_6:
	mov.u32 	%r103, %ctaid.x;
	shl.b32 	%r104, %r103, 1;
	and.b32  	%r10, %r104, 2147483644;
	and.b32  	%r105, %r103, 1;
	setp.eq.b32 	%p22, %r105, 1;
	shr.u32 	%r106, %r103, 1;
	mul.lo.s32 	%r11, %r106, 896;
	selp.b32 	%r12, 112, 0, %p22;
	mov.u32 	%r107, _ZZ84fused_nn_conv2d_cast_subtract_cast_multiply_add_add_nn_relu_divide_add_round_kernel0E15pad_data_shared;
	add.s32 	%r13, %r107, %r6;
	add.s32 	%r108, %r82, 65356;
	setp.lt.u32 	%p23, %r82, 180;
	selp.b32 	%r109, %r82, %r108, %p23;
	cvt.u16.u32 	%rs27, %r109;
	mul.hi.u16 	%rs28, %rs27, -30583;
	shr.u16 	%rs29, %rs28, 4;
	cvt.u32.u16 	%r110, %rs29;
	or.b32  	%r111, %r10, %r110;
	setp.eq.s32 	%p24, %r111, 0;
	add.s32 	%r112, %r10, %r110;
	setp.gt.u32 	%p25, %r112, 56;
	or.pred  	%p1, %p24, %p25;
	cvt.u16.u32 	%rs30, %r82;
	mul.hi.u16 	%rs31, %rs30, -30583;
	shr.u16 	%rs32, %rs31, 4;
	mul.lo.s16 	%rs33, %rs32, 30;
	sub.s16 	%rs34, %rs30, %rs33;
	setp.eq.s16 	%p26, %rs34, 0;
	setp.gt.u16 	%p27, %rs34, 28;
	selp.u32 	%r114, -1, 0, %p26;
	selp.u32 	%r115, -1, 0, %p27;
	selp.b32 	%r116, %r115, %r114, %p22;
	and.b32  	%r117, %r116, 1;
	setp.eq.b32 	%p2, %r117, 1;
	setp.gt.u32 	%p28, %r82, 179;
	selp.b32 	%r118, 12544, 0, %p28;
	mul.wide.u16 	%r119, %rs29, 224;
	shl.b16 	%rs1, %rs34, 2;
	cvt.u32.u16 	%r120, %rs1;
	add.s32 	%r121, %r118, %r119;
	add.s32 	%r14, %r121, %r120;
	add.s32 	%r15, %r13, %r8;
	add.s32 	%r16, %r82, 112;
	add.s32 	%r122, %r82, 65468;
	setp.lt.u32 	%p29, %r82, 68;
	selp.b32 	%r123, %r16, %r122, %p29;
	cvt.u16.u32 	%rs35, %r123;
	mul.hi.u16 	%rs36, %rs35, -30583;
	shr.u16 	%rs37, %rs36, 4;
	cvt.u32.u16 	%r124, %rs37;
	or.b32  	%r125, %r10, %r124;
	setp.eq.s32 	%p30, %r125, 0;
	add.s32 	%r126, %r10, %r124;
	setp.gt.u32 	%p31, %r126, 56;
	or.pred  	%p3, %p30, %p31;
	cvt.u16.u32 	%rs38, %r16;
	mul.hi.u16 	%rs39, %rs38, -30583;
	shr.u16 	%rs40, %rs39, 4;
	mul.lo.s16 	%rs41, %rs40, 30;
	sub.s16 	%rs42, %rs38, %rs41;
	setp.eq.s16 	%p32, %rs42, 0;
	setp.gt.u16 	%p33, %rs42, 28;
	selp.u32 	%r128, -1, 0, %p32;
	selp.u32 	%r129, -1, 0, %p33;
	selp.b32 	%r130, %r129, %r128, %p22;
	and.b32  	%r131, %r130, 1;
	setp.eq.b32 	%p4, %r131, 1;
	setp.gt.u32 	%p34, %r82, 67;
	selp.b32 	%r132, 12544, 0, %p34;
	mul.wide.u16 	%r133, %rs37, 224;
	shl.b16 	%rs2, %rs42, 2;
	cvt.u32.u16 	%r134, %rs2;
	add.s32 	%r135, %r132, %r133;
	add.s32 	%r17, %r135, %r134;
	add.s16 	%rs43, %rs30, 224;
	add.s16 	%rs44, %rs30, 44;
	mul.hi.u16 	%rs45, %rs44, -30583;
	shr.u16 	%rs46, %rs45, 4;
	cvt.u32.u16 	%r136, %rs46;
	add.s32 	%r18, %r10, %r136;
	mul.hi.u16 	%rs47, %rs43, -30583;
	shr.u16 	%rs48, %rs47, 4;
	mul.lo.s16 	%rs49, %rs48, 30;
	sub.s16 	%rs50, %rs43, %rs49;
	setp.eq.s16 	%p35, %rs50, 0;
	setp.gt.u16 	%p36, %rs50, 28;
	selp.u32 	%r137, -1, 0, %p35;
	selp.u32 	%r138, -1, 0, %p36;
	selp.b32 	%r139, %r138, %r137, %p22;
	and.b32  	%r140, %r139, 1;
	setp.eq.b32 	%p5, %r140, 1;
	mul.wide.u16 	%r141, %rs46, 224;
	shl.b16 	%rs3, %rs50, 2;
	cvt.u32.u16 	%r142, %rs3;
	add.s32 	%r143, %r141, %r142;
	add.s32 	%r19, %r143, 12544;
	add.s16 	%rs51, %rs30, 156;
	mul.hi.u16 	%rs52, %rs51, -30583;
	shr.u16 	%rs53, %rs52, 4;
	cvt.u32.u16 	%r144, %rs53;
	add.s32 	%r20, %r10, %r144;
	add.s16 	%rs54, %rs30, 336;
	mul.hi.u16 	%rs55, %rs54, -30583;
	shr.u16 	%rs56, %rs55, 4;
	mul.lo.s16 	%rs57, %rs56, 30;
	sub.s16 	%rs58, %rs54, %rs57;
	setp.eq.s16 	%p37, %rs58, 0;
	setp.gt.u16 	%p38, %rs58, 28;
	selp.u32 	%r145, -1, 0, %p37;
	selp.u32 	%r146, -1, 0, %p38;
	selp.b32 	%r147, %r146, %r145, %p22;
	and.b32  	%r148, %r147, 1;
	setp.eq.b32 	%p6, %r148, 1;
	mul.wide.u16 	%r149, %rs53, 224;
	shl.b16 	%rs4, %rs58, 2;
	cvt.u32.u16 	%r150, %rs4;
	add.s32 	%r151, %r149, %r150;
	add.s32 	%r21, %r151, 12544;
	cvt.u16.u32 	%rs59, %r3;
	and.b16  	%rs60, %rs59, 255;
	mul.lo.s16 	%rs61, %rs60, 57;
	shr.u16 	%rs62, %rs61, 10;
	cvt.u32.u16 	%r152, %rs62;
	mul.wide.u32 	%rd18, %r152, 2304;
	mul.lo.s16 	%rs63, %rs62, 18;
	sub.s16 	%rs64, %rs59, %rs63;
	cvt.u32.u16 	%r153, %rs64;
	and.b32  	%r154, %r153, 255;
	mul.wide.u32 	%rd19, %r154, 16;
	add.s64 	%rd3, %rd18, %rd19;
	add.s16 	%rs65, %rs59, 28;
	and.b16  	%rs66, %rs65, 255;
	mul.lo.s16 	%rs67, %rs66, 57;
	shr.u16 	%rs68, %rs67, 10;
	cvt.u32.u16 	%r155, %rs68;
	mul.wide.u32 	%rd20, %r155, 2304;
	mul.lo.s16 	%rs69, %rs68, 18;
	sub.s16 	%rs70, %rs65, %rs69;
	cvt.u32.u16 	%r156, %rs70;
	and.b32  	%r157, %r156, 255;
	mul.wide.u32 	%rd21, %r157, 16;
	add.s64 	%rd4, %rd20, %rd21;
	add.s16 	%rs71, %rs59, 56;
	and.b16  	%rs72, %rs71, 255;
	mul.lo.s16 	%rs73, %rs72, 57;
	shr.u16 	%rs74, %rs73, 10;
	cvt.u32.u16 	%r158, %rs74;
	mul.wide.u32 	%rd22, %r158, 2304;
	mul.lo.s16 	%rs75, %rs74, 18;
	sub.s16 	%rs76, %rs71, %rs75;
	cvt.u32.u16 	%r159, %rs76;
	and.b32  	%r160, %r159, 255;
	mul.wide.u32 	%rd23, %r160, 16;
	add.s64 	%rd5, %rd22, %rd23;
	mov.b32 	%r2538, 0;
	or.pred  	%p42, %p1, %p2;
	or.pred  	%p46, %p3, %p4;
	mov.u32 	%r2539, %r2538;
	mov.u32 	%r2540, %r2538;
	mov.u32 	%r2541, %r2538;
	mov.u32 	%r2542, %r2538;
	mov.u32 	%r2543, %r2538;
	mov.u32 	%r2544, %r2538;
	mov.u32 	%r2545, %r2538;
	mov.u32 	%r2546, %r2538;
	mov.u32 	%r2547, %r2538;
	mov.u32 	%r2548, %r2538;
	mov.u32 	%r2549, %r2538;
	mov.u32 	%r2550, %r2538;
	mov.u32 	%r2551, %r2538;
	mov.u32 	%r2552, %r2538;
	mov.u32 	%r2553, %r2538;
	mov.u32 	%r2554, %r2538;
$L__BB24_7:
	bar.sync 	0;
	add.s32 	%r161, %r11, %r12;
	mad.lo.s32 	%r162, %r2554, 25088, %r161;
	add.s32 	%r39, %r162, -228;
	setp.gt.u32 	%p39, %r82, 359;
	setp.gt.u32 	%p40, %r80, 12;
	or.pred  	%p41, %p39, %p40;
	@%p41 bra 	$L__BB24_11;
	mov.b32 	%r2555, 0;
	@%p42 bra 	$L__BB24_10;
	add.s32 	%r164, %r39, %r14;
	cvt.s64.s32 	%rd24, %r164;
	add.s64 	%rd25, %rd2, %rd24;
	ld.global.nc.u32 	%r2555, [%rd25];
$L__BB24_10:
	st.shared.u32 	[%r15], %r2555;
$L__BB24_11:
	setp.gt.u32 	%p43, %r82, 247;
	setp.gt.u32 	%p44, %r80, 8;
	or.pred  	%p45, %p43, %p44;
	@%p45 bra 	$L__BB24_15;
	mov.b32 	%r2556, 0;
	@%p46 bra 	$L__BB24_14;
	add.s32 	%r166, %r39, %r17;
	cvt.s64.s32 	%rd26, %r166;
	add.s64 	%rd27, %rd2, %rd26;
	ld.global.nc.u32 	%r2556, [%rd27];
$L__BB24_14:
	st.shared.u32 	[%r15+448], %r2556;
$L__BB24_15:
	setp.gt.u32 	%p47, %r82, 135;
	setp.gt.u32 	%p48, %r80, 4;
	or.pred  	%p49, %p47, %p48;
	@%p49 bra 	$L__BB24_19;
	setp.gt.u32 	%p50, %r18, 56;
	or.pred  	%p51, %p50, %p5;
	mov.b32 	%r2557, 0;
	@%p51 bra 	$L__BB24_18;
	add.s32 	%r168, %r39, %r19;
	cvt.s64.s32 	%rd28, %r168;
	add.s64 	%rd29, %rd2, %rd28;
	ld.global.nc.u32 	%r2557, [%rd29];
$L__BB24_18:
	st.shared.u32 	[%r15+896], %r2557;
$L__BB24_19:
	setp.gt.u32 	%p52, %r82, 23;
	setp.ne.s32 	%p53, %r80, 0;
	or.pred  	%p54, %p52, %p53;
	@%p54 bra 	$L__BB24_23;
	setp.gt.u32 	%p55, %r20, 56;
	or.pred  	%p56, %p55, %p6;
	mov.b32 	%r2558, 0;
	@%p56 bra 	$L__BB24_22;
	add.s32 	%r170, %r39, %r21;
	cvt.s64.s32 	%rd30, %r170;
	add.s64 	%rd31, %rd2, %rd30;
	ld.global.nc.u32 	%r2558, [%rd31];
$L__BB24_22:
	st.shared.u32 	[%r15+1344], %r2558;
$L__BB24_23:
	mul.lo.s32 	%r48, %r2554, 288;
	not.b32 	%r171, %r2554;
	and.b32  	%r172, %r171, 1;
	mad.lo.s32 	%r49, %r172, 1152, %r9;
	shr.u32 	%r173, %r2, 2;
	mad.lo.s32 	%r174, %r80, 7, %r173;
	setp.gt.u32 	%p57, %r174, 71;
	setp.gt.u32 	%p58, %r82, 287;
	or.pred  	%p59, %p57, %p58;
	setp.gt.u32 	%p60, %r80, 10;
	or.pred  	%p61, %p59, %p60;
	@%p61 bra 	$L__BB24_25;
	add.s32 	%r175, %r7, %r48;
	cvt.u64.u32 	%rd32, %r175;
	add.s64 	%rd33, %rd3, %rd32;
	add.s64 	%rd34, %rd1, %rd33;
	ld.global.nc.u32 	%r176, [%rd34+288];
	st.shared.u32 	[%r49], %r176;
$L__BB24_25:
	shr.u32 	%r177, %r2, 2;
	mad.lo.s32 	%r178, %r80, 7, %r177;
	setp.gt.u32 	%p62, %r178, 43;
	setp.gt.u32 	%p63, %r82, 175;
	or.pred  	%p64, %p62, %p63;
	setp.gt.u32 	%p65, %r80, 6;
	or.pred  	%p66, %p64, %p65;
	@%p66 bra 	$L__BB24_27;
	add.s32 	%r179, %r7, %r48;
	cvt.u64.u32 	%rd35, %r179;
	add.s64 	%rd36, %rd4, %rd35;
	add.s64 	%rd37, %rd1, %rd36;
	ld.global.nc.u32 	%r180, [%rd37+288];
	st.shared.u32 	[%r49+448], %r180;
$L__BB24_27:
	shr.u32 	%r181, %r2, 2;
	mad.lo.s32 	%r182, %r80, 7, %r181;
	setp.gt.u32 	%p67, %r182, 15;
	setp.gt.u32 	%p68, %r82, 63;
	or.pred  	%p69, %p67, %p68;
	setp.gt.u32 	%p70, %r80, 2;
	or.pred  	%p71, %p69, %p70;
	@%p71 bra 	$L__BB24_29;
	add.s32 	%r183, %r7, %r48;
	cvt.u64.u32 	%rd38, %r183;
	add.s64 	%rd39, %rd5, %rd38;
	add.s64 	%rd40, %rd1, %rd39;
	ld.global.nc.u32 	%r184, [%rd40+288];
	st.shared.u32 	[%r49+896], %r184;
$L__BB24_29:
	bar.sync 	0;
	and.b32  	%r1337, %r2554, 1;
	setp.eq.b32 	%p72, %r1337, 1;
	selp.b32 	%r1338, 1152, 0, %p72;
	mul.lo.s32 	%r50, %r80, 288;
	add.s32 	%r1339, %r1338, %r50;
	ld.shared.u32 	%r186, [%r13];
	mov.u32 	%r1340, _ZZ84fused_nn_conv2d_cast_subtract_cast_multiply_add_add_nn_relu_divide_add_round_kernel0E18placeholder_shared;
	add.s32 	%r1341, %r1340, %r1339;
	ld.shared.u32 	%r187, [%r1341];
	// begin inline asm
	dp4a.s32.s32 %r185, %r186, %r187, %r2553;
	// end inline asm
	ld.shared.u32 	%r190, [%r13];
	ld.shared.u32 	%r191, [%r1341+4];
	// begin inline asm
	dp4a.s32.s32 %r189, %r190, %r191, %r2552;
	// end inline asm
	ld.shared.u32 	%r194, [%r13];
	ld.shared.u32 	%r195, [%r1341+8];
	// begin inline asm
	dp4a.s32.s32 %r193, %r194, %r195, %r2551;
	// end inline asm
	ld.shared.u32 	%r198, [%r13];
	ld.shared.u32 	%r199, [%r1341+12];
	// begin inline asm
	dp4a.s32.s32 %r197, %r198, %r199, %r2550;
	// end inline asm
	ld.shared.u32 	%r202, [%r13+120];
	ld.shared.u32 	%r203, [%r1341];
	// begin inline asm
	dp4a.s32.s32 %r201, %r202, %r203, %r2549;
	// end inline asm
	ld.shared.u32 	%r206, [%r13+120];
	ld.shared.u32 	%r207, [%r1341+4];
	// begin inline asm
	dp4a.s32.s32 %r205, %r206, %r207, %r2548;
	// end inline asm
	ld.shared.u32 	%r210, [%r13+120];
	ld.shared.u32 	%r211, [%r1341+8];
	// begin inline asm
	dp4a.s32.s32 %r209, %r210, %r211, %r2547;
	// end inline asm
	ld.shared.u32 	%r214, [%r13+120];
	ld.shared.u32 	%r215, [%r1341+12];
	// begin inline asm
	dp4a.s32.s32 %r213, %r214, %r215, %r2546;
	// end inline asm
	ld.shared.u32 	%r218, [%r13+240];
	ld.shared.u32 	%r219, [%r1341];
	// begin inline asm
	dp4a.s32.s32 %r217, %r218, %r219, %r2545;
	// end inline asm
	ld.shared.u32 	%r222, [%r13+240];
	ld.shared.u32 	%r223, [%r1341+4];
	// begin inline asm
	dp4a.s32.s32 %r221, %r222, %r223, %r2544;
	// end inline asm
	ld.shared.u32 	%r226, [%r13+240];
	ld.shared.u32 	%r227, [%r1341+8];
	// begin inline asm
	dp4a.s32.s32 %r225, %r226, %r227, %r2543;
	// end inline asm
	ld.shared.u32 	%r230, [%r13+240];
	ld.shared.u32 	%r231, [%r1341+12];
	// begin inline asm
	dp4a.s32.s32 %r229, %r230, %r231, %r2542;
	// end inline asm
	ld.shared.u32 	%r234, [%r13+360];
	ld.shared.u32 	%r235, [%r1341];
	// begin inline asm
	dp4a.s32.s32 %r233, %r234, %r235, %r2541;
	// end inline asm
	ld.shared.u32 	%r238, [%r13+360];
	ld.shared.u32 	%r239, [%r1341+4];
	// begin inline asm
	dp4a.s32.s32 %r237, %r238, %r239, %r2540;
	// end inline asm
	ld.shared.u32 	%r242, [%r13+360];
	ld.shared.u32 	%r243, [%r1341+8];
	// begin inline asm
	dp4a.s32.s32 %r241, %r242, %r243, %r2539;
	// end inline asm
	ld.shared.u32 	%r246, [%r13+360];
	ld.shared.u32 	%r247, [%r1341+12];
	// begin inline asm
	dp4a.s32.s32 %r245, %r246, %r247, %r2538;
	// end inline asm
	ld.shared.u32 	%r250, [%r13+120];
	ld.shared.u32 	%r251, [%r1341+48];
	// begin inline asm
	dp4a.s32.s32 %r249, %r250, %r251, %r185;
	// end inline asm
	ld.shared.u32 	%r254, [%r13+120];
	ld.shared.u32 	%r255, [%r1341+52];
	// begin inline asm
	dp4a.s32.s32 %r253, %r254, %r255, %r189;
	// end inline asm
	ld.shared.u32 	%r258, [%r13+120];
	ld.shared.u32 	%r259, [%r1341+56];
	// begin inline asm
	dp4a.s32.s32 %r257, %r258, %r259, %r193;
	// end inline asm
	ld.shared.u32 	%r262, [%r13+120];
	ld.shared.u32 	%r263, [%r1341+60];
	// begin inline asm
	dp4a.s32.s32 %r261, %r262, %r263, %r197;
	// end inline asm
	ld.shared.u32 	%r266, [%r13+240];
	ld.shared.u32 	%r267, [%r1341+48];
	// begin inline asm
	dp4a.s32.s32 %r265, %r266, %r267, %r201;
	// end inline asm
	ld.shared.u32 	%r270, [%r13+240];
	ld.shared.u32 	%r271, [%r1341+52];
	// begin inline asm
	dp4a.s32.s32 %r269, %r270, %r271, %r205;
	// end inline asm
	ld.shared.u32 	%r274, [%r13+240];
	ld.shared.u32 	%r275, [%r1341+56];
	// begin inline asm
	dp4a.s32.s32 %r273, %r274, %r275, %r209;
	// end inline asm
	ld.shared.u32 	%r278, [%r13+240];
	ld.shared.u32 	%r279, [%r1341+60];
	// begin inline asm
	dp4a.s32.s32 %r277, %r278, %r279, %r213;
	// end inline asm
	ld.shared.u32 	%r282, [%r13+360];
	ld.shared.u32 	%r283, [%r1341+48];
	// begin inline asm
	dp4a.s32.s32 %r281, %r282, %r283, %r217;
	// end inline asm
	ld.shared.u32 	%r286, [%r13+360];
	ld.shared.u32 	%r287, [%r1341+52];
	// begin inline asm
	dp4a.s32.s32 %r285, %r286, %r287, %r221;
	// end inline asm
	ld.shared.u32 	%r290, [%r13+360];
	ld.shared.u32 	%r291, [%r1341+56];
	// begin inline asm
	dp4a.s32.s32 %r289, %r290, %r291, %r225;
	// end inline asm
	ld.shared.u32 	%r294, [%r13+360];
	ld.shared.u32 	%r295, [%r1341+60];
	// begin inline asm
	dp4a.s32.s32 %r293, %r294, %r295, %r229;
	// end inline asm
	ld.shared.u32 	%r298, [%r13+480];
	ld.shared.u32 	%r299, [%r1341+48];
	// begin inline asm
	dp4a.s32.s32 %r297, %r298, %r299, %r233;
	// end inline asm
	ld.shared.u32 	%r302, [%r13+480];
	ld.shared.u32 	%r303, [%r1341+52];
	// begin inline asm
	dp4a.s32.s32 %r301, %r302, %r303, %r237;
	// end inline asm
	ld.shared.u32 	%r306, [%r13+480];
	ld.shared.u32 	%r307, [%r1341+56];
	// begin inline asm
	dp4a.s32.s32 %r305, %r306, %r307, %r241;
	// end inline asm
	ld.shared.u32 	%r310, [%r13+480];
	ld.shared.u32 	%r311, [%r1341+60];
	// begin inline asm
	dp4a.s32.s32 %r309, %r310, %r311, %r245;
	// end inline asm
	ld.shared.u32 	%r314, [%r13+240];
	ld.shared.u32 	%r315, [%r1341+96];
	// begin inline asm
	dp4a.s32.s32 %r313, %r314, %r315, %r249;
	// end inline asm
	ld.shared.u32 	%r318, [%r13+240];
	ld.shared.u32 	%r319, [%r1341+100];
	// begin inline asm
	dp4a.s32.s32 %r317, %r318, %r319, %r253;
	// end inline asm
	ld.shared.u32 	%r322, [%r13+240];
	ld.shared.u32 	%r323, [%r1341+104];
	// begin inline asm
	dp4a.s32.s32 %r321, %r322, %r323, %r257;
	// end inline asm
	ld.shared.u32 	%r326, [%r13+240];
	ld.shared.u32 	%r327, [%r1341+108];
	// begin inline asm
	dp4a.s32.s32 %r325, %r326, %r327, %r261;
	// end inline asm
	ld.shared.u32 	%r330, [%r13+360];
	ld.shared.u32 	%r331, [%r1341+96];
	// begin inline asm
	dp4a.s32.s32 %r329, %r330, %r331, %r265;
	// end inline asm
	ld.shared.u32 	%r334, [%r13+360];
	ld.shared.u32 	%r335, [%r1341+100];
	// begin inline asm
	dp4a.s32.s32 %r333, %r334, %r335, %r269;
	// end inline asm
	ld.shared.u32 	%r338, [%r13+360];
	ld.shared.u32 	%r339, [%r1341+104];
	// begin inline asm
	dp4a.s32.s32 %r337, %r338, %r339, %r273;
	// end inline asm
	ld.shared.u32 	%r342, [%r13+360];
	ld.shared.u32 	%r343, [%r1341+108];
	// begin inline asm
	dp4a.s32.s32 %r341, %r342, %r343, %r277;
	// end inline asm
	ld.shared.u32 	%r346, [%r13+480];
	ld.shared.u32 	%r347, [%r1341+96];
	// begin inline asm
	dp4a.s32.s32 %r345, %r346, %r347, %r281;
	// end inline asm
	ld.shared.u32 	%r350, [%r13+480];
	ld.shared.u32 	%r351, [%r1341+100];
	// begin inline asm
	dp4a.s32.s32 %r349, %r350, %r351, %r285;
	// end inline asm
	ld.shared.u32 	%r354, [%r13+480];
	ld.shared.u32 	%r355, [%r1341+104];
	// begin inline asm
	dp4a.s32.s32 %r353, %r354, %r355, %r289;
	// end inline asm
	ld.shared.u32 	%r358, [%r13+480];
	ld.shared.u32 	%r359, [%r1341+108];
	// begin inline asm
	dp4a.s32.s32 %r357, %r358, %r359, %r293;
	// end inline asm
	ld.shared.u32 	%r362, [%r13+600];
	ld.shared.u32 	%r363, [%r1341+96];
	// begin inline asm
	dp4a.s32.s32 %r361, %r362, %r363, %r297;
	// end inline asm
	ld.shared.u32 	%r366, [%r13+600];
	ld.shared.u32 	%r367, [%r1341+100];
	// begin inline asm
	dp4a.s32.s32 %r365, %r366, %r367, %r301;
	// end inline asm
	ld.shared.u32 	%r370, [%r13+600];
	ld.shared.u32 	%r371, [%r1341+104];
	// begin inline asm
	dp4a.s32.s32 %r369, %r370, %r371, %r305;
	// end inline asm
	ld.shared.u32 	%r374, [%r13+600];
	ld.shared.u32 	%r375, [%r1341+108];
	// begin inline asm
	dp4a.s32.s32 %r373, %r374, %r375, %r309;
	// end inline asm
	ld.shared.u32 	%r378, [%r13+4];
	ld.shared.u32 	%r379, [%r1341+16];
	// begin inline asm
	dp4a.s32.s32 %r377, %r378, %r379, %r313;
	// end inline asm
	ld.shared.u32 	%r382, [%r13+4];
	ld.shared.u32 	%r383, [%r1341+20];
	// begin inline asm
	dp4a.s32.s32 %r381, %r382, %r383, %r317;
	// end inline asm
	ld.shared.u32 	%r386, [%r13+4];
	ld.shared.u32 	%r387, [%r1341+24];
	// begin inline asm
	dp4a.s32.s32 %r385, %r386, %r387, %r321;
	// end inline asm
	ld.shared.u32 	%r390, [%r13+4];
	ld.shared.u32 	%r391, [%r1341+28];
	// begin inline asm
	dp4a.s32.s32 %r389, %r390, %r391, %r325;
	// end inline asm
	ld.shared.u32 	%r394, [%r13+124];
	ld.shared.u32 	%r395, [%r1341+16];
	// begin inline asm
	dp4a.s32.s32 %r393, %r394, %r395, %r329;
	// end inline asm
	ld.shared.u32 	%r398, [%r13+124];
	ld.shared.u32 	%r399, [%r1341+20];
	// begin inline asm
	dp4a.s32.s32 %r397, %r398, %r399, %r333;
	// end inline asm
	ld.shared.u32 	%r402, [%r13+124];
	ld.shared.u32 	%r403, [%r1341+24];
	// begin inline asm
	dp4a.s32.s32 %r401, %r402, %r403, %r337;
	// end inline asm
	ld.shared.u32 	%r406, [%r13+124];
	ld.shared.u32 	%r407, [%r1341+28];
	// begin inline asm
	dp4a.s32.s32 %r405, %r406, %r407, %r341;
	// end inline asm
	ld.shared.u32 	%r410, [%r13+244];
	ld.shared.u32 	%r411, [%r1341+16];
	// begin inline asm
	dp4a.s32.s32 %r409, %r410, %r411, %r345;
	// end inline asm
	ld.shared.u32 	%r414, [%r13+244];
	ld.shared.u32 	%r415, [%r1341+20];
	// begin inline asm
	dp4a.s32.s32 %r413, %r414, %r415, %r349;
	// end inline asm
	ld.shared.u32 	%r418, [%r13+244];
	ld.shared.u32 	%r419, [%r1341+24];
	// begin inline asm
	dp4a.s32.s32 %r417, %r418, %r419, %r353;
	// end inline asm
	ld.shared.u32 	%r422, [%r13+244];
	ld.shared.u32 	%r423, [%r1341+28];
	// begin inline asm
	dp4a.s32.s32 %r421, %r422, %r423, %r357;
	// end inline asm
	ld.shared.u32 	%r426, [%r13+364];
	ld.shared.u32 	%r427, [%r1341+16];
	// begin inline asm
	dp4a.s32.s32 %r425, %r426, %r427, %r361;
	// end inline asm
	ld.shared.u32 	%r430, [%r13+364];
	ld.shared.u32 	%r431, [%r1341+20];
	// begin inline asm
	dp4a.s32.s32 %r429, %r430, %r431, %r365;
	// end inline asm
	ld.shared.u32 	%r434, [%r13+364];
	ld.shared.u32 	%r435, [%r1341+24];
	// begin inline asm
	dp4a.s32.s32 %r433, %r434, %r435, %r369;
	// end inline asm
	ld.shared.u32 	%r438, [%r13+364];
	ld.shared.u32 	%r439, [%r1341+28];
	// begin inline asm
	dp4a.s32.s32 %r437, %r438, %r439, %r373;
	// end inline asm
	ld.shared.u32 	%r442, [%r13+124];
	ld.shared.u32 	%r443, [%r1341+64];
	// begin inline asm
	dp4a.s32.s32 %r441, %r442, %r443, %r377;
	// end inline asm
	ld.shared.u32 	%r446, [%r13+124];
	ld.shared.u32 	%r447, [%r1341+68];
	// begin inline asm
	dp4a.s32.s32 %r445, %r446, %r447, %r381;
	// end inline asm
	ld.shared.u32 	%r450, [%r13+124];
	ld.shared.u32 	%r451, [%r1341+72];
	// begin inline asm
	dp4a.s32.s32 %r449, %r450, %r451, %r385;
	// end inline asm
	ld.shared.u32 	%r454, [%r13+124];
	ld.shared.u32 	%r455, [%r1341+76];
	// begin inline asm
	dp4a.s32.s32 %r453, %r454, %r455, %r389;
	// end inline asm
	ld.shared.u32 	%r458, [%r13+244];
	ld.shared.u32 	%r459, [%r1341+64];
	// begin inline asm
	dp4a.s32.s32 %r457, %r458, %r459, %r393;
	// end inline asm
	ld.shared.u32 	%r462, [%r13+244];
	ld.shared.u32 	%r463, [%r1341+68];
	// begin inline asm
	dp4a.s32.s32 %r461, %r462, %r463, %r397;
	// end inline asm
	ld.shared.u32 	%r466, [%r13+244];
	ld.shared.u32 	%r467, [%r1341+72];
	// begin inline asm
	dp4a.s32.s32 %r465, %r466, %r467, %r401;
	// end inline asm
	ld.shared.u32 	%r470, [%r13+244];
	ld.shared.u32 	%r471, [%r1341+76];
	// begin inline asm
	dp4a.s32.s32 %r469, %r470, %r471, %r405;
	// end inline asm
	ld.shared.u32 	%r474, [%r13+364];
	ld.shared.u32 	%r475, [%r1341+64];
	// begin inline asm
	dp4a.s32.s32 %r473, %r474, %r475, %r409;
	// end inline asm
	ld.shared.u32 	%r478, [%r13+364];
	ld.shared.u32 	%r479, [%r1341+68];
	// begin inline asm
	dp4a.s32.s32 %r477, %r478, %r479, %r413;
	// end inline asm
	ld.shared.u32 	%r482, [%r13+364];
	ld.shared.u32 	%r483, [%r1341+72];
	// begin inline asm
	dp4a.s32.s32 %r481, %r482, %r483, %r417;
	// end inline asm
	ld.shared.u32 	%r486, [%r13+364];
	ld.shared.u32 	%r487, [%r1341+76];
	// begin inline asm
	dp4a.s32.s32 %r485, %r486, %r487, %r421;
	// end inline asm
	ld.shared.u32 	%r490, [%r13+484];
	ld.shared.u32 	%r491, [%r1341+64];
	// begin inline asm
	dp4a.s32.s32 %r489, %r490, %r491, %r425;
	// end inline asm
	ld.shared.u32 	%r494, [%r13+484];
	ld.shared.u32 	%r495, [%r1341+68];
	// begin inline asm
	dp4a.s32.s32 %r493, %r494, %r495, %r429;
	// end inline asm
	ld.shared.u32 	%r498, [%r13+484];
	ld.shared.u32 	%r499, [%r1341+72];
	// begin inline asm
	dp4a.s32.s32 %r497, %r498, %r499, %r433;
	// end inline asm
	ld.shared.u32 	%r502, [%r13+484];
	ld.shared.u32 	%r503, [%r1341+76];
	// begin inline asm
	dp4a.s32.s32 %r501, %r502, %r503, %r437;
	// end inline asm
	ld.shared.u32 	%r506, [%r13+244];
	ld.shared.u32 	%r507, [%r1341+112];
	// begin inline asm
	dp4a.s32.s32 %r505, %r506, %r507, %r441;
	// end inline asm
	ld.shared.u32 	%r510, [%r13+244];
	ld.shared.u32 	%r511, [%r1341+116];
	// begin inline asm
	dp4a.s32.s32 %r509, %r510, %r511, %r445;
	// end inline asm
	ld.shared.u32 	%r514, [%r13+244];
	ld.shared.u32 	%r515, [%r1341+120];
	// begin inline asm
	dp4a.s32.s32 %r513, %r514, %r515, %r449;
	// end inline asm
	ld.shared.u32 	%r518, [%r13+244];
	ld.shared.u32 	%r519, [%r1341+124];
	// begin inline asm
	dp4a.s32.s32 %r517, %r518, %r519, %r453;
	// end inline asm
	ld.shared.u32 	%r522, [%r13+364];
	ld.shared.u32 	%r523, [%r1341+112];
	// begin inline asm
	dp4a.s32.s32 %r521, %r522, %r523, %r457;
	// end inline asm
	ld.shared.u32 	%r526, [%r13+364];
	ld.shared.u32 	%r527, [%r1341+116];
	// begin inline asm
	dp4a.s32.s32 %r525, %r526, %r527, %r461;
	// end inline asm
	ld.shared.u32 	%r530, [%r13+364];
	ld.shared.u32 	%r531, [%r1341+120];
	// begin inline asm
	dp4a.s32.s32 %r529, %r530, %r531, %r465;
	// end inline asm
	ld.shared.u32 	%r534, [%r13+364];
	ld.shared.u32 	%r535, [%r1341+124];
	// begin inline asm
	dp4a.s32.s32 %r533, %r534, %r535, %r469;
	// end inline asm
	ld.shared.u32 	%r538, [%r13+484];
	ld.shared.u32 	%r539, [%r1341+112];
	// begin inline asm
	dp4a.s32.s32 %r537, %r538, %r539, %r473;
	// end inline asm
	ld.shared.u32 	%r542, [%r13+484];
	ld.shared.u32 	%r543, [%r1341+116];
	// begin inline asm
	dp4a.s32.s32 %r541, %r542, %r543, %r477;
	// end inline asm
	ld.shared.u32 	%r546, [%r13+484];
	ld.shared.u32 	%r547, [%r1341+120];
	// begin inline asm
	dp4a.s32.s32 %r545, %r546, %r547, %r481;
	// end inline asm
	ld.shared.u32 	%r550, [%r13+484];
	ld.shared.u32 	%r551, [%r1341+124];
	// begin inline asm
	dp4a.s32.s32 %r549, %r550, %r551, %r485;
	// end inline asm
	ld.shared.u32 	%r554, [%r13+604];
	ld.shared.u32 	%r555, [%r1341+112];
	// begin inline asm
	dp4a.s32.s32 %r553, %r554, %r555, %r489;
	// end inline asm
	ld.shared.u32 	%r558, [%r13+604];
	ld.shared.u32 	%r559, [%r1341+116];
	// begin inline asm
	dp4a.s32.s32 %r557, %r558, %r559, %r493;
	// end inline asm
	ld.shared.u32 	%r562, [%r13+604];
	ld.shared.u32 	%r563, [%r1341+120];
	// begin inline asm
	dp4a.s32.s32 %r561, %r562, %r563, %r497;
	// end inline asm
	ld.shared.u32 	%r566, [%r13+604];
	ld.shared.u32 	%r567, [%r1341+124];
	// begin inline asm
	dp4a.s32.s32 %r565, %r566, %r567, %r501;
	// end inline asm
	ld.shared.u32 	%r570, [%r13+8];
	ld.shared.u32 	%r571, [%r1341+32];
	// begin inline asm
	dp4a.s32.s32 %r569, %r570, %r571, %r505;
	// end inline asm
	ld.shared.u32 	%r574, [%r13+8];
	ld.shared.u32 	%r575, [%r1341+36];
	// begin inline asm
	dp4a.s32.s32 %r573, %r574, %r575, %r509;
	// end inline asm
	ld.shared.u32 	%r578, [%r13+8];
	ld.shared.u32 	%r579, [%r1341+40];
	// begin inline asm
	dp4a.s32.s32 %r577, %r578, %r579, %r513;
	// end inline asm
	ld.shared.u32 	%r582, [%r13+8];
	ld.shared.u32 	%r583, [%r1341+44];
	// begin inline asm
	dp4a.s32.s32 %r581, %r582, %r583, %r517;
	// end inline asm
	ld.shared.u32 	%r586, [%r13+128];
	ld.shared.u32 	%r587, [%r1341+32];
	// begin inline asm
	dp4a.s32.s32 %r585, %r586, %r587, %r521;
	// end inline asm
	ld.shared.u32 	%r590, [%r13+128];
	ld.shared.u32 	%r591, [%r1341+36];
	// begin inline asm
	dp4a.s32.s32 %r589, %r590, %r591, %r525;
	// end inline asm
	ld.shared.u32 	%r594, [%r13+128];
	ld.shared.u32 	%r595, [%r1341+40];
	// begin inline asm
	dp4a.s32.s32 %r593, %r594, %r595, %r529;
	// end inline asm
	ld.shared.u32 	%r598, [%r13+128];
	ld.shared.u32 	%r599, [%r1341+44];
	// begin inline asm
	dp4a.s32.s32 %r597, %r598, %r599, %r533;
	// end inline asm
	ld.shared.u32 	%r602, [%r13+248];
	ld.shared.u32 	%r603, [%r1341+32];
	// begin inline asm
	dp4a.s32.s32 %r601, %r602, %r603, %r537;
	// end inline asm
	ld.shared.u32 	%r606, [%r13+248];
	ld.shared.u32 	%r607, [%r1341+36];
	// begin inline asm
	dp4a.s32.s32 %r605, %r606, %r607, %r541;
	// end inline asm
	ld.shared.u32 	%r610, [%r13+248];
	ld.shared.u32 	%r611, [%r1341+40];
	// begin inline asm
	dp4a.s32.s32 %r609, %r610, %r611, %r545;
	// end inline asm
	ld.shared.u32 	%r614, [%r13+248];
	ld.shared.u32 	%r615, [%r1341+44];
	// begin inline asm
	dp4a.s32.s32 %r613, %r614, %r615, %r549;
	// end inline asm
	ld.shared.u32 	%r618, [%r13+368];
	ld.shared.u32 	%r619, [%r1341+32];
	// begin inline asm
	dp4a.s32.s32 %r617, %r618, %r619, %r553;
	// end inline asm
	ld.shared.u32 	%r622, [%r13+368];
	ld.shared.u32 	%r623, [%r1341+36];
	// begin inline asm
	dp4a.s32.s32 %r621, %r622, %r623, %r557;
	// end inline asm
	ld.shared.u32 	%r626, [%r13+368];
	ld.shared.u32 	%r627, [%r1341+40];
	// begin inline asm
	dp4a.s32.s32 %r625, %r626, %r627, %r561;
	// end inline asm
	ld.shared.u32 	%r630, [%r13+368];
	ld.shared.u32 	%r631, [%r1341+44];
	// begin inline asm
	dp4a.s32.s32 %r629, %r630, %r631, %r565;
	// end inline asm
	ld.shared.u32 	%r634, [%r13+128];
	ld.shared.u32 	%r635, [%r1341+80];
	// begin inline asm
	dp4a.s32.s32 %r633, %r634, %r635, %r569;
	// end inline asm
	ld.shared.u32 	%r638, [%r13+128];
	ld.shared.u32 	%r639, [%r1341+84];
	// begin inline asm
	dp4a.s32.s32 %r637, %r638, %r639, %r573;
	// end inline asm
	ld.shared.u32 	%r642, [%r13+128];
	ld.shared.u32 	%r643, [%r1341+88];
	// begin inline asm
	dp4a.s32.s32 %r641, %r642, %r643, %r577;
	// end inline asm
	ld.shared.u32 	%r646, [%r13+128];
	ld.shared.u32 	%r647, [%r1341+92];
	// begin inline asm
	dp4a.s32.s32 %r645, %r646, %r647, %r581;
	// end inline asm
	ld.shared.u32 	%r650, [%r13+248];
	ld.shared.u32 	%r651, [%r1341+80];
	// begin inline asm
	dp4a.s32.s32 %r649, %r650, %r651, %r585;
	// end inline asm
	ld.shared.u32 	%r654, [%r13+248];
	ld.shared.u32 	%r655, [%r1341+84];
	// begin inline asm
	dp4a.s32.s32 %r653, %r654, %r655, %r589;
	// end inline asm
	ld.shared.u32 	%r658, [%r13+248];
	ld.shared.u32 	%r659, [%r1341+88];
	// begin inline asm
	dp4a.s32.s32 %r657, %r658, %r659, %r593;
	// end inline asm
	ld.shared.u32 	%r662, [%r13+248];
	ld.shared.u32 	%r663, [%r1341+92];
	// begin inline asm
	dp4a.s32.s32 %r661, %r662, %r663, %r597;
	// end inline asm
	ld.shared.u32 	%r666, [%r13+368];
	ld.shared.u32 	%r667, [%r1341+80];
	// begin inline asm
	dp4a.s32.s32 %r665, %r666, %r667, %r601;
	// end inline asm
	ld.shared.u32 	%r670, [%r13+368];
	ld.shared.u32 	%r671, [%r1341+84];
	// begin inline asm
	dp4a.s32.s32 %r669, %r670, %r671, %r605;
	// end inline asm
	ld.shared.u32 	%r674, [%r13+368];
	ld.shared.u32 	%r675, [%r1341+88];
	// begin inline asm
	dp4a.s32.s32 %r673, %r674, %r675, %r609;
	// end inline asm
	ld.shared.u32 	%r678, [%r13+368];
	ld.shared.u32 	%r679, [%r1341+92];
	// begin inline asm
	dp4a.s32.s32 %r677, %r678, %r679, %r613;
	// end inline asm
	ld.shared.u32 	%r682, [%r13+488];
	ld.shared.u32 	%r683, [%r1341+80];
	// begin inline asm
	dp4a.s32.s32 %r681, %r682, %r683, %r617;
	// end inline asm
	ld.shared.u32 	%r686, [%r13+488];
	ld.shared.u32 	%r687, [%r1341+84];
	// begin inline asm
	dp4a.s32.s32 %r685, %r686, %r687, %r621;
	// end inline asm
	ld.shared.u32 	%r690, [%r13+488];
	ld.shared.u32 	%r691, [%r1341+88];
	// begin inline asm
	dp4a.s32.s32 %r689, %r690, %r691, %r625;
	// end inline asm
	ld.shared.u32 	%r694, [%r13+488];
	ld.shared.u32 	%r695, [%r1341+92];
	// begin inline asm
	dp4a.s32.s32 %r693, %r694, %r695, %r629;
	// end inline asm
	ld.shared.u32 	%r698, [%r13+248];
	ld.shared.u32 	%r699, [%r1341+128];
	// begin inline asm
	dp4a.s32.s32 %r697, %r698, %r699, %r633;
	// end inline asm
	ld.shared.u32 	%r702, [%r13+248];
	ld.shared.u32 	%r703, [%r1341+132];
	// begin inline asm
	dp4a.s32.s32 %r701, %r702, %r703, %r637;
	// end inline asm
	ld.shared.u32 	%r706, [%r13+248];
	ld.shared.u32 	%r707, [%r1341+136];
	// begin inline asm
	dp4a.s32.s32 %r705, %r706, %r707, %r641;
	// end inline asm
	ld.shared.u32 	%r710, [%r13+248];
	ld.shared.u32 	%r711, [%r1341+140];
	// begin inline asm
	dp4a.s32.s32 %r709, %r710, %r711, %r645;
	// end inline asm
	ld.shared.u32 	%r714, [%r13+368];
	ld.shared.u32 	%r715, [%r1341+128];
	// begin inline asm
	dp4a.s32.s32 %r713, %r714, %r715, %r649;
	// end inline asm
	ld.shared.u32 	%r718, [%r13+368];
	ld.shared.u32 	%r719, [%r1341+132];
	// begin inline asm
	dp4a.s32.s32 %r717, %r718, %r719, %r653;
	// end inline asm
	ld.shared.u32 	%r722, [%r13+368];
	ld.shared.u32 	%r723, [%r1341+136];
	// begin inline asm
	dp4a.s32.s32 %r721, %r722, %r723, %r657;
	// end inline asm
	ld.shared.u32 	%r726, [%r13+368];
	ld.shared.u32 	%r727, [%r1341+140];
	// begin inline asm
	dp4a.s32.s32 %r725, %r726, %r727, %r661;
	// end inline asm
	ld.shared.u32 	%r730, [%r13+488];
	ld.shared.u32 	%r731, [%r1341+128];
	// begin inline asm
	dp4a.s32.s32 %r729, %r730, %r731, %r665;
	// end inline asm
	ld.shared.u32 	%r734, [%r13+488];
	ld.shared.u32 	%r735, [%r1341+132];
	// begin inline asm
	dp4a.s32.s32 %r733, %r734, %r735, %r669;
	// end inline asm
	ld.shared.u32 	%r738, [%r13+488];
	ld.shared.u32 	%r739, [%r1341+136];
	// begin inline asm
	dp4a.s32.s32 %r737, %r738, %r739, %r673;
	// end inline asm
	ld.shared.u32 	%r742, [%r13+488];
	ld.shared.u32 	%r743, [%r1341+140];
	// begin inline asm
	dp4a.s32.s32 %r741, %r742, %r743, %r677;
	// end inline asm
	ld.shared.u32 	%r746, [%r13+608];
	ld.shared.u32 	%r747, [%r1341+128];
	// begin inline asm
	dp4a.s32.s32 %r745, %r746, %r747, %r681;
	// end inline asm
	ld.shared.u32 	%r750, [%r13+608];
	ld.shared.u32 	%r751, [%r1341+132];
	// begin inline asm
	dp4a.s32.s32 %r749, %r750, %r751, %r685;
	// end inline asm
	ld.shared.u32 	%r754, [%r13+608];
	ld.shared.u32 	%r755, [%r1341+136];
	// begin inline asm
	dp4a.s32.s32 %r753, %r754, %r755, %r689;
	// end inline asm
	ld.shared.u32 	%r758, [%r13+608];
	ld.shared.u32 	%r759, [%r1341+140];
	// begin inline asm
	dp4a.s32.s32 %r757, %r758, %r759, %r693;
	// end inline asm
	ld.shared.u32 	%r762, [%r13+720];
	ld.shared.u32 	%r763, [%r1341+144];
	// begin inline asm
	dp4a.s32.s32 %r761, %r762, %r763, %r697;
	// end inline asm
	ld.shared.u32 	%r766, [%r13+720];
	ld.shared.u32 	%r767, [%r1341+148];
	// begin inline asm
	dp4a.s32.s32 %r765, %r766, %r767, %r701;
	// end inline asm
	ld.shared.u32 	%r770, [%r13+720];
	ld.shared.u32 	%r771, [%r1341+152];
	// begin inline asm
	dp4a.s32.s32 %r769, %r770, %r771, %r705;
	// end inline asm
	ld.shared.u32 	%r774, [%r13+720];
	ld.shared.u32 	%r775, [%r1341+156];
	// begin inline asm
	dp4a.s32.s32 %r773, %r774, %r775, %r709;
	// end inline asm
	ld.shared.u32 	%r778, [%r13+840];
	ld.shared.u32 	%r779, [%r1341+144];
	// begin inline asm
	dp4a.s32.s32 %r777, %r778, %r779, %r713;
	// end inline asm
	ld.shared.u32 	%r782, [%r13+840];
	ld.shared.u32 	%r783, [%r1341+148];
	// begin inline asm
	dp4a.s32.s32 %r781, %r782, %r783, %r717;
	// end inline asm
	ld.shared.u32 	%r786, [%r13+840];
	ld.shared.u32 	%r787, [%r1341+152];
	// begin inline asm
	dp4a.s32.s32 %r785, %r786, %r787, %r721;
	// end inline asm
	ld.shared.u32 	%r790, [%r13+840];
	ld.shared.u32 	%r791, [%r1341+156];
	// begin inline asm
	dp4a.s32.s32 %r789, %r790, %r791, %r725;
	// end inline asm
	ld.shared.u32 	%r794, [%r13+960];
	ld.shared.u32 	%r795, [%r1341+144];
	// begin inline asm
	dp4a.s32.s32 %r793, %r794, %r795, %r729;
	// end inline asm
	ld.shared.u32 	%r798, [%r13+960];
	ld.shared.u32 	%r799, [%r1341+148];
	// begin inline asm
	dp4a.s32.s32 %r797, %r798, %r799, %r733;
	// end inline asm
	ld.shared.u32 	%r802, [%r13+960];
	ld.shared.u32 	%r803, [%r1341+152];
	// begin inline asm
	dp4a.s32.s32 %r801, %r802, %r803, %r737;
	// end inline asm
	ld.shared.u32 	%r806, [%r13+960];
	ld.shared.u32 	%r807, [%r1341+156];
	// begin inline asm
	dp4a.s32.s32 %r805, %r806, %r807, %r741;
	// end inline asm
	ld.shared.u32 	%r810, [%r13+1080];
	ld.shared.u32 	%r811, [%r1341+144];
	// begin inline asm
	dp4a.s32.s32 %r809, %r810, %r811, %r745;
	// end inline asm
	ld.shared.u32 	%r814, [%r13+1080];
	ld.shared.u32 	%r815, [%r1341+148];
	// begin inline asm
	dp4a.s32.s32 %r813, %r814, %r815, %r749;
	// end inline asm
	ld.shared.u32 	%r818, [%r13+1080];
	ld.shared.u32 	%r819, [%r1341+152];
	// begin inline asm
	dp4a.s32.s32 %r817, %r818, %r819, %r753;
	// end inline asm
	ld.shared.u32 	%r822, [%r13+1080];
	ld.shared.u32 	%r823, [%r1341+156];
	// begin inline asm
	dp4a.s32.s32 %r821, %r822, %r823, %r757;
	// end inline asm
	ld.shared.u32 	%r826, [%r13+840];
	ld.shared.u32 	%r827, [%r1341+192];
	// begin inline asm
	dp4a.s32.s32 %r825, %r826, %r827, %r761;
	// end inline asm
	ld.shared.u32 	%r830, [%r13+840];
	ld.shared.u32 	%r831, [%r1341+196];
	// begin inline asm
	dp4a.s32.s32 %r829, %r830, %r831, %r765;
	// end inline asm
	ld.shared.u32 	%r834, [%r13+840];
	ld.shared.u32 	%r835, [%r1341+200];
	// begin inline asm
	dp4a.s32.s32 %r833, %r834, %r835, %r769;
	// end inline asm
	ld.shared.u32 	%r838, [%r13+840];
	ld.shared.u32 	%r839, [%r1341+204];
	// begin inline asm
	dp4a.s32.s32 %r837, %r838, %r839, %r773;
	// end inline asm
	ld.shared.u32 	%r842, [%r13+960];
	ld.shared.u32 	%r843, [%r1341+192];
	// begin inline asm
	dp4a.s32.s32 %r841, %r842, %r843, %r777;
	// end inline asm
	ld.shared.u32 	%r846, [%r13+960];
	ld.shared.u32 	%r847, [%r1341+196];
	// begin inline asm
	dp4a.s32.s32 %r845, %r846, %r847, %r781;
	// end inline asm
	ld.shared.u32 	%r850, [%r13+960];
	ld.shared.u32 	%r851, [%r1341+200];
	// begin inline asm
	dp4a.s32.s32 %r849, %r850, %r851, %r785;
	// end inline asm
	ld.shared.u32 	%r854, [%r13+960];
	ld.shared.u32 	%r855, [%r1341+204];
	// begin inline asm
	dp4a.s32.s32 %r853, %r854, %r855, %r789;
	// end inline asm
	ld.shared.u32 	%r858, [%r13+1080];
	ld.shared.u32 	%r859, [%r1341+192];
	// begin inline asm
	dp4a.s32.s32 %r857, %r858, %r859, %r793;
	// end inline asm
	ld.shared.u32 	%r862, [%r13+1080];
	ld.shared.u32 	%r863, [%r1341+196];
	// begin inline asm
	dp4a.s32.s32 %r861, %r862, %r863, %r797;
	// end inline asm
	ld.shared.u32 	%r866, [%r13+1080];
	ld.shared.u32 	%r867, [%r1341+200];
	// begin inline asm
	dp4a.s32.s32 %r865, %r866, %r867, %r801;
	// end inline asm
	ld.shared.u32 	%r870, [%r13+1080];
	ld.shared.u32 	%r871, [%r1341+204];
	// begin inline asm
	dp4a.s32.s32 %r869, %r870, %r871, %r805;
	// end inline asm
	ld.shared.u32 	%r874, [%r13+1200];
	ld.shared.u32 	%r875, [%r1341+192];
	// begin inline asm
	dp4a.s32.s32 %r873, %r874, %r875, %r809;
	// end inline asm
	ld.shared.u32 	%r878, [%r13+1200];
	ld.shared.u32 	%r879, [%r1341+196];
	// begin inline asm
	dp4a.s32.s32 %r877, %r878, %r879, %r813;
	// end inline asm
	ld.shared.u32 	%r882, [%r13+1200];
	ld.shared.u32 	%r883, [%r1341+200];
	// begin inline asm
	dp4a.s32.s32 %r881, %r882, %r883, %r817;
	// end inline asm
	ld.shared.u32 	%r886, [%r13+1200];
	ld.shared.u32 	%r887, [%r1341+204];
	// begin inline asm
	dp4a.s32.s32 %r885, %r886, %r887, %r821;
	// end inline asm
	ld.shared.u32 	%r890, [%r13+960];
	ld.shared.u32 	%r891, [%r1341+240];
	// begin inline asm
	dp4a.s32.s32 %r889, %r890, %r891, %r825;
	// end inline asm
	ld.shared.u32 	%r894, [%r13+960];
	ld.shared.u32 	%r895, [%r1341+244];
	// begin inline asm
	dp4a.s32.s32 %r893, %r894, %r895, %r829;
	// end inline asm
	ld.shared.u32 	%r898, [%r13+960];
	ld.shared.u32 	%r899, [%r1341+248];
	// begin inline asm
	dp4a.s32.s32 %r897, %r898, %r899, %r833;
	// end inline asm
	ld.shared.u32 	%r902, [%r13+960];
	ld.shared.u32 	%r903, [%r1341+252];
	// begin inline asm
	dp4a.s32.s32 %r901, %r902, %r903, %r837;
	// end inline asm
	ld.shared.u32 	%r906, [%r13+1080];
	ld.shared.u32 	%r907, [%r1341+240];
	// begin inline asm
	dp4a.s32.s32 %r905, %r906, %r907, %r841;
	// end inline asm
	ld.shared.u32 	%r910, [%r13+1080];
	ld.shared.u32 	%r911, [%r1341+244];
	// begin inline asm
	dp4a.s32.s32 %r909, %r910, %r911, %r845;
	// end inline asm
	ld.shared.u32 	%r914, [%r13+1080];
	ld.shared.u32 	%r915, [%r1341+248];
	// begin inline asm
	dp4a.s32.s32 %r913, %r914, %r915, %r849;
	// end inline asm
	ld.shared.u32 	%r918, [%r13+1080];
	ld.shared.u32 	%r919, [%r1341+252];
	// begin inline asm
	dp4a.s32.s32 %r917, %r918, %r919, %r853;
	// end inline asm
	ld.shared.u32 	%r922, [%r13+1200];
	ld.shared.u32 	%r923, [%r1341+240];
	// begin inline asm
	dp4a.s32.s32 %r921, %r922, %r923, %r857;
	// end inline asm
	ld.shared.u32 	%r926, [%r13+1200];
	ld.shared.u32 	%r927, [%r1341+244];
	// begin inline asm
	dp4a.s32.s32 %r925, %r926, %r927, %r861;
	// end inline asm
	ld.shared.u32 	%r930, [%r13+1200];
	ld.shared.u32 	%r931, [%r1341+248];
	// begin inline asm
	dp4a.s32.s32 %r929, %r930, %r931, %r865;
	// end inline asm
	ld.shared.u32 	%r934, [%r13+1200];
	ld.shared.u32 	%r935, [%r1341+252];
	// begin inline asm
	dp4a.s32.s32 %r933, %r934, %r935, %r869;
	// end inline asm
	ld.shared.u32 	%r938, [%r13+1320];
	ld.shared.u32 	%r939, [%r1341+240];
	// begin inline asm
	dp4a.s32.s32 %r937, %r938, %r939, %r873;
	// end inline asm
	ld.shared.u32 	%r942, [%r13+1320];
	ld.shared.u32 	%r943, [%r1341+244];
	// begin inline asm
	dp4a.s32.s32 %r941, %r942, %r943, %r877;
	// end inline asm
	ld.shared.u32 	%r946, [%r13+1320];
	ld.shared.u32 	%r947, [%r1341+248];
	// begin inline asm
	dp4a.s32.s32 %r945, %r946, %r947, %r881;
	// end inline asm
	ld.shared.u32 	%r950, [%r13+1320];
	ld.shared.u32 	%r951, [%r1341+252];
	// begin inline asm
	dp4a.s32.s32 %r949, %r950, %r951, %r885;
	// end inline asm
	ld.shared.u32 	%r954, [%r13+724];
	ld.shared.u32 	%r955, [%r1341+160];
	// begin inline asm
	dp4a.s32.s32 %r953, %r954, %r955, %r889;
	// end inline asm
	ld.shared.u32 	%r958, [%r13+724];
	ld.shared.u32 	%r959, [%r1341+164];
	// begin inline asm
	dp4a.s32.s32 %r957, %r958, %r959, %r893;
	// end inline asm
	ld.shared.u32 	%r962, [%r13+724];
	ld.shared.u32 	%r963, [%r1341+168];
	// begin inline asm
	dp4a.s32.s32 %r961, %r962, %r963, %r897;
	// end inline asm
	ld.shared.u32 	%r966, [%r13+724];
	ld.shared.u32 	%r967, [%r1341+172];
	// begin inline asm
	dp4a.s32.s32 %r965, %r966, %r967, %r901;
	// end inline asm
	ld.shared.u32 	%r970, [%r13+844];
	ld.shared.u32 	%r971, [%r1341+160];
	// begin inline asm
	dp4a.s32.s32 %r969, %r970, %r971, %r905;
	// end inline asm
	ld.shared.u32 	%r974, [%r13+844];
	ld.shared.u32 	%r975, [%r1341+164];
	// begin inline asm
	dp4a.s32.s32 %r973, %r974, %r975, %r909;
	// end inline asm
	ld.shared.u32 	%r978, [%r13+844];
	ld.shared.u32 	%r979, [%r1341+168];
	// begin inline asm
	dp4a.s32.s32 %r977, %r978, %r979, %r913;
	// end inline asm
	ld.shared.u32 	%r982, [%r13+844];
	ld.shared.u32 	%r983, [%r1341+172];
	// begin inline asm
	dp4a.s32.s32 %r981, %r982, %r983, %r917;
	// end inline asm
	ld.shared.u32 	%r986, [%r13+964];
	ld.shared.u32 	%r987, [%r1341+160];
	// begin inline asm
	dp4a.s32.s32 %r985, %r986, %r987, %r921;
	// end inline asm
	ld.shared.u32 	%r990, [%r13+964];
	ld.shared.u32 	%r991, [%r1341+164];
	// begin inline asm
	dp4a.s32.s32 %r989, %r990, %r991, %r925;
	// end inline asm
	ld.shared.u32 	%r994, [%r13+964];
	ld.shared.u32 	%r995, [%r1341+168];
	// begin inline asm
	dp4a.s32.s32 %r993, %r994, %r995, %r929;
	// end inline asm
	ld.shared.u32 	%r998, [%r13+964];
	ld.shared.u32 	%r999, [%r1341+172];
	// begin inline asm
	dp4a.s32.s32 %r997, %r998, %r999, %r933;
	// end inline asm
	ld.shared.u32 	%r1002, [%r13+1084];
	ld.shared.u32 	%r1003, [%r1341+160];
	// begin inline asm
	dp4a.s32.s32 %r1001, %r1002, %r1003, %r937;
	// end inline asm
	ld.shared.u32 	%r1006, [%r13+1084];
	ld.shared.u32 	%r1007, [%r1341+164];
	// begin inline asm
	dp4a.s32.s32 %r1005, %r1006, %r1007, %r941;
	// end inline asm
	ld.shared.u32 	%r1010, [%r13+1084];
	ld.shared.u32 	%r1011, [%r1341+168];
	// begin inline asm
	dp4a.s32.s32 %r1009, %r1010, %r1011, %r945;
	// end inline asm
	ld.shared.u32 	%r1014, [%r13+1084];
	ld.shared.u32 	%r1015, [%r1341+172];
	// begin inline asm
	dp4a.s32.s32 %r1013, %r1014, %r1015, %r949;
	// end inline asm
	ld.shared.u32 	%r1018, [%r13+844];
	ld.shared.u32 	%r1019, [%r1341+208];
	// begin inline asm
	dp4a.s32.s32 %r1017, %r1018, %r1019, %r953;
	// end inline asm
	ld.shared.u32 	%r1022, [%r13+844];
	ld.shared.u32 	%r1023, [%r1341+212];
	// begin inline asm
	dp4a.s32.s32 %r1021, %r1022, %r1023, %r957;
	// end inline asm
	ld.shared.u32 	%r1026, [%r13+844];
	ld.shared.u32 	%r1027, [%r1341+216];
	// begin inline asm
	dp4a.s32.s32 %r1025, %r1026, %r1027, %r961;
	// end inline asm
	ld.shared.u32 	%r1030, [%r13+844];
	ld.shared.u32 	%r1031, [%r1341+220];
	// begin inline asm
	dp4a.s32.s32 %r1029, %r1030, %r1031, %r965;
	// end inline asm
	ld.shared.u32 	%r1034, [%r13+964];
	ld.shared.u32 	%r1035, [%r1341+208];
	// begin inline asm
	dp4a.s32.s32 %r1033, %r1034, %r1035, %r969;
	// end inline asm
	ld.shared.u32 	%r1038, [%r13+964];
	ld.shared.u32 	%r1039, [%r1341+212];
	// begin inline asm
	dp4a.s32.s32 %r1037, %r1038, %r1039, %r973;
	// end inline asm
	ld.shared.u32 	%r1042, [%r13+964];
	ld.shared.u32 	%r1043, [%r1341+216];
	// begin inline asm
	dp4a.s32.s32 %r1041, %r1042, %r1043, %r977;
	// end inline asm
	ld.shared.u32 	%r1046, [%r13+964];
	ld.shared.u32 	%r1047, [%r1341+220];
	// begin inline asm
	dp4a.s32.s32 %r1045, %r1046, %r1047, %r981;
	// end inline asm
	ld.shared.u32 	%r1050, [%r13+1084];
	ld.shared.u32 	%r1051, [%r1341+208];
	// begin inline asm
	dp4a.s32.s32 %r1049, %r1050, %r1051, %r985;
	// end inline asm
	ld.shared.u32 	%r1054, [%r13+1084];
	ld.shared.u32 	%r1055, [%r1341+212];
	// begin inline asm
	dp4a.s32.s32 %r1053, %r1054, %r1055, %r989;
	// end inline asm
	ld.shared.u32 	%r1058, [%r13+1084];
	ld.shared.u32 	%r1059, [%r1341+216];
	// begin inline asm
	dp4a.s32.s32 %r1057, %r1058, %r1059, %r993;
	// end inline asm
	ld.shared.u32 	%r1062, [%r13+1084];
	ld.shared.u32 	%r1063, [%r1341+220];
	// begin inline asm
	dp4a.s32.s32 %r1061, %r1062, %r1063, %r997;
	// end inline asm
	ld.shared.u32 	%r1066, [%r13+1204];
	ld.shared.u32 	%r1067, [%r1341+208];
	// begin inline asm
	dp4a.s32.s32 %r1065, %r1066, %r1067, %r1001;
	// end inline asm
	ld.shared.u32 	%r1070, [%r13+1204];
	ld.shared.u32 	%r1071, [%r1341+212];
	// begin inline asm
	dp4a.s32.s32 %r1069, %r1070, %r1071, %r1005;
	// end inline asm
	ld.shared.u32 	%r1074, [%r13+1204];
	ld.shared.u32 	%r1075, [%r1341+216];
	// begin inline asm
	dp4a.s32.s32 %r1073, %r1074, %r1075, %r1009;
	// end inline asm
	ld.shared.u32 	%r1078, [%r13+1204];
	ld.shared.u32 	%r1079, [%r1341+220];
	// begin inline asm
	dp4a.s32.s32 %r1077, %r1078, %r1079, %r1013;
	// end inline asm
	ld.shared.u32 	%r1082, [%r13+964];
	ld.shared.u32 	%r1083, [%r1341+256];
	// begin inline asm
	dp4a.s32.s32 %r1081, %r1082, %r1083, %r1017;
	// end inline asm
	ld.shared.u32 	%r1086, [%r13+964];
	ld.shared.u32 	%r1087, [%r1341+260];
	// begin inline asm
	dp4a.s32.s32 %r1085, %r1086, %r1087, %r1021;
	// end inline asm
	ld.shared.u32 	%r1090, [%r13+964];
	ld.shared.u32 	%r1091, [%r1341+264];
	// begin inline asm
	dp4a.s32.s32 %r1089, %r1090, %r1091, %r1025;
	// end inline asm
	ld.shared.u32 	%r1094, [%r13+964];
	ld.shared.u32 	%r1095, [%r1341+268];
	// begin inline asm
	dp4a.s32.s32 %r1093, %r1094, %r1095, %r1029;
	// end inline asm
	ld.shared.u32 	%r1098, [%r13+1084];
	ld.shared.u32 	%r1099, [%r1341+256];
	// begin inline asm
	dp4a.s32.s32 %r1097, %r1098, %r1099, %r1033;
	// end inline asm
	ld.shared.u32 	%r1102, [%r13+1084];
	ld.shared.u32 	%r1103, [%r1341+260];
	// begin inline asm
	dp4a.s32.s32 %r1101, %r1102, %r1103, %r1037;
	// end inline asm
	ld.shared.u32 	%r1106, [%r13+1084];
	ld.shared.u32 	%r1107, [%r1341+264];
	// begin inline asm
	dp4a.s32.s32 %r1105, %r1106, %r1107, %r1041;
	// end inline asm
	ld.shared.u32 	%r1110, [%r13+1084];
	ld.shared.u32 	%r1111, [%r1341+268];
	// begin inline asm
	dp4a.s32.s32 %r1109, %r1110, %r1111, %r1045;
	// end inline asm
	ld.shared.u32 	%r1114, [%r13+1204];
	ld.shared.u32 	%r1115, [%r1341+256];
	// begin inline asm
	dp4a.s32.s32 %r1113, %r1114, %r1115, %r1049;
	// end inline asm
	ld.shared.u32 	%r1118, [%r13+1204];
	ld.shared.u32 	%r1119, [%r1341+260];
	// begin inline asm
	dp4a.s32.s32 %r1117, %r1118, %r1119, %r1053;
	// end inline asm
	ld.shared.u32 	%r1122, [%r13+1204];
	ld.shared.u32 	%r1123, [%r1341+264];
	// begin inline asm
	dp4a.s32.s32 %r1121, %r1122, %r1123, %r1057;
	// end inline asm
	ld.shared.u32 	%r1126, [%r13+1204];
	ld.shared.u32 	%r1127, [%r1341+268];
	// begin inline asm
	dp4a.s32.s32 %r1125, %r1126, %r1127, %r1061;
	// end inline asm
	ld.shared.u32 	%r1130, [%r13+1324];
	ld.shared.u32 	%r1131, [%r1341+256];
	// begin inline asm
	dp4a.s32.s32 %r1129, %r1130, %r1131, %r1065;
	// end inline asm
	ld.shared.u32 	%r1134, [%r13+1324];
	ld.shared.u32 	%r1135, [%r1341+260];
	// begin inline asm
	dp4a.s32.s32 %r1133, %r1134, %r1135, %r1069;
	// end inline asm
	ld.shared.u32 	%r1138, [%r13+1324];
	ld.shared.u32 	%r1139, [%r1341+264];
	// begin inline asm
	dp4a.s32.s32 %r1137, %r1138, %r1139, %r1073;
	// end inline asm
	ld.shared.u32 	%r1142, [%r13+1324];
	ld.shared.u32 	%r1143, [%r1341+268];
	// begin inline asm
	dp4a.s32.s32 %r1141, %r1142, %r1143, %r1077;
	// end inline asm
	ld.shared.u32 	%r1146, [%r13+728];
	ld.shared.u32 	%r1147, [%r1341+176];
	// begin inline asm
	dp4a.s32.s32 %r1145, %r1146, %r1147, %r1081;
	// end inline asm
	ld.shared.u32 	%r1150, [%r13+728];
	ld.shared.u32 	%r1151, [%r1341+180];
	// begin inline asm
	dp4a.s32.s32 %r1149, %r1150, %r1151, %r1085;
	// end inline asm
	ld.shared.u32 	%r1154, [%r13+728];
	ld.shared.u32 	%r1155, [%r1341+184];
	// begin inline asm
	dp4a.s32.s32 %r1153, %r1154, %r1155, %r1089;
	// end inline asm
	ld.shared.u32 	%r1158, [%r13+728];
	ld.shared.u32 	%r1159, [%r1341+188];
	// begin inline asm
	dp4a.s32.s32 %r1157, %r1158, %r1159, %r1093;
	// end inline asm
	ld.shared.u32 	%r1162, [%r13+848];
	ld.shared.u32 	%r1163, [%r1341+176];
	// begin inline asm
	dp4a.s32.s32 %r1161, %r1162, %r1163, %r1097;
	// end inline asm
	ld.shared.u32 	%r1166, [%r13+848];
	ld.shared.u32 	%r1167, [%r1341+180];
	// begin inline asm
	dp4a.s32.s32 %r1165, %r1166, %r1167, %r1101;
	// end inline asm
	ld.shared.u32 	%r1170, [%r13+848];
	ld.shared.u32 	%r1171, [%r1341+184];
	// begin inline asm
	dp4a.s32.s32 %r1169, %r1170, %r1171, %r1105;
	// end inline asm
	ld.shared.u32 	%r1174, [%r13+848];
	ld.shared.u32 	%r1175, [%r1341+188];
	// begin inline asm
	dp4a.s32.s32 %r1173, %r1174, %r1175, %r1109;
	// end inline asm
	ld.shared.u32 	%r1178, [%r13+968];
	ld.shared.u32 	%r1179, [%r1341+176];
	// begin inline asm
	dp4a.s32.s32 %r1177, %r1178, %r1179, %r1113;
	// end inline asm
	ld.shared.u32 	%r1182, [%r13+968];
	ld.shared.u32 	%r1183, [%r1341+180];
	// begin inline asm
	dp4a.s32.s32 %r1181, %r1182, %r1183, %r1117;
	// end inline asm
	ld.shared.u32 	%r1186, [%r13+968];
	ld.shared.u32 	%r1187, [%r1341+184];
	// begin inline asm
	dp4a.s32.s32 %r1185, %r1186, %r1187, %r1121;
	// end inline asm
	ld.shared.u32 	%r1190, [%r13+968];
	ld.shared.u32 	%r1191, [%r1341+188];
	// begin inline asm
	dp4a.s32.s32 %r1189, %r1190, %r1191, %r1125;
	// end inline asm
	ld.shared.u32 	%r1194, [%r13+1088];
	ld.shared.u32 	%r1195, [%r1341+176];
	// begin inline asm
	dp4a.s32.s32 %r1193, %r1194, %r1195, %r1129;
	// end inline asm
	ld.shared.u32 	%r1198, [%r13+1088];
	ld.shared.u32 	%r1199, [%r1341+180];
	// begin inline asm
	dp4a.s32.s32 %r1197, %r1198, %r1199, %r1133;
	// end inline asm
	ld.shared.u32 	%r1202, [%r13+1088];
	ld.shared.u32 	%r1203, [%r1341+184];
	// begin inline asm
	dp4a.s32.s32 %r1201, %r1202, %r1203, %r1137;
	// end inline asm
	ld.shared.u32 	%r1206, [%r13+1088];
	ld.shared.u32 	%r1207, [%r1341+188];
	// begin inline asm
	dp4a.s32.s32 %r1205, %r1206, %r1207, %r1141;
	// end inline asm
	ld.shared.u32 	%r1210, [%r13+848];
	ld.shared.u32 	%r1211, [%r1341+224];
	// begin inline asm
	dp4a.s32.s32 %r1209, %r1210, %r1211, %r1145;
	// end inline asm
	ld.shared.u32 	%r1214, [%r13+848];
	ld.shared.u32 	%r1215, [%r1341+228];
	// begin inline asm
	dp4a.s32.s32 %r1213, %r1214, %r1215, %r1149;
	// end inline asm
	ld.shared.u32 	%r1218, [%r13+848];
	ld.shared.u32 	%r1219, [%r1341+232];
	// begin inline asm
	dp4a.s32.s32 %r1217, %r1218, %r1219, %r1153;
	// end inline asm
	ld.shared.u32 	%r1222, [%r13+848];
	ld.shared.u32 	%r1223, [%r1341+236];
	// begin inline asm
	dp4a.s32.s32 %r1221, %r1222, %r1223, %r1157;
	// end inline asm
	ld.shared.u32 	%r1226, [%r13+968];
	ld.shared.u32 	%r1227, [%r1341+224];
	// begin inline asm
	dp4a.s32.s32 %r1225, %r1226, %r1227, %r1161;
	// end inline asm
	ld.shared.u32 	%r1230, [%r13+968];
	ld.shared.u32 	%r1231, [%r1341+228];
	// begin inline asm
	dp4a.s32.s32 %r1229, %r1230, %r1231, %r1165;
	// end inline asm
	ld.shared.u32 	%r1234, [%r13+968];
	ld.shared.u32 	%r1235, [%r1341+232];
	// begin inline asm
	dp4a.s32.s32 %r1233, %r1234, %r1235, %r1169;
	// end inline asm
	ld.shared.u32 	%r1238, [%r13+968];
	ld.shared.u32 	%r1239, [%r1341+236];
	// begin inline asm
	dp4a.s32.s32 %r1237, %r1238, %r1239, %r1173;
	// end inline asm
	ld.shared.u32 	%r1242, [%r13+1088];
	ld.shared.u32 	%r1243, [%r1341+224];
	// begin inline asm
	dp4a.s32.s32 %r1241, %r1242, %r1243, %r1177;
	// end inline asm
	ld.shared.u32 	%r1246, [%r13+1088];
	ld.shared.u32 	%r1247, [%r1341+228];
	// begin inline asm
	dp4a.s32.s32 %r1245, %r1246, %r1247, %r1181;
	// end inline asm
	ld.shared.u32 	%r1250, [%r13+1088];
	ld.shared.u32 	%r1251, [%r1341+232];
	// begin inline asm
	dp4a.s32.s32 %r1249, %r1250, %r1251, %r1185;
	// end inline asm
	ld.shared.u32 	%r1254, [%r13+1088];
	ld.shared.u32 	%r1255, [%r1341+236];
	// begin inline asm
	dp4a.s32.s32 %r1253, %r1254, %r1255, %r1189;
	// end inline asm
	ld.shared.u32 	%r1258, [%r13+1208];
	ld.shared.u32 	%r1259, [%r1341+224];
	// begin inline asm
	dp4a.s32.s32 %r1257, %r1258, %r1259, %r1193;
	// end inline asm
	ld.shared.u32 	%r1262, [%r13+1208];
	ld.shared.u32 	%r1263, [%r1341+228];
	// begin inline asm
	dp4a.s32.s32 %r1261, %r1262, %r1263, %r1197;
	// end inline asm
	ld.shared.u32 	%r1266, [%r13+1208];
	ld.shared.u32 	%r1267, [%r1341+232];
	// begin inline asm
	dp4a.s32.s32 %r1265, %r1266, %r1267, %r1201;
	// end inline asm
	ld.shared.u32 	%r1270, [%r13+1208];
	ld.shared.u32 	%r1271, [%r1341+236];
	// begin inline asm
	dp4a.s32.s32 %r1269, %r1270, %r1271, %r1205;
	// end inline asm
	ld.shared.u32 	%r1274, [%r13+968];
	ld.shared.u32 	%r1275, [%r1341+272];
	// begin inline asm
	dp4a.s32.s32 %r2553, %r1274, %r1275, %r1209;
	// end inline asm
	ld.shared.u32 	%r1278, [%r13+968];
	ld.shared.u32 	%r1279, [%r1341+276];
	// begin inline asm
	dp4a.s32.s32 %r2552, %r1278, %r1279, %r1213;
	// end inline asm
	ld.shared.u32 	%r1282, [%r13+968];
	ld.shared.u32 	%r1283, [%r1341+280];
	// begin inline asm
	dp4a.s32.s32 %r2551, %r1282, %r1283, %r1217;
	// end inline asm
	ld.shared.u32 	%r1286, [%r13+968];
	ld.shared.u32 	%r1287, [%r1341+284];
	// begin inline asm
	dp4a.s32.s32 %r2550, %r1286, %r1287, %r1221;
	// end inline asm
	ld.shared.u32 	%r1290, [%r13+1088];
	ld.shared.u32 	%r1291, [%r1341+272];
	// begin inline asm
	dp4a.s32.s32 %r2549, %r1290, %r1291, %r1225;
	// end inline asm
	ld.shared.u32 	%r1294, [%r13+1088];
	ld.shared.u32 	%r1295, [%r1341+276];
	// begin inline asm
	dp4a.s32.s32 %r2548, %r1294, %r1295, %r1229;
	// end inline asm
	ld.shared.u32 	%r1298, [%r13+1088];
	ld.shared.u32 	%r1299, [%r1341+280];
	// begin inline asm
	dp4a.s32.s32 %r2547, %r1298, %r1299, %r1233;
	// end inline asm
	ld.shared.u32 	%r1302, [%r13+1088];
	ld.shared.u32 	%r1303, [%r1341+284];
	// begin inline asm
	dp4a.s32.s32 %r2546, %r1302, %r1303, %r1237;
	// end inline asm
	ld.shared.u32 	%r1306, [%r13+1208];
	ld.shared.u32 	%r1307, [%r1341+272];
	// begin inline asm
	dp4a.s32.s32 %r2545, %r1306, %r1307, %r1241;
	// end inline asm
	ld.shared.u32 	%r1310, [%r13+1208];
	ld.shared.u32 	%r1311, [%r1341+276];
	// begin inline asm
	dp4a.s32.s32 %r2544, %r1310, %r1311, %r1245;
	// end inline asm
	ld.shared.u32 	%r1314, [%r13+1208];
	ld.shared.u32 	%r1315, [%r1341+280];
	// begin inline asm
	dp4a.s32.s32 %r2543, %r1314, %r1315, %r1249;
	// end inline asm
	ld.shared.u32 	%r1318, [%r13+1208];
	ld.shared.u32 	%r1319, [%r1341+284];
	// begin inline asm
	dp4a.s32.s32 %r2542, %r1318, %r1319, %r1253;
	// end inline asm
	ld.shared.u32 	%r1322, [%r13+1328];
	ld.shared.u32 	%r1323, [%r1341+272];
	// begin inline asm
	dp4a.s32.s32 %r2541, %r1322, %r1323, %r1257;
	// end inline asm
	ld.shared.u32 	%r1326, [%r13+1328];
	ld.shared.u32 	%r1327, [%r1341+276];
	// begin inline asm
	dp4a.s32.s32 %r2540, %r1326, %r1327, %r1261;
	// end inline asm
	ld.shared.u32 	%r1330, [%r13+1328];
	ld.shared.u32 	%r1331, [%r1341+280];
	// begin inline asm
	dp4a.s32.s32 %r2539, %r1330, %r1331, %r1265;
	// end inline asm
	ld.shared.u32 	%r1334, [%r13+1328];
	ld.shared.u32 	%r1335, [%r1341+284];
	// begin inline asm
	dp4a.s32.s32 %r2538, %r1334, %r1335, %r1269;
	// end inline asm
	add.s32 	%r2554, %r2554, 1;
	setp.ne.s32 	%p73, %r2554, 7;
	@%p73 bra 	$L__BB24_7;
	bar.sync 	0;
	setp.gt.u32 	%p74, %r82, 359;
	setp.gt.u32 	%p75, %r80, 12;
	or.pred  	%p76, %p74, %p75;
	@%p76 bra 	$L__BB24_35;
	setp.lt.u32 	%p77, %r82, 180;
	add.s32 	%r1343, %r82, 76;
	selp.b32 	%r1344, %r82, %r1343, %p77;
	cvt.u16.u32 	%rs77, %r1344;
	and.b16  	%rs78, %rs77, 255;
	mul.lo.s16 	%rs79, %rs78, 137;
	shr.u16 	%rs80, %rs79, 12;
	cvt.u32.u16 	%r68, %rs80;
	or.b32  	%r1345, %r10, %r68;
	setp.eq.s32 	%p78, %r1345, 0;
	add.s32 	%r1346, %r10, %r68;
	setp.gt.u32 	%p79, %r1346, 56;
	mov.b32 	%r2559, 0;
	or.pred  	%p80, %p78, %p79;
	@%p80 bra 	$L__BB24_34;
	@%p2 bra 	$L__BB24_34;
	setp.gt.u32 	%p81, %r82, 179;
	selp.b64 	%rd41, 12544, 0, %p81;
	mul.lo.s32 	%r1349, %r68, 224;
	cvt.u64.u16 	%rd42, %rs1;
	cvt.u64.u32 	%rd43, %r1349;
	add.s32 	%r1350, %r11, %r12;
	cvt.u64.u32 	%rd44, %r1350;
	add.s64 	%rd45, %rd41, %rd44;
	add.s64 	%rd46, %rd45, %rd43;
	add.s64 	%rd47, %rd46, %rd42;
	add.s64 	%rd48, %rd2, %rd47;
	ld.global.nc.u32 	%r2559, [%rd48+175388];
$L__BB24_34:
	st.shared.u32 	[%r15], %r2559;
$L__BB24_35:
	setp.gt.u32 	%p82, %r82, 247;
	setp.gt.u32 	%p83, %r80, 8;
	or.pred  	%p84, %p82, %p83;
	@%p84 bra 	$L__BB24_40;
	setp.lt.u32 	%p85, %r82, 68;
	add.s32 	%r1352, %r82, 188;
	selp.b32 	%r1353, %r16, %r1352, %p85;
	cvt.u16.u32 	%rs81, %r1353;
	and.b16  	%rs82, %rs81, 255;
	mul.lo.s16 	%rs83, %rs82, 137;
	shr.u16 	%rs84, %rs83, 12;
	cvt.u32.u16 	%r71, %rs84;
	or.b32  	%r1354, %r10, %r71;
	setp.eq.s32 	%p86, %r1354, 0;
	add.s32 	%r1355, %r10, %r71;
	setp.gt.u32 	%p87, %r1355, 56;
	mov.b32 	%r2560, 0;
	or.pred  	%p88, %p86, %p87;
	@%p88 bra 	$L__BB24_39;
	@%p4 bra 	$L__BB24_39;
	setp.gt.u32 	%p89, %r82, 67;
	selp.b64 	%rd49, 12544, 0, %p89;
	mul.lo.s32 	%r1358, %r71, 224;
	cvt.u64.u16 	%rd50, %rs2;
	cvt.u64.u32 	%rd51, %r1358;
	add.s32 	%r1359, %r11, %r12;
	cvt.u64.u32 	%rd52, %r1359;
	add.s64 	%rd53, %rd49, %rd52;
	add.s64 	%rd54, %rd53, %rd51;
	add.s64 	%rd55, %rd54, %rd50;
	add.s64 	%rd56, %rd2, %rd55;
	ld.global.nc.u32 	%r2560, [%rd56+175388];
$L__BB24_39:
	st.shared.u32 	[%r15+448], %r2560;
$L__BB24_40:
	setp.gt.u32 	%p90, %r82, 135;
	setp.gt.u32 	%p91, %r80, 4;
	or.pred  	%p92, %p90, %p91;
	@%p92 bra 	$L__BB24_45;
	add.s32 	%r1361, %r82, 44;
	mul.hi.u32 	%r1362, %r1361, -2004318071;
	shr.u32 	%r74, %r1362, 4;
	add.s32 	%r1363, %r74, %r10;
	setp.gt.u32 	%p93, %r1363, 56;
	mov.b32 	%r2561, 0;
	@%p93 bra 	$L__BB24_44;
	@%p5 bra 	$L__BB24_44;
	mul.lo.s32 	%r1365, %r74, 224;
	cvt.u64.u16 	%rd57, %rs3;
	cvt.u64.u32 	%rd58, %r1365;
	add.s32 	%r1366, %r11, %r12;
	add.s32 	%r1367, %r1366, 12544;
	cvt.u64.u32 	%rd59, %r1367;
	add.s64 	%rd60, %rd59, %rd58;
	add.s64 	%rd61, %rd60, %rd57;
	add.s64 	%rd62, %rd2, %rd61;
	ld.global.nc.u32 	%r2561, [%rd62+175388];
$L__BB24_44:
	st.shared.u32 	[%r15+896], %r2561;
$L__BB24_45:
	mad.lo.s32 	%r1368, %r80, 28, %r2;
	setp.gt.u32 	%p94, %r1368, 23;
	setp.ne.s32 	%p95, %r80, 0;
	or.pred  	%p96, %p94, %p95;
	@%p96 bra 	$L__BB24_50;
	add.s32 	%r1370, %r2, 156;
	mul.hi.u32 	%r77, %r1370, 143165577;
	add.s32 	%r1371, %r77, %r10;
	setp.gt.u32 	%p97, %r1371, 56;
	mov.b32 	%r2562, 0;
	@%p97 bra 	$L__BB24_49;
	@%p6 bra 	$L__BB24_49;
	mul.lo.s32 	%r1373, %r77, 224;
	cvt.u64.u16 	%rd63, %rs4;
	cvt.u64.u32 	%rd64, %r1373;
	add.s32 	%r1374, %r11, %r12;
	add.s32 	%r1375, %r1374, 12544;
	cvt.u64.u32 	%rd65, %r1375;
	add.s64 	%rd66, %rd65, %rd64;
	add.s64 	%rd67, %rd66, %rd63;
	add.s64 	%rd68, %rd2, %rd67;
	ld.global.nc.u32 	%r2562, [%rd68+175388];
$L__BB24_49:
	st.shared.u32 	[%r15+1344], %r2562;
$L__BB24_50:
	ld.param.u64 	%rd79, [fused_nn_conv2d_cast_subtract_cast_multiply_add_add_nn_relu_divide_add_round_kernel0_param_3];
	ld.param.u64 	%rd78, [fused_nn_conv2d_cast_subtract_cast_multiply_add_add_nn_relu_divide_add_round_kernel0_param_2];
	cvta.to.global.u64 	%rd69, %rd79;
	cvta.to.global.u64 	%rd70, %rd8;
	cvta.to.global.u64 	%rd71, %rd9;
	cvta.to.global.u64 	%rd72, %rd78;
	bar.sync 	0;
	ld.shared.u32 	%r1377, [%r13];
	add.s32 	%r2529, %r1340, %r50;
	ld.shared.u32 	%r1378, [%r2529+1152];
	// begin inline asm
	dp4a.s32.s32 %r1376, %r1377, %r1378, %r2553;
	// end inline asm
	ld.shared.u32 	%r1381, [%r13];
	ld.shared.u32 	%r1382, [%r2529+1156];
	// begin inline asm
	dp4a.s32.s32 %r1380, %r1381, %r1382, %r2552;
	// end inline asm
	ld.shared.u32 	%r1385, [%r13];
	ld.shared.u32 	%r1386, [%r2529+1160];
	// begin inline asm
	dp4a.s32.s32 %r1384, %r1385, %r1386, %r2551;
	// end inline asm
	ld.shared.u32 	%r1389, [%r13];
	ld.shared.u32 	%r1390, [%r2529+1164];
	// begin inline asm
	dp4a.s32.s32 %r1388, %r1389, %r1390, %r2550;
	// end inline asm
	ld.shared.u32 	%r1393, [%r13+120];
	ld.shared.u32 	%r1394, [%r2529+1152];
	// begin inline asm
	dp4a.s32.s32 %r1392, %r1393, %r1394, %r2549;
	// end inline asm
	ld.shared.u32 	%r1397, [%r13+120];
	ld.shared.u32 	%r1398, [%r2529+1156];
	// begin inline asm
	dp4a.s32.s32 %r1396, %r1397, %r1398, %r2548;
	// end inline asm
	ld.shared.u32 	%r1401, [%r13+120];
	ld.shared.u32 	%r1402, [%r2529+1160];
	// begin inline asm
	dp4a.s32.s32 %r1400, %r1401, %r1402, %r2547;
	// end inline asm
	ld.shared.u32 	%r1405, [%r13+120];
	ld.shared.u32 	%r1406, [%r2529+1164];
	// begin inline asm
	dp4a.s32.s32 %r1404, %r1405, %r1406, %r2546;
	// end inline asm
	ld.shared.u32 	%r1409, [%r13+240];
	ld.shared.u32 	%r1410, [%r2529+1152];
	// begin inline asm
	dp4a.s32.s32 %r1408, %r1409, %r1410, %r2545;
	// end inline asm
	ld.shared.u32 	%r1413, [%r13+240];
	ld.shared.u32 	%r1414, [%r2529+1156];
	// begin inline asm
	dp4a.s32.s32 %r1412, %r1413, %r1414, %r2544;
	// end inline asm
	ld.shared.u32 	%r1417, [%r13+240];
	ld.shared.u32 	%r1418, [%r2529+1160];
	// begin inline asm
	dp4a.s32.s32 %r1416, %r1417, %r1418, %r2543;
	// end inline asm
	ld.shared.u32 	%r1421, [%r13+240];
	ld.shared.u32 	%r1422, [%r2529+1164];
	// begin inline asm
	dp4a.s32.s32 %r1420, %r1421, %r1422, %r2542;
	// end inline asm
	ld.shared.u32 	%r1425, [%r13+360];
	ld.shared.u32 	%r1426, [%r2529+1152];
	// begin inline asm
	dp4a.s32.s32 %r1424, %r1425, %r1426, %r2541;
	// end inline asm
	ld.shared.u32 	%r1429, [%r13+360];
	ld.shared.u32 	%r1430, [%r2529+1156];
	// begin inline asm
	dp4a.s32.s32 %r1428, %r1429, %r1430, %r2540;
	// end inline asm
	ld.shared.u32 	%r1433, [%r13+360];
	ld.shared.u32 	%r1434, [%r2529+1160];
	// begin inline asm
	dp4a.s32.s32 %r1432, %r1433, %r1434, %r2539;
	// end inline asm
	ld.shared.u32 	%r1437, [%r13+360];
	ld.shared.u32 	%r1438, [%r2529+1164];
	// begin inline asm
	dp4a.s32.s32 %r1436, %r1437, %r1438, %r2538;
	// end inline asm
	ld.shared.u32 	%r1441, [%r13+120];
	ld.shared.u32 	%r1442, [%r2529+1200];
	// begin inline asm
	dp4a.s32.s32 %r1440, %r1441, %r1442, %r1376;
	// end inline asm
	ld.shared.u32 	%r1445, [%r13+120];
	ld.shared.u32 	%r1446, [%r2529+1204];
	// begin inline asm
	dp4a.s32.s32 %r1444, %r1445, %r1446, %r1380;
	// end inline asm
	ld.shared.u32 	%r1449, [%r13+120];
	ld.shared.u32 	%r1450, [%r2529+1208];
	// begin inline asm
	dp4a.s32.s32 %r1448, %r1449, %r1450, %r1384;
	// end inline asm
	ld.shared.u32 	%r1453, [%r13+120];
	ld.shared.u32 	%r1454, [%r2529+1212];
	// begin inline asm
	dp4a.s32.s32 %r1452, %r1453, %r1454, %r1388;
	// end inline asm
	ld.shared.u32 	%r1457, [%r13+240];
	ld.shared.u32 	%r1458, [%r2529+1200];
	// begin inline asm
	dp4a.s32.s32 %r1456, %r1457, %r1458, %r1392;
	// end inline asm
	ld.shared.u32 	%r1461, [%r13+240];
	ld.shared.u32 	%r1462, [%r2529+1204];
	// begin inline asm
	dp4a.s32.s32 %r1460, %r1461, %r1462, %r1396;
	// end inline asm
	ld.shared.u32 	%r1465, [%r13+240];
	ld.shared.u32 	%r1466, [%r2529+1208];
	// begin inline asm
	dp4a.s32.s32 %r1464, %r1465, %r1466, %r1400;
	// end inline asm
	ld.shared.u32 	%r1469, [%r13+240];
	ld.shared.u32 	%r1470, [%r2529+1212];
	// begin inline asm
	dp4a.s32.s32 %r1468, %r1469, %r1470, %r1404;
	// end inline asm
	ld.shared.u32 	%r1473, [%r13+360];
	ld.shared.u32 	%r1474, [%r2529+1200];
	// begin inline asm
	dp4a.s32.s32 %r1472, %r1473, %r1474, %r1408;
	// end inline asm
	ld.shared.u32 	%r1477, [%r13+360];
	ld.shared.u32 	%r1478, [%r2529+1204];
	// begin inline asm
	dp4a.s32.s32 %r1476, %r1477, %r1478, %r1412;
	// end inline asm
	ld.shared.u32 	%r1481, [%r13+360];
	ld.shared.u32 	%r1482, [%r2529+1208];
	// begin inline asm
	dp4a.s32.s32 %r1480, %r1481, %r1482, %r1416;
	// end inline asm
	ld.shared.u32 	%r1485, [%r13+360];
	ld.shared.u32 	%r1486, [%r2529+1212];
	// begin inline asm
	dp4a.s32.s32 %r1484, %r1485, %r1486, %r1420;
	// end inline asm
	ld.shared.u32 	%r1489, [%r13+480];
	ld.shared.u32 	%r1490, [%r2529+1200];
	// begin inline asm
	dp4a.s32.s32 %r1488, %r1489, %r1490, %r1424;
	// end inline asm
	ld.shared.u32 	%r1493, [%r13+480];
	ld.shared.u32 	%r1494, [%r2529+1204];
	// begin inline asm
	dp4a.s32.s32 %r1492, %r1493, %r1494, %r1428;
	// end inline asm
	ld.shared.u32 	%r1497, [%r13+480];
	ld.shared.u32 	%r1498, [%r2529+1208];
	// begin inline asm
	dp4a.s32.s32 %r1496, %r1497, %r1498, %r1432;
	// end inline asm
	ld.shared.u32 	%r1501, [%r13+480];
	ld.shared.u32 	%r1502, [%r2529+1212];
	// begin inline asm
	dp4a.s32.s32 %r1500, %r1501, %r1502, %r1436;
	// end inline asm
	ld.shared.u32 	%r1505, [%r13+240];
	ld.shared.u32 	%r1506, [%r2529+1248];
	// begin inline asm
	dp4a.s32.s32 %r1504, %r1505, %r1506, %r1440;
	// end inline asm
	ld.shared.u32 	%r1509, [%r13+240];
	ld.shared.u32 	%r1510, [%r2529+1252];
	// begin inline asm
	dp4a.s32.s32 %r1508, %r1509, %r1510, %r1444;
	// end inline asm
	ld.shared.u32 	%r1513, [%r13+240];
	ld.shared.u32 	%r1514, [%r2529+1256];
	// begin inline asm
	dp4a.s32.s32 %r1512, %r1513, %r1514, %r1448;
	// end inline asm
	ld.shared.u32 	%r1517, [%r13+240];
	ld.shared.u32 	%r1518, [%r2529+1260];
	// begin inline asm
	dp4a.s32.s32 %r1516, %r1517, %r1518, %r1452;
	// end inline asm
	ld.shared.u32 	%r1521, [%r13+360];
	ld.shared.u32 	%r1522, [%r2529+1248];
	// begin inline asm
	dp4a.s32.s32 %r1520, %r1521, %r1522, %r1456;
	// end inline asm
	ld.shared.u32 	%r1525, [%r13+360];
	ld.shared.u32 	%r1526, [%r2529+1252];
	// begin inline asm
	dp4a.s32.s32 %r1524, %r1525, %r1526, %r1460;
	// end inline asm
	ld.shared.u32 	%r1529, [%r13+360];
	ld.shared.u32 	%r1530, [%r2529+1256];
	// begin inline asm
	dp4a.s32.s32 %r1528, %r1529, %r1530, %r1464;
	// end inline asm
	ld.shared.u32 	%r1533, [%r13+360];
	ld.shared.u32 	%r1534, [%r2529+1260];
	// begin inline asm
	dp4a.s32.s32 %r1532, %r1533, %r1534, %r1468;
	// end inline asm
	ld.shared.u32 	%r1537, [%r13+480];
	ld.shared.u32 	%r1538, [%r2529+1248];
	// begin inline asm
	dp4a.s32.s32 %r1536, %r1537, %r1538, %r1472;
	// end inline asm
	ld.shared.u32 	%r1541, [%r13+480];
	ld.shared.u32 	%r1542, [%r2529+1252];
	// begin inline asm
	dp4a.s32.s32 %r1540, %r1541, %r1542, %r1476;
	// end inline asm
	ld.shared.u32 	%r1545, [%r13+480];
	ld.shared.u32 	%r1546, [%r2529+1256];
	// begin inline asm
	dp4a.s32.s32 %r1544, %r1545, %r1546, %r1480;
	// end inline asm
	ld.shared.u32 	%r1549, [%r13+480];
	ld.shared.u32 	%r1550, [%r2529+1260];
	// begin inline asm
	dp4a.s32.s32 %r1548, %r1549, %r1550, %r1484;
	// end inline asm
	ld.shared.u32 	%r1553, [%r13+600];
	ld.shared.u32 	%r1554, [%r2529+1248];
	// begin inline asm
	dp4a.s32.s32 %r1552, %r1553, %r1554, %r1488;
	// end inline asm
	ld.shared.u32 	%r1557, [%r13+600];
	ld.shared.u32 	%r1558, [%r2529+1252];
	// begin inline asm
	dp4a.s32.s32 %r1556, %r1557, %r1558, %r1492;
	// end inline asm
	ld.shared.u32 	%r1561, [%r13+600];
	ld.shared.u32 	%r1562, [%r2529+1256];
	// begin inline asm
	dp4a.s32.s32 %r1560, %r1561, %r1562, %r1496;
	// end inline asm
	ld.shared.u32 	%r1565, [%r13+600];
	ld.shared.u32 	%r1566, [%r2529+1260];
	// begin inline asm
	dp4a.s32.s32 %r1564, %r1565, %r1566, %r1500;
	// end inline asm
	ld.shared.u32 	%r1569, [%r13+4];
	ld.shared.u32 	%r1570, [%r2529+1168];
	// begin inline asm
	dp4a.s32.s32 %r1568, %r1569, %r1570, %r1504;
	// end inline asm
	ld.shared.u32 	%r1573, [%r13+4];
	ld.shared.u32 	%r1574, [%r2529+1172];
	// begin inline asm
	dp4a.s32.s32 %r1572, %r1573, %r1574, %r1508;
	// end inline asm
	ld.shared.u32 	%r1577, [%r13+4];
	ld.shared.u32 	%r1578, [%r2529+1176];
	// begin inline asm
	dp4a.s32.s32 %r1576, %r1577, %r1578, %r1512;
	// end inline asm
	ld.shared.u32 	%r1581, [%r13+4];
	ld.shared.u32 	%r1582, [%r2529+1180];
	// begin inline asm
	dp4a.s32.s32 %r1580, %r1581, %r1582, %r1516;
	// end inline asm
	ld.shared.u32 	%r1585, [%r13+124];
	ld.shared.u32 	%r1586, [%r2529+1168];
	// begin inline asm
	dp4a.s32.s32 %r1584, %r1585, %r1586, %r1520;
	// end inline asm
	ld.shared.u32 	%r1589, [%r13+124];
	ld.shared.u32 	%r1590, [%r2529+1172];
	// begin inline asm
	dp4a.s32.s32 %r1588, %r1589, %r1590, %r1524;
	// end inline asm
	ld.shared.u32 	%r1593, [%r13+124];
	ld.shared.u32 	%r1594, [%r2529+1176];
	// begin inline asm
	dp4a.s32.s32 %r1592, %r1593, %r1594, %r1528;
	// end inline asm
	ld.shared.u32 	%r1597, [%r13+124];
	ld.shared.u32 	%r1598, [%r2529+1180];
	// begin inline asm
	dp4a.s32.s32 %r1596, %r1597, %r1598, %r1532;
	// end inline asm
	ld.shared.u32 	%r1601, [%r13+244];
	ld.shared.u32 	%r1602, [%r2529+1168];
	// begin inline asm
	dp4a.s32.s32 %r1600, %r1601, %r1602, %r1536;
	// end inline asm
	ld.shared.u32 	%r1605, [%r13+244];
	ld.shared.u32 	%r1606, [%r2529+1172];
	// begin inline asm
	dp4a.s32.s32 %r1604, %r1605, %r1606, %r1540;
	// end inline asm
	ld.shared.u32 	%r1609, [%r13+244];
	ld.shared.u32 	%r1610, [%r2529+1176];
	// begin inline asm
	dp4a.s32.s32 %r1608, %r1609, %r1610, %r1544;
	// end inline asm
	ld.shared.u32 	%r1613, [%r13+244];
	ld.shared.u32 	%r1614, [%r2529+1180];
	// begin inline asm
	dp4a.s32.s32 %r1612, %r1613, %r1614, %r1548;
	// end inline asm
	ld.shared.u32 	%r1617, [%r13+364];
	ld.shared.u32 	%r1618, [%r2529+1168];
	// begin inline asm
	dp4a.s32.s32 %r1616, %r1617, %r1618, %r1552;
	// end inline asm
	ld.shared.u32 	%r1621, [%r13+364];
	ld.shared.u32 	%r1622, [%r2529+1172];
	// begin inline asm
	dp4a.s32.s32 %r1620, %r1621, %r1622, %r1556;
	// end inline asm
	ld.shared.u32 	%r1625, [%r13+364];
	ld.shared.u32 	%r1626, [%r2529+1176];
	// begin inline asm
	dp4a.s32.s32 %r1624, %r1625, %r1626, %r1560;
	// end inline asm
	ld.shared.u32 	%r1629, [%r13+364];
	ld.shared.u32 	%r1630, [%r2529+1180];
	// begin inline asm
	dp4a.s32.s32 %r1628, %r1629, %r1630, %r1564;
	// end inline asm
	ld.shared.u32 	%r1633, [%r13+124];
	ld.shared.u32 	%r1634, [%r2529+1216];
	// begin inline asm
	dp4a.s32.s32 %r1632, %r1633, %r1634, %r1568;
	// end inline asm
	ld.shared.u32 	%r1637, [%r13+124];
	ld.shared.u32 	%r1638, [%r2529+1220];
	// begin inline asm
	dp4a.s32.s32 %r1636, %r1637, %r1638, %r1572;
	// end inline asm
	ld.shared.u32 	%r1641, [%r13+124];
	ld.shared.u32 	%r1642, [%r2529+1224];
	// begin inline asm
	dp4a.s32.s32 %r1640, %r1641, %r1642, %r1576;
	// end inline asm
	ld.shared.u32 	%r1645, [%r13+124];
	ld.shared.u32 	%r1646, [%r2529+1228];
	// begin inline asm
	dp4a.s32.s32 %r1644, %r1645, %r1646, %r1580;
	// end inline asm
	ld.shared.u32 	%r1649, [%r13+244];
	ld.shared.u32 	%r1650, [%r2529+1216];
	// begin inline asm
	dp4a.s32.s32 %r1648, %r1649, %r1650, %r1584;
	// end inline asm
	ld.shared.u32 	%r1653, [%r13+244];
	ld.shared.u32 	%r1654, [%r2529+1220];
	// begin inline asm
	dp4a.s32.s32 %r1652, %r1653, %r1654, %r1588;
	// end inline asm
	ld.shared.u32 	%r1657, [%r13+244];
	ld.shared.u32 	%r1658, [%r2529+1224];
	// begin inline asm
	dp4a.s32.s32 %r1656, %r1657, %r1658, %r1592;
	// end inline asm
	ld.shared.u32 	%r1661, [%r13+244];
	ld.shared.u32 	%r1662, [%r2529+1228];
	// begin inline asm
	dp4a.s32.s32 %r1660, %r1661, %r1662, %r1596;
	// end inline asm
	ld.shared.u32 	%r1665, [%r13+364];
	ld.shared.u32 	%r1666, [%r2529+1216];
	// begin inline asm
	dp4a.s32.s32 %r1664, %r1665, %r1666, %r1600;
	// end inline asm
	ld.shared.u32 	%r1669, [%r13+364];
	ld.shared.u32 	%r1670, [%r2529+1220];
	// begin inline asm
	dp4a.s32.s32 %r1668, %r1669, %r1670, %r1604;
	// end inline asm
	ld.shared.u32 	%r1673, [%r13+364];
	ld.shared.u32 	%r1674, [%r2529+1224];
	// begin inline asm
	dp4a.s32.s32 %r1672, %r1673, %r1674, %r1608;
	// end inline asm
	ld.shared.u32 	%r1677, [%r13+364];
	ld.shared.u32 	%r1678, [%r2529+1228];
	// begin inline asm
	dp4a.s32.s32 %r1676, %r1677, %r1678, %r1612;
	// end inline asm
	ld.shared.u32 	%r1681, [%r13+484];
	ld.shared.u32 	%r1682, [%r2529+1216];
	// begin inline asm
	dp4a.s32.s32 %r1680, %r1681, %r1682, %r1616;
	// end inline asm
	ld.shared.u32 	%r1685, [%r13+484];
	ld.shared.u32 	%r1686, [%r2529+1220];
	// begin inline asm
	dp4a.s32.s32 %r1684, %r1685, %r1686, %r1620;
	// end inline asm
	ld.shared.u32 	%r1689, [%r13+484];
	ld.shared.u32 	%r1690, [%r2529+1224];
	// begin inline asm
	dp4a.s32.s32 %r1688, %r1689, %r1690, %r1624;
	// end inline asm
	ld.shared.u32 	%r1693, [%r13+484];
	ld.shared.u32 	%r1694, [%r2529+1228];
	// begin inline asm
	dp4a.s32.s32 %r1692, %r1693, %r1694, %r1628;
	// end inline asm
	ld.shared.u32 	%r1697, [%r13+244];
	ld.shared.u32 	%r1698, [%r2529+1264];
	// begin inline asm
	dp4a.s32.s32 %r1696, %r1697, %r1698, %r1632;
	// end inline asm
	ld.shared.u32 	%r1701, [%r13+244];
	ld.shared.u32 	%r1702, [%r2529+1268];
	// begin inline asm
	dp4a.s32.s32 %r1700, %r1701, %r1702, %r1636;
	// end inline asm
	ld.shared.u32 	%r1705, [%r13+244];
	ld.shared.u32 	%r1706, [%r2529+1272];
	// begin inline asm
	dp4a.s32.s32 %r1704, %r1705, %r1706, %r1640;
	// end inline asm
	ld.shared.u32 	%r1709, [%r13+244];
	ld.shared.u32 	%r1710, [%r2529+1276];
	// begin inline asm
	dp4a.s32.s32 %r1708, %r1709, %r1710, %r1644;
	// end inline asm
	ld.shared.u32 	%r1713, [%r13+364];
	ld.shared.u32 	%r1714, [%r2529+1264];
	// begin inline asm
	dp4a.s32.s32 %r1712, %r1713, %r1714, %r1648;
	// end inline asm
	ld.shared.u32 	%r1717, [%r13+364];
	ld.shared.u32 	%r1718, [%r2529+1268];
	// begin inline asm
	dp4a.s32.s32 %r1716, %r1717, %r1718, %r1652;
	// end inline asm
	ld.shared.u32 	%r1721, [%r13+364];
	ld.shared.u32 	%r1722, [%r2529+1272];
	// begin inline asm
	dp4a.s32.s32 %r1720, %r1721, %r1722, %r1656;
	// end inline asm
	ld.shared.u32 	%r1725, [%r13+364];
	ld.shared.u32 	%r1726, [%r2529+1276];
	// begin inline asm
	dp4a.s32.s32 %r1724, %r1725, %r1726, %r1660;
	// end inline asm
	ld.shared.u32 	%r1729, [%r13+484];
	ld.shared.u32 	%r1730, [%r2529+1264];
	// begin inline asm
	dp4a.s32.s32 %r1728, %r1729, %r1730, %r1664;
	// end inline asm
	ld.shared.u32 	%r1733, [%r13+484];
	ld.shared.u32 	%r1734, [%r2529+1268];
	// begin inline asm
	dp4a.s32.s32 %r1732, %r1733, %r1734, %r1668;
	// end inline asm
	ld.shared.u32 	%r1737, [%r13+484];
	ld.shared.u32 	%r1738, [%r2529+1272];
	// begin inline asm
	dp4a.s32.s32 %r1736, %r1737, %r1738, %r1672;
	// end inline asm
	ld.shared.u32 	%r1741, [%r13+484];
	ld.shared.u32 	%r1742, [%r2529+1276];
	// begin inline asm
	dp4a.s32.s32 %r1740, %r1741, %r1742, %r1676;
	// end inline asm
	ld.shared.u32 	%r1745, [%r13+604];
	ld.shared.u32 	%r1746, [%r2529+1264];
	// begin inline asm
	dp4a.s32.s32 %r1744, %r1745, %r1746, %r1680;
	// end inline asm
	ld.shared.u32 	%r1749, [%r13+604];
	ld.shared.u32 	%r1750, [%r2529+1268];
	// begin inline asm
	dp4a.s32.s32 %r1748, %r1749, %r1750, %r1684;
	// end inline asm
	ld.shared.u32 	%r1753, [%r13+604];
	ld.shared.u32 	%r1754, [%r2529+1272];
	// begin inline asm
	dp4a.s32.s32 %r1752, %r1753, %r1754, %r1688;
	// end inline asm
	ld.shared.u32 	%r1757, [%r13+604];
	ld.shared.u32 	%r1758, [%r2529+1276];
	// begin inline asm
	dp4a.s32.s32 %r1756, %r1757, %r1758, %r1692;
	// end inline asm
	ld.shared.u32 	%r1761, [%r13+8];
	ld.shared.u32 	%r1762, [%r2529+1184];
	// begin inline asm
	dp4a.s32.s32 %r1760, %r1761, %r1762, %r1696;
	// end inline asm
	ld.shared.u32 	%r1765, [%r13+8];
	ld.shared.u32 	%r1766, [%r2529+1188];
	// begin inline asm
	dp4a.s32.s32 %r1764, %r1765, %r1766, %r1700;
	// end inline asm
	ld.shared.u32 	%r1769, [%r13+8];
	ld.shared.u32 	%r1770, [%r2529+1192];
	// begin inline asm
	dp4a.s32.s32 %r1768, %r1769, %r1770, %r1704;
	// end inline asm
	ld.shared.u32 	%r1773, [%r13+8];
	ld.shared.u32 	%r1774, [%r2529+1196];
	// begin inline asm
	dp4a.s32.s32 %r1772, %r1773, %r1774, %r1708;
	// end inline asm
	ld.shared.u32 	%r1777, [%r13+128];
	ld.shared.u32 	%r1778, [%r2529+1184];
	// begin inline asm
	dp4a.s32.s32 %r1776, %r1777, %r1778, %r1712;
	// end inline asm
	ld.shared.u32 	%r1781, [%r13+128];
	ld.shared.u32 	%r1782, [%r2529+1188];
	// begin inline asm
	dp4a.s32.s32 %r1780, %r1781, %r1782, %r1716;
	// end inline asm
	ld.shared.u32 	%r1785, [%r13+128];
	ld.shared.u32 	%r1786, [%r2529+1192];
	// begin inline asm
	dp4a.s32.s32 %r1784, %r1785, %r1786, %r1720;
	// end inline asm
	ld.shared.u32 	%r1789, [%r13+128];
	ld.shared.u32 	%r1790, [%r2529+1196];
	// begin inline asm
	dp4a.s32.s32 %r1788, %r1789, %r1790, %r1724;
	// end inline asm
	ld.shared.u32 	%r1793, [%r13+248];
	ld.shared.u32 	%r1794, [%r2529+1184];
	// begin inline asm
	dp4a.s32.s32 %r1792, %r1793, %r1794, %r1728;
	// end inline asm
	ld.shared.u32 	%r1797, [%r13+248];
	ld.shared.u32 	%r1798, [%r2529+1188];
	// begin inline asm
	dp4a.s32.s32 %r1796, %r1797, %r1798, %r1732;
	// end inline asm
	ld.shared.u32 	%r1801, [%r13+248];
	ld.shared.u32 	%r1802, [%r2529+1192];
	// begin inline asm
	dp4a.s32.s32 %r1800, %r1801, %r1802, %r1736;
	// end inline asm
	ld.shared.u32 	%r1805, [%r13+248];
	ld.shared.u32 	%r1806, [%r2529+1196];
	// begin inline asm
	dp4a.s32.s32 %r1804, %r1805, %r1806, %r1740;
	// end inline asm
	ld.shared.u32 	%r1809, [%r13+368];
	ld.shared.u32 	%r1810, [%r2529+1184];
	// begin inline asm
	dp4a.s32.s32 %r1808, %r1809, %r1810, %r1744;
	// end inline asm
	ld.shared.u32 	%r1813, [%r13+368];
	ld.shared.u32 	%r1814, [%r2529+1188];
	// begin inline asm
	dp4a.s32.s32 %r1812, %r1813, %r1814, %r1748;
	// end inline asm
	ld.shared.u32 	%r1817, [%r13+368];
	ld.shared.u32 	%r1818, [%r2529+1192];
	// begin inline asm
	dp4a.s32.s32 %r1816, %r1817, %r1818, %r1752;
	// end inline asm
	ld.shared.u32 	%r1821, [%r13+368];
	ld.shared.u32 	%r1822, [%r2529+1196];
	// begin inline asm
	dp4a.s32.s32 %r1820, %r1821, %r1822, %r1756;
	// end inline asm
	ld.shared.u32 	%r1825, [%r13+128];
	ld.shared.u32 	%r1826, [%r2529+1232];
	// begin inline asm
	dp4a.s32.s32 %r1824, %r1825, %r1826, %r1760;
	// end inline asm
	ld.shared.u32 	%r1829, [%r13+128];
	ld.shared.u32 	%r1830, [%r2529+1236];
	// begin inline asm
	dp4a.s32.s32 %r1828, %r1829, %r1830, %r1764;
	// end inline asm
	ld.shared.u32 	%r1833, [%r13+128];
	ld.shared.u32 	%r1834, [%r2529+1240];
	// begin inline asm
	dp4a.s32.s32 %r1832, %r1833, %r1834, %r1768;
	// end inline asm
	ld.shared.u32 	%r1837, [%r13+128];
	ld.shared.u32 	%r1838, [%r2529+1244];
	// begin inline asm
	dp4a.s32.s32 %r1836, %r1837, %r1838, %r1772;
	// end inline asm
	ld.shared.u32 	%r1841, [%r13+248];
	ld.shared.u32 	%r1842, [%r2529+1232];
	// begin inline asm
	dp4a.s32.s32 %r1840, %r1841, %r1842, %r1776;
	// end inline asm
	ld.shared.u32 	%r1845, [%r13+248];
	ld.shared.u32 	%r1846, [%r2529+1236];
	// begin inline asm
	dp4a.s32.s32 %r1844, %r1845, %r1846, %r1780;
	// end inline asm
	ld.shared.u32 	%r1849, [%r13+248];
	ld.shared.u32 	%r1850, [%r2529+1240];
	// begin inline asm
	dp4a.s32.s32 %r1848, %r1849, %r1850, %r1784;
	// end inline asm
	ld.shared.u32 	%r1853, [%r13+248];
	ld.shared.u32 	%r1854, [%r2529+1244];
	// begin inline asm
	dp4a.s32.s32 %r1852, %r1853, %r1854, %r1788;
	// end inline asm
	ld.shared.u32 	%r1857, [%r13+368];
	ld.shared.u32 	%r1858, [%r2529+1232];
	// begin inline asm
	dp4a.s32.s32 %r1856, %r1857, %r1858, %r1792;
	// end inline asm
	ld.shared.u32 	%r1861, [%r13+368];
	ld.shared.u32 	%r1862, [%r2529+1236];
	// begin inline asm
	dp4a.s32.s32 %r1860, %r1861, %r1862, %r1796;
	// end inline asm
	ld.shared.u32 	%r1865, [%r13+368];
	ld.shared.u32 	%r1866, [%r2529+1240];
	// begin inline asm
	dp4a.s32.s32 %r1864, %r1865, %r1866, %r1800;
	// end inline asm
	ld.shared.u32 	%r1869, [%r13+368];
	ld.shared.u32 	%r1870, [%r2529+1244];
	// begin inline asm
	dp4a.s32.s32 %r1868, %r1869, %r1870, %r1804;
	// end inline asm
	ld.shared.u32 	%r1873, [%r13+488];
	ld.shared.u32 	%r1874, [%r2529+1232];
	// begin inline asm
	dp4a.s32.s32 %r1872, %r1873, %r1874, %r1808;
	// end inline asm
	ld.shared.u32 	%r1877, [%r13+488];
	ld.shared.u32 	%r1878, [%r2529+1236];
	// begin inline asm
	dp4a.s32.s32 %r1876, %r1877, %r1878, %r1812;
	// end inline asm
	ld.shared.u32 	%r1881, [%r13+488];
	ld.shared.u32 	%r1882, [%r2529+1240];
	// begin inline asm
	dp4a.s32.s32 %r1880, %r1881, %r1882, %r1816;
	// end inline asm
	ld.shared.u32 	%r1885, [%r13+488];
	ld.shared.u32 	%r1886, [%r2529+1244];
	// begin inline asm
	dp4a.s32.s32 %r1884, %r1885, %r1886, %r1820;
	// end inline asm
	ld.shared.u32 	%r1889, [%r13+248];
	ld.shared.u32 	%r1890, [%r2529+1280];
	// begin inline asm
	dp4a.s32.s32 %r1888, %r1889, %r1890, %r1824;
	// end inline asm
	ld.shared.u32 	%r1893, [%r13+248];
	ld.shared.u32 	%r1894, [%r2529+1284];
	// begin inline asm
	dp4a.s32.s32 %r1892, %r1893, %r1894, %r1828;
	// end inline asm
	ld.shared.u32 	%r1897, [%r13+248];
	ld.shared.u32 	%r1898, [%r2529+1288];
	// begin inline asm
	dp4a.s32.s32 %r1896, %r1897, %r1898, %r1832;
	// end inline asm
	ld.shared.u32 	%r1901, [%r13+248];
	ld.shared.u32 	%r1902, [%r2529+1292];
	// begin inline asm
	dp4a.s32.s32 %r1900, %r1901, %r1902, %r1836;
	// end inline asm
	ld.shared.u32 	%r1905, [%r13+368];
	ld.shared.u32 	%r1906, [%r2529+1280];
	// begin inline asm
	dp4a.s32.s32 %r1904, %r1905, %r1906, %r1840;
	// end inline asm
	ld.shared.u32 	%r1909, [%r13+368];
	ld.shared.u32 	%r1910, [%r2529+1284];
	// begin inline asm
	dp4a.s32.s32 %r1908, %r1909, %r1910, %r1844;
	// end inline asm
	ld.shared.u32 	%r1913, [%r13+368];
	ld.shared.u32 	%r1914, [%r2529+1288];
	// begin inline asm
	dp4a.s32.s32 %r1912, %r1913, %r1914, %r1848;
	// end inline asm
	ld.shared.u32 	%r1917, [%r13+368];
	ld.shared.u32 	%r1918, [%r2529+1292];
	// begin inline asm
	dp4a.s32.s32 %r1916, %r1917, %r1918, %r1852;
	// end inline asm
	ld.shared.u32 	%r1921, [%r13+488];
	ld.shared.u32 	%r1922, [%r2529+1280];
	// begin inline asm
	dp4a.s32.s32 %r1920, %r1921, %r1922, %r1856;
	// end inline asm
	ld.shared.u32 	%r1925, [%r13+488];
	ld.shared.u32 	%r1926, [%r2529+1284];
	// begin inline asm
	dp4a.s32.s32 %r1924, %r1925, %r1926, %r1860;
	// end inline asm
	ld.shared.u32 	%r1929, [%r13+488];
	ld.shared.u32 	%r1930, [%r2529+1288];
	// begin inline asm
	dp4a.s32.s32 %r1928, %r1929, %r1930, %r1864;
	// end inline asm
	ld.shared.u32 	%r1933, [%r13+488];
	ld.shared.u32 	%r1934, [%r2529+1292];
	// begin inline asm
	dp4a.s32.s32 %r1932, %r1933, %r1934, %r1868;
	// end inline asm
	ld.shared.u32 	%r1937, [%r13+608];
	ld.shared.u32 	%r1938, [%r2529+1280];
	// begin inline asm
	dp4a.s32.s32 %r1936, %r1937, %r1938, %r1872;
	// end inline asm
	ld.shared.u32 	%r1941, [%r13+608];
	ld.shared.u32 	%r1942, [%r2529+1284];
	// begin inline asm
	dp4a.s32.s32 %r1940, %r1941, %r1942, %r1876;
	// end inline asm
	ld.shared.u32 	%r1945, [%r13+608];
	ld.shared.u32 	%r1946, [%r2529+1288];
	// begin inline asm
	dp4a.s32.s32 %r1944, %r1945, %r1946, %r1880;
	// end inline asm
	ld.shared.u32 	%r1949, [%r13+608];
	ld.shared.u32 	%r1950, [%r2529+1292];
	// begin inline asm
	dp4a.s32.s32 %r1948, %r1949, %r1950, %r1884;
	// end inline asm
	ld.shared.u32 	%r1953, [%r13+720];
	ld.shared.u32 	%r1954, [%r2529+1296];
	// begin inline asm
	dp4a.s32.s32 %r1952, %r1953, %r1954, %r1888;
	// end inline asm
	ld.shared.u32 	%r1957, [%r13+720];
	ld.shared.u32 	%r1958, [%r2529+1300];
	// begin inline asm
	dp4a.s32.s32 %r1956, %r1957, %r1958, %r1892;
	// end inline asm
	ld.shared.u32 	%r1961, [%r13+720];
	ld.shared.u32 	%r1962, [%r2529+1304];
	// begin inline asm
	dp4a.s32.s32 %r1960, %r1961, %r1962, %r1896;
	// end inline asm
	ld.shared.u32 	%r1965, [%r13+720];
	ld.shared.u32 	%r1966, [%r2529+1308];
	// begin inline asm
	dp4a.s32.s32 %r1964, %r1965, %r1966, %r1900;
	// end inline asm
	ld.shared.u32 	%r1969, [%r13+840];
	ld.shared.u32 	%r1970, [%r2529+1296];
	// begin inline asm
	dp4a.s32.s32 %r1968, %r1969, %r1970, %r1904;
	// end inline asm
	ld.shared.u32 	%r1973, [%r13+840];
	ld.shared.u32 	%r1974, [%r2529+1300];
	// begin inline asm
	dp4a.s32.s32 %r1972, %r1973, %r1974, %r1908;
	// end inline asm
	ld.shared.u32 	%r1977, [%r13+840];
	ld.shared.u32 	%r1978, [%r2529+1304];
	// begin inline asm
	dp4a.s32.s32 %r1976, %r1977, %r1978, %r1912;
	// end inline asm
	ld.shared.u32 	%r1981, [%r13+840];
	ld.shared.u32 	%r1982, [%r2529+1308];
	// begin inline asm
	dp4a.s32.s32 %r1980, %r1981, %r1982, %r1916;
	// end inline asm
	ld.shared.u32 	%r1985, [%r13+960];
	ld.shared.u32 	%r1986, [%r2529+1296];
	// begin inline asm
	dp4a.s32.s32 %r1984, %r1985, %r1986, %r1920;
	// end inline asm
	ld.shared.u32 	%r1989, [%r13+960];
	ld.shared.u32 	%r1990, [%r2529+1300];
	// begin inline asm
	dp4a.s32.s32 %r1988, %r1989, %r1990, %r1924;
	// end inline asm
	ld.shared.u32 	%r1993, [%r13+960];
	ld.shared.u32 	%r1994, [%r2529+1304];
	// begin inline asm
	dp4a.s32.s32 %r1992, %r1993, %r1994, %r1928;
	// end inline asm
	ld.shared.u32 	%r1997, [%r13+960];
	ld.shared.u32 	%r1998, [%r2529+1308];
	// begin inline asm
	dp4a.s32.s32 %r1996, %r1997, %r1998, %r1932;
	// end inline asm
	ld.shared.u32 	%r2001, [%r13+1080];
	ld.shared.u32 	%r2002, [%r2529+1296];
	// begin inline asm
	dp4a.s32.s32 %r2000, %r2001, %r2002, %r1936;
	// end inline asm
	ld.shared.u32 	%r2005, [%r13+1080];
	ld.shared.u32 	%r2006, [%r2529+1300];
	// begin inline asm
	dp4a.s32.s32 %r2004, %r2005, %r2006, %r1940;
	// end inline asm
	ld.shared.u32 	%r2009, [%r13+1080];
	ld.shared.u32 	%r2010, [%r2529+1304];
	// begin inline asm
	dp4a.s32.s32 %r2008, %r2009, %r2010, %r1944;
	// end inline asm
	ld.shared.u32 	%r2013, [%r13+1080];
	ld.shared.u32 	%r2014, [%r2529+1308];
	// begin inline asm
	dp4a.s32.s32 %r2012, %r2013, %r2014, %r1948;
	// end inline asm
	ld.shared.u32 	%r2017, [%r13+840];
	ld.shared.u32 	%r2018, [%r2529+1344];
	// begin inline asm
	dp4a.s32.s32 %r2016, %r2017, %r2018, %r1952;
	// end inline asm
	ld.shared.u32 	%r2021, [%r13+840];
	ld.shared.u32 	%r2022, [%r2529+1348];
	// begin inline asm
	dp4a.s32.s32 %r2020, %r2021, %r2022, %r1956;
	// end inline asm
	ld.shared.u32 	%r2025, [%r13+840];
	ld.shared.u32 	%r2026, [%r2529+1352];
	// begin inline asm
	dp4a.s32.s32 %r2024, %r2025, %r2026, %r1960;
	// end inline asm
	ld.shared.u32 	%r2029, [%r13+840];
	ld.shared.u32 	%r2030, [%r2529+1356];
	// begin inline asm
	dp4a.s32.s32 %r2028, %r2029, %r2030, %r1964;
	// end inline asm
	ld.shared.u32 	%r2033, [%r13+960];
	ld.shared.u32 	%r2034, [%r2529+1344];
	// begin inline asm
	dp4a.s32.s32 %r2032, %r2033, %r2034, %r1968;
	// end inline asm
	ld.shared.u32 	%r2037, [%r13+960];
	ld.shared.u32 	%r2038, [%r2529+1348];
	// begin inline asm
	dp4a.s32.s32 %r2036, %r2037, %r2038, %r1972;
	// end inline asm
	ld.shared.u32 	%r2041, [%r13+960];
	ld.shared.u32 	%r2042, [%r2529+1352];
	// begin inline asm
	dp4a.s32.s32 %r2040, %r2041, %r2042, %r1976;
	// end inline asm
	ld.shared.u32 	%r2045, [%r13+960];
	ld.shared.u32 	%r2046, [%r2529+1356];
	// begin inline asm
	dp4a.s32.s32 %r2044, %r2045, %r2046, %r1980;
	// end inline asm
	ld.shared.u32 	%r2049, [%r13+1080];
	ld.shared.u32 	%r2050, [%r2529+1344];
	// begin inline asm
	dp4a.s32.s32 %r2048, %r2049, %r2050, %r1984;
	// end inline asm
	ld.shared.u32 	%r2053, [%r13+1080];
	ld.shared.u32 	%r2054, [%r2529+1348];
	// begin inline asm
	dp4a.s32.s32 %r2052, %r2053, %r2054, %r1988;
	// end inline asm
	ld.shared.u32 	%r2057, [%r13+1080];
	ld.shared.u32 	%r2058, [%r2529+1352];
	// begin inline asm
	dp4a.s32.s32 %r2056, %r2057, %r2058, %r1992;
	// end inline asm
	ld.shared.u32 	%r2061, [%r13+1080];
	ld.shared.u32 	%r2062, [%r2529+1356];
	// begin inline asm
	dp4a.s32.s32 %r2060, %r2061, %r2062, %r1996;
	// end inline asm
	ld.shared.u32 	%r2065, [%r13+1200];
	ld.shared.u32 	%r2066, [%r2529+1344];
	// begin inline asm
	dp4a.s32.s32 %r2064, %r2065, %r2066, %r2000;
	// end inline asm
	ld.shared.u32 	%r2069, [%r13+1200];
	ld.shared.u32 	%r2070, [%r2529+1348];
	// begin inline asm
	dp4a.s32.s32 %r2068, %r2069, %r2070, %r2004;
	// end inline asm
	ld.shared.u32 	%r2073, [%r13+1200];
	ld.shared.u32 	%r2074, [%r2529+1352];
	// begin inline asm
	dp4a.s32.s32 %r2072, %r2073, %r2074, %r2008;
	// end inline asm
	ld.shared.u32 	%r2077, [%r13+1200];
	ld.shared.u32 	%r2078, [%r2529+1356];
	// begin inline asm
	dp4a.s32.s32 %r2076, %r2077, %r2078, %r2012;
	// end inline asm
	ld.shared.u32 	%r2081, [%r13+960];
	ld.shared.u32 	%r2082, [%r2529+1392];
	// begin inline asm
	dp4a.s32.s32 %r2080, %r2081, %r2082, %r2016;
	// end inline asm
	ld.shared.u32 	%r2085, [%r13+960];
	ld.shared.u32 	%r2086, [%r2529+1396];
	// begin inline asm
	dp4a.s32.s32 %r2084, %r2085, %r2086, %r2020;
	// end inline asm
	ld.shared.u32 	%r2089, [%r13+960];
	ld.shared.u32 	%r2090, [%r2529+1400];
	// begin inline asm
	dp4a.s32.s32 %r2088, %r2089, %r2090, %r2024;
	// end inline asm
	ld.shared.u32 	%r2093, [%r13+960];
	ld.shared.u32 	%r2094, [%r2529+1404];
	// begin inline asm
	dp4a.s32.s32 %r2092, %r2093, %r2094, %r2028;
	// end inline asm
	ld.shared.u32 	%r2097, [%r13+1080];
	ld.shared.u32 	%r2098, [%r2529+1392];
	// begin inline asm
	dp4a.s32.s32 %r2096, %r2097, %r2098, %r2032;
	// end inline asm
	ld.shared.u32 	%r2101, [%r13+1080];
	ld.shared.u32 	%r2102, [%r2529+1396];
	// begin inline asm
	dp4a.s32.s32 %r2100, %r2101, %r2102, %r2036;
	// end inline asm
	ld.shared.u32 	%r2105, [%r13+1080];
	ld.shared.u32 	%r2106, [%r2529+1400];
	// begin inline asm
	dp4a.s32.s32 %r2104, %r2105, %r2106, %r2040;
	// end inline asm
	ld.shared.u32 	%r2109, [%r13+1080];
	ld.shared.u32 	%r2110, [%r2529+1404];
	// begin inline asm
	dp4a.s32.s32 %r2108, %r2109, %r2110, %r2044;
	// end inline asm
	ld.shared.u32 	%r2113, [%r13+1200];
	ld.shared.u32 	%r2114, [%r2529+1392];
	// begin inline asm
	dp4a.s32.s32 %r2112, %r2113, %r2114, %r2048;
	// end inline asm
	ld.shared.u32 	%r2117, [%r13+1200];
	ld.shared.u32 	%r2118, [%r2529+1396];
	// begin inline asm
	dp4a.s32.s32 %r2116, %r2117, %r2118, %r2052;
	// end inline asm
	ld.shared.u32 	%r2121, [%r13+1200];
	ld.shared.u32 	%r2122, [%r2529+1400];
	// begin inline asm
	dp4a.s32.s32 %r2120, %r2121, %r2122, %r2056;
	// end inline asm
	ld.shared.u32 	%r2125, [%r13+1200];
	ld.shared.u32 	%r2126, [%r2529+1404];
	// begin inline asm
	dp4a.s32.s32 %r2124, %r2125, %r2126, %r2060;
	// end inline asm
	ld.shared.u32 	%r2129, [%r13+1320];
	ld.shared.u32 	%r2130, [%r2529+1392];
	// begin inline asm
	dp4a.s32.s32 %r2128, %r2129, %r2130, %r2064;
	// end inline asm
	ld.shared.u32 	%r2133, [%r13+1320];
	ld.shared.u32 	%r2134, [%r2529+1396];
	// begin inline asm
	dp4a.s32.s32 %r2132, %r2133, %r2134, %r2068;
	// end inline asm
	ld.shared.u32 	%r2137, [%r13+1320];
	ld.shared.u32 	%r2138, [%r2529+1400];
	// begin inline asm
	dp4a.s32.s32 %r2136, %r2137, %r2138, %r2072;
	// end inline asm
	ld.shared.u32 	%r2141, [%r13+1320];
	ld.shared.u32 	%r2142, [%r2529+1404];
	// begin inline asm
	dp4a.s32.s32 %r2140, %r2141, %r2142, %r2076;
	// end inline asm
	ld.shared.u32 	%r2145, [%r13+724];
	ld.shared.u32 	%r2146, [%r2529+1312];
	// begin inline asm
	dp4a.s32.s32 %r2144, %r2145, %r2146, %r2080;
	// end inline asm
	ld.shared.u32 	%r2149, [%r13+724];
	ld.shared.u32 	%r2150, [%r2529+1316];
	// begin inline asm
	dp4a.s32.s32 %r2148, %r2149, %r2150, %r2084;
	// end inline asm
	ld.shared.u32 	%r2153, [%r13+724];
	ld.shared.u32 	%r2154, [%r2529+1320];
	// begin inline asm
	dp4a.s32.s32 %r2152, %r2153, %r2154, %r2088;
	// end inline asm
	ld.shared.u32 	%r2157, [%r13+724];
	ld.shared.u32 	%r2158, [%r2529+1324];
	// begin inline asm
	dp4a.s32.s32 %r2156, %r2157, %r2158, %r2092;
	// end inline asm
	ld.shared.u32 	%r2161, [%r13+844];
	ld.shared.u32 	%r2162, [%r2529+1312];
	// begin inline asm
	dp4a.s32.s32 %r2160, %r2161, %r2162, %r2096;
	// end inline asm
	ld.shared.u32 	%r2165, [%r13+844];
	ld.shared.u32 	%r2166, [%r2529+1316];
	// begin inline asm
	dp4a.s32.s32 %r2164, %r2165, %r2166, %r2100;
	// end inline asm
	ld.shared.u32 	%r2169, [%r13+844];
	ld.shared.u32 	%r2170, [%r2529+1320];
	// begin inline asm
	dp4a.s32.s32 %r2168, %r2169, %r2170, %r2104;
	// end inline asm
	ld.shared.u32 	%r2173, [%r13+844];
	ld.shared.u32 	%r2174, [%r2529+1324];
	// begin inline asm
	dp4a.s32.s32 %r2172, %r2173, %r2174, %r2108;
	// end inline asm
	ld.shared.u32 	%r2177, [%r13+964];
	ld.shared.u32 	%r2178, [%r2529+1312];
	// begin inline asm
	dp4a.s32.s32 %r2176, %r2177, %r2178, %r2112;
	// end inline asm
	ld.shared.u32 	%r2181, [%r13+964];
	ld.shared.u32 	%r2182, [%r2529+1316];
	// begin inline asm
	dp4a.s32.s32 %r2180, %r2181, %r2182, %r2116;
	// end inline asm
	ld.shared.u32 	%r2185, [%r13+964];
	ld.shared.u32 	%r2186, [%r2529+1320];
	// begin inline asm
	dp4a.s32.s32 %r2184, %r2185, %r2186, %r2120;
	// end inline asm
	ld.shared.u32 	%r2189, [%r13+964];
	ld.shared.u32 	%r2190, [%r2529+1324];
	// begin inline asm
	dp4a.s32.s32 %r2188, %r2189, %r2190, %r2124;
	// end inline asm
	ld.shared.u32 	%r2193, [%r13+1084];
	ld.shared.u32 	%r2194, [%r2529+1312];
	// begin inline asm
	dp4a.s32.s32 %r2192, %r2193, %r2194, %r2128;
	// end inline asm
	ld.shared.u32 	%r2197, [%r13+1084];
	ld.shared.u32 	%r2198, [%r2529+1316];
	// begin inline asm
	dp4a.s32.s32 %r2196, %r2197, %r2198, %r2132;
	// end inline asm
	ld.shared.u32 	%r2201, [%r13+1084];
	ld.shared.u32 	%r2202, [%r2529+1320];
	// begin inline asm
	dp4a.s32.s32 %r2200, %r2201, %r2202, %r2136;
	// end inline asm
	ld.shared.u32 	%r2205, [%r13+1084];
	ld.shared.u32 	%r2206, [%r2529+1324];
	// begin inline asm
	dp4a.s32.s32 %r2204, %r2205, %r2206, %r2140;
	// end inline asm
	ld.shared.u32 	%r2209, [%r13+844];
	ld.shared.u32 	%r2210, [%r2529+1360];
	// begin inline asm
	dp4a.s32.s32 %r2208, %r2209, %r2210, %r2144;
	// end inline asm
	ld.shared.u32 	%r2213, [%r13+844];
	ld.shared.u32 	%r2214, [%r2529+1364];
	// begin inline asm
	dp4a.s32.s32 %r2212, %r2213, %r2214, %r2148;
	// end inline asm
	ld.shared.u32 	%r2217, [%r13+844];
	ld.shared.u32 	%r2218, [%r2529+1368];
	// begin inline asm
	dp4a.s32.s32 %r2216, %r2217, %r2218, %r2152;
	// end inline asm
	ld.shared.u32 	%r2221, [%r13+844];
	ld.shared.u32 	%r2222, [%r2529+1372];
	// begin inline asm
	dp4a.s32.s32 %r2220, %r2221, %r2222, %r2156;
	// end inline asm
	ld.shared.u32 	%r2225, [%r13+964];
	ld.shared.u32 	%r2226, [%r2529+1360];
	// begin inline asm
	dp4a.s32.s32 %r2224, %r2225, %r2226, %r2160;
	// end inline asm
	ld.shared.u32 	%r2229, [%r13+964];
	ld.shared.u32 	%r2230, [%r2529+1364];
	// begin inline asm
	dp4a.s32.s32 %r2228, %r2229, %r2230, %r2164;
	// end inline asm
	ld.shared.u32 	%r2233, [%r13+964];
	ld.shared.u32 	%r2234, [%r2529+1368];
	// begin inline asm
	dp4a.s32.s32 %r2232, %r2233, %r2234, %r2168;
	// end inline asm
	ld.shared.u32 	%r2237, [%r13+964];
	ld.shared.u32 	%r2238, [%r2529+1372];
	// begin inline asm
	dp4a.s32.s32 %r2236, %r2237, %r2238, %r2172;
	// end inline asm
	ld.shared.u32 	%r2241, [%r13+1084];
	ld.shared.u32 	%r2242, [%r2529+1360];
	// begin inline asm
	dp4a.s32.s32 %r2240, %r2241, %r2242, %r2176;
	// end inline asm
	ld.shared.u32 	%r2245, [%r13+1084];
	ld.shared.u32 	%r2246, [%r2529+1364];
	// begin inline asm
	dp4a.s32.s32 %r2244, %r2245, %r2246, %r2180;
	// end inline asm
	ld.shared.u32 	%r2249, [%r13+1084];
	ld.shared.u32 	%r2250, [%r2529+1368];
	// begin inline asm
	dp4a.s32.s32 %r2248, %r2249, %r2250, %r2184;
	// end inline asm
	ld.shared.u32 	%r2253, [%r13+1084];
	ld.shared.u32 	%r2254, [%r2529+1372];
	// begin inline asm
	dp4a.s32.s32 %r2252, %r2253, %r2254, %r2188;
	// end inline asm
	ld.shared.u32 	%r2257, [%r13+1204];
	ld.shared.u32 	%r2258, [%r2529+1360];
	// begin inline asm
	dp4a.s32.s32 %r2256, %r2257, %r2258, %r2192;
	// end inline asm
	ld.shared.u32 	%r2261, [%r13+1204];
	ld.shared.u32 	%r2262, [%r2529+1364];
	// begin inline asm
	dp4a.s32.s32 %r2260, %r2261, %r2262, %r2196;
	// end inline asm
	ld.shared.u32 	%r2265, [%r13+1204];
	ld.shared.u32 	%r2266, [%r2529+1368];
	// begin inline asm
	dp4a.s32.s32 %r2264, %r2265, %r2266, %r2200;
	// end inline asm
	ld.shared.u32 	%r2269, [%r13+1204];
	ld.shared.u32 	%r2270, [%r2529+1372];
	// begin inline asm
	dp4a.s32.s32 %r2268, %r2269, %r2270, %r2204;
	// end inline asm
	ld.shared.u32 	%r2273, [%r13+964];
	ld.shared.u32 	%r2274, [%r2529+1408];
	// begin inline asm
	dp4a.s32.s32 %r2272, %r2273, %r2274, %r2208;
	// end inline asm
	ld.shared.u32 	%r2277, [%r13+964];
	ld.shared.u32 	%r2278, [%r2529+1412];
	// begin inline asm
	dp4a.s32.s32 %r2276, %r2277, %r2278, %r2212;
	// end inline asm
	ld.shared.u32 	%r2281, [%r13+964];
	ld.shared.u32 	%r2282, [%r2529+1416];
	// begin inline asm
	dp4a.s32.s32 %r2280, %r2281, %r2282, %r2216;
	// end inline asm
	ld.shared.u32 	%r2285, [%r13+964];
	ld.shared.u32 	%r2286, [%r2529+1420];
	// begin inline asm
	dp4a.s32.s32 %r2284, %r2285, %r2286, %r2220;
	// end inline asm
	ld.shared.u32 	%r2289, [%r13+1084];
	ld.shared.u32 	%r2290, [%r2529+1408];
	// begin inline asm
	dp4a.s32.s32 %r2288, %r2289, %r2290, %r2224;
	// end inline asm
	ld.shared.u32 	%r2293, [%r13+1084];
	ld.shared.u32 	%r2294, [%r2529+1412];
	// begin inline asm
	dp4a.s32.s32 %r2292, %r2293, %r2294, %r2228;
	// end inline asm
	ld.shared.u32 	%r2297, [%r13+1084];
	ld.shared.u32 	%r2298, [%r2529+1416];
	// begin inline asm
	dp4a.s32.s32 %r2296, %r2297, %r2298, %r2232;
	// end inline asm
	ld.shared.u32 	%r2301, [%r13+1084];
	ld.shared.u32 	%r2302, [%r2529+1420];
	// begin inline asm
	dp4a.s32.s32 %r2300, %r2301, %r2302, %r2236;
	// end inline asm
	ld.shared.u32 	%r2305, [%r13+1204];
	ld.shared.u32 	%r2306, [%r2529+1408];
	// begin inline asm
	dp4a.s32.s32 %r2304, %r2305, %r2306, %r2240;
	// end inline asm
	ld.shared.u32 	%r2309, [%r13+1204];
	ld.shared.u32 	%r2310, [%r2529+1412];
	// begin inline asm
	dp4a.s32.s32 %r2308, %r2309, %r2310, %r2244;
	// end inline asm
	ld.shared.u32 	%r2313, [%r13+1204];
	ld.shared.u32 	%r2314, [%r2529+1416];
	// begin inline asm
	dp4a.s32.s32 %r2312, %r2313, %r2314, %r2248;
	// end inline asm
	ld.shared.u32 	%r2317, [%r13+1204];
	ld.shared.u32 	%r2318, [%r2529+1420];
	// begin inline asm
	dp4a.s32.s32 %r2316, %r2317, %r2318, %r2252;
	// end inline asm
	ld.shared.u32 	%r2321, [%r13+1324];
	ld.shared.u32 	%r2322, [%r2529+1408];
	// begin inline asm
	dp4a.s32.s32 %r2320, %r2321, %r2322, %r2256;
	// end inline asm
	ld.shared.u32 	%r2325, [%r13+1324];
	ld.shared.u32 	%r2326, [%r2529+1412];
	// begin inline asm
	dp4a.s32.s32 %r2324, %r2325, %r2326, %r2260;
	// end inline asm
	ld.shared.u32 	%r2329, [%r13+1324];
	ld.shared.u32 	%r2330, [%r2529+1416];
	// begin inline asm
	dp4a.s32.s32 %r2328, %r2329, %r2330, %r2264;
	// end inline asm
	ld.shared.u32 	%r2333, [%r13+1324];
	ld.shared.u32 	%r2334, [%r2529+1420];
	// begin inline asm
	dp4a.s32.s32 %r2332, %r2333, %r2334, %r2268;
	// end inline asm
	ld.shared.u32 	%r2337, [%r13+728];
	ld.shared.u32 	%r2338, [%r2529+1328];
	// begin inline asm
	dp4a.s32.s32 %r2336, %r2337, %r2338, %r2272;
	// end inline asm
	ld.shared.u32 	%r2341, [%r13+728];
	ld.shared.u32 	%r2342, [%r2529+1332];
	// begin inline asm
	dp4a.s32.s32 %r2340, %r2341, %r2342, %r2276;
	// end inline asm
	ld.shared.u32 	%r2345, [%r13+728];
	ld.shared.u32 	%r2346, [%r2529+1336];
	// begin inline asm
	dp4a.s32.s32 %r2344, %r2345, %r2346, %r2280;
	// end inline asm
	ld.shared.u32 	%r2349, [%r13+728];
	ld.shared.u32 	%r2350, [%r2529+1340];
	// begin inline asm
	dp4a.s32.s32 %r2348, %r2349, %r2350, %r2284;
	// end inline asm
	ld.shared.u32 	%r2353, [%r13+848];
	ld.shared.u32 	%r2354, [%r2529+1328];
	// begin inline asm
	dp4a.s32.s32 %r2352, %r2353, %r2354, %r2288;
	// end inline asm
	ld.shared.u32 	%r2357, [%r13+848];
	ld.shared.u32 	%r2358, [%r2529+1332];
	// begin inline asm
	dp4a.s32.s32 %r2356, %r2357, %r2358, %r2292;
	// end inline asm
	ld.shared.u32 	%r2361, [%r13+848];
	ld.shared.u32 	%r2362, [%r2529+1336];
	// begin inline asm
	dp4a.s32.s32 %r2360, %r2361, %r2362, %r2296;
	// end inline asm
	ld.shared.u32 	%r2365, [%r13+848];
	ld.shared.u32 	%r2366, [%r2529+1340];
	// begin inline asm
	dp4a.s32.s32 %r2364, %r2365, %r2366, %r2300;
	// end inline asm
	ld.shared.u32 	%r2369, [%r13+968];
	ld.shared.u32 	%r2370, [%r2529+1328];
	// begin inline asm
	dp4a.s32.s32 %r2368, %r2369, %r2370, %r2304;
	// end inline asm
	ld.shared.u32 	%r2373, [%r13+968];
	ld.shared.u32 	%r2374, [%r2529+1332];
	// begin inline asm
	dp4a.s32.s32 %r2372, %r2373, %r2374, %r2308;
	// end inline asm
	ld.shared.u32 	%r2377, [%r13+968];
	ld.shared.u32 	%r2378, [%r2529+1336];
	// begin inline asm
	dp4a.s32.s32 %r2376, %r2377, %r2378, %r2312;
	// end inline asm
	ld.shared.u32 	%r2381, [%r13+968];
	ld.shared.u32 	%r2382, [%r2529+1340];
	// begin inline asm
	dp4a.s32.s32 %r2380, %r2381, %r2382, %r2316;
	// end inline asm
	ld.shared.u32 	%r2385, [%r13+1088];
	ld.shared.u32 	%r2386, [%r2529+1328];
	// begin inline asm
	dp4a.s32.s32 %r2384, %r2385, %r2386, %r2320;
	// end inline asm
	ld.shared.u32 	%r2389, [%r13+1088];
	ld.shared.u32 	%r2390, [%r2529+1332];
	// begin inline asm
	dp4a.s32.s32 %r2388, %r2389, %r2390, %r2324;
	// end inline asm
	ld.shared.u32 	%r2393, [%r13+1088];
	ld.shared.u32 	%r2394, [%r2529+1336];
	// begin inline asm
	dp4a.s32.s32 %r2392, %r2393, %r2394, %r2328;
	// end inline asm
	ld.shared.u32 	%r2397, [%r13+1088];
	ld.shared.u32 	%r2398, [%r2529+1340];
	// begin inline asm
	dp4a.s32.s32 %r2396, %r2397, %r2398, %r2332;
	// end inline asm
	ld.shared.u32 	%r2401, [%r13+848];
	ld.shared.u32 	%r2402, [%r2529+1376];
	// begin inline asm
	dp4a.s32.s32 %r2400, %r2401, %r2402, %r2336;
	// end inline asm
	ld.shared.u32 	%r2405, [%r13+848];
	ld.shared.u32 	%r2406, [%r2529+1380];
	// begin inline asm
	dp4a.s32.s32 %r2404, %r2405, %r2406, %r2340;
	// end inline asm
	ld.shared.u32 	%r2409, [%r13+848];
	ld.shared.u32 	%r2410, [%r2529+1384];
	// begin inline asm
	dp4a.s32.s32 %r2408, %r2409, %r2410, %r2344;
	// end inline asm
	ld.shared.u32 	%r2413, [%r13+848];
	ld.shared.u32 	%r2414, [%r2529+1388];
	// begin inline asm
	dp4a.s32.s32 %r2412, %r2413, %r2414, %r2348;
	// end inline asm
	ld.shared.u32 	%r2417, [%r13+968];
	ld.shared.u32 	%r2418, [%r2529+1376];
	// begin inline asm
	dp4a.s32.s32 %r2416, %r2417, %r2418, %r2352;
	// end inline asm
	ld.shared.u32 	%r2421, [%r13+968];
	ld.shared.u32 	%r2422, [%r2529+1380];
	// begin inline asm
	dp4a.s32.s32 %r2420, %r2421, %r2422, %r2356;
	// end inline asm
	ld.shared.u32 	%r2425, [%r13+968];
	ld.shared.u32 	%r2426, [%r2529+1384];
	// begin inline asm
	dp4a.s32.s32 %r2424, %r2425, %r2426, %r2360;
	// end inline asm
	ld.shared.u32 	%r2429, [%r13+968];
	ld.shared.u32 	%r2430, [%r2529+1388];
	// begin inline asm
	dp4a.s32.s32 %r2428, %r2429, %r2430, %r2364;
	// end inline asm
	ld.shared.u32 	%r2433, [%r13+1088];
	ld.shared.u32 	%r2434, [%r2529+1376];
	// begin inline asm
	dp4a.s32.s32 %r2432, %r2433, %r2434, %r2368;
	// end inline asm
	ld.shared.u32 	%r2437, [%r13+1088];
	ld.shared.u32 	%r2438, [%r2529+1380];
	// begin inline asm
	dp4a.s32.s32 %r2436, %r2437, %r2438, %r2372;
	// end inline asm
	ld.shared.u32 	%r2441, [%r13+1088];
	ld.shared.u32 	%r2442, [%r2529+1384];
	// begin inline asm
	dp4a.s32.s32 %r2440, %r2441, %r2442, %r2376;
	// end inline asm
	ld.shared.u32 	%r2445, [%r13+1088];
	ld.shared.u32 	%r2446, [%r2529+1388];
	// begin inline asm
	dp4a.s32.s32 %r2444, %r2445, %r2446, %r2380;
	// end inline asm
	ld.shared.u32 	%r2449, [%r13+1208];
	ld.shared.u32 	%r2450, [%r2529+1376];
	// begin inline asm
	dp4a.s32.s32 %r2448, %r2449, %r2450, %r2384;
	// end inline asm
	ld.shared.u32 	%r2453, [%r13+1208];
	ld.shared.u32 	%r2454, [%r2529+1380];
	// begin inline asm
	dp4a.s32.s32 %r2452, %r2453, %r2454, %r2388;
	// end inline asm
	ld.shared.u32 	%r2457, [%r13+1208];
	ld.shared.u32 	%r2458, [%r2529+1384];
	// begin inline asm
	dp4a.s32.s32 %r2456, %r2457, %r2458, %r2392;
	// end inline asm
	ld.shared.u32 	%r2461, [%r13+1208];
	ld.shared.u32 	%r2462, [%r2529+1388];
	// begin inline asm
	dp4a.s32.s32 %r2460, %r2461, %r2462, %r2396;
	// end inline asm
	ld.shared.u32 	%r2465, [%r13+968];
	ld.shared.u32 	%r2466, [%r2529+1424];
	// begin inline asm
	dp4a.s32.s32 %r2464, %r2465, %r2466, %r2400;
	// end inline asm
	ld.shared.u32 	%r2469, [%r13+968];
	ld.shared.u32 	%r2470, [%r2529+1428];
	// begin inline asm
	dp4a.s32.s32 %r2468, %r2469, %r2470, %r2404;
	// end inline asm
	ld.shared.u32 	%r2473, [%r13+968];
	ld.shared.u32 	%r2474, [%r2529+1432];
	// begin inline asm
	dp4a.s32.s32 %r2472, %r2473, %r2474, %r2408;
	// end inline asm
	ld.shared.u32 	%r2477, [%r13+968];
	ld.shared.u32 	%r2478, [%r2529+1436];
	// begin inline asm
	dp4a.s32.s32 %r2476, %r2477, %r2478, %r2412;
	// end inline asm
	ld.shared.u32 	%r2481, [%r13+1088];
	ld.shared.u32 	%r2482, [%r2529+1424];
	// begin inline asm
	dp4a.s32.s32 %r2480, %r2481, %r2482, %r2416;
	// end inline asm
	ld.shared.u32 	%r2485, [%r13+1088];
	ld.shared.u32 	%r2486, [%r2529+1428];
	// begin inline asm
	dp4a.s32.s32 %r2484, %r2485, %r2486, %r2420;
	// end inline asm
	ld.shared.u32 	%r2489, [%r13+1088];
	ld.shared.u32 	%r2490, [%r2529+1432];
	// begin inline asm
	dp4a.s32.s32 %r2488, %r2489, %r2490, %r2424;
	// end inline asm
	ld.shared.u32 	%r2493, [%r13+1088];
	ld.shared.u32 	%r2494, [%r2529+1436];
	// begin inline asm
	dp4a.s32.s32 %r2492, %r2493, %r2494, %r2428;
	// end inline asm
	ld.shared.u32 	%r2497, [%r13+1208];
	ld.shared.u32 	%r2498, [%r2529+1424];
	// begin inline asm
	dp4a.s32.s32 %r2496, %r2497, %r2498, %r2432;
	// end inline asm
	ld.shared.u32 	%r2501, [%r13+1208];
	ld.shared.u32 	%r2502, [%r2529+1428];
	// begin inline asm
	dp4a.s32.s32 %r2500, %r2501, %r2502, %r2436;
	// end inline asm
	ld.shared.u32 	%r2505, [%r13+1208];
	ld.shared.u32 	%r2506, [%r2529+1432];
	// begin inline asm
	dp4a.s32.s32 %r2504, %r2505, %r2506, %r2440;
	// end inline asm
	ld.shared.u32 	%r2509, [%r13+1208];
	ld.shared.u32 	%r2510, [%r2529+1436];
	// begin inline asm
	dp4a.s32.s32 %r2508, %r2509, %r2510, %r2444;
	// end inline asm
	ld.shared.u32 	%r2513, [%r13+1328];
	ld.shared.u32 	%r2514, [%r2529+1424];
	// begin inline asm
	dp4a.s32.s32 %r2512, %r2513, %r2514, %r2448;
	// end inline asm
	ld.shared.u32 	%r2517, [%r13+1328];
	ld.shared.u32 	%r2518, [%r2529+1428];
	// begin inline asm
	dp4a.s32.s32 %r2516, %r2517, %r2518, %r2452;
	// end inline asm
	ld.shared.u32 	%r2521, [%r13+1328];
	ld.shared.u32 	%r2522, [%r2529+1432];
	// begin inline asm
	dp4a.s32.s32 %r2520, %r2521, %r2522, %r2456;
	// end inline asm
	ld.shared.u32 	%r2525, [%r13+1328];
	ld.shared.u32 	%r2526, [%r2529+1436];
	// begin inline asm
	dp4a.s32.s32 %r2524, %r2525, %r2526, %r2460;
	// end inline asm
	mul.lo.s32 	%r2530, %r80, 12544;
	mad.lo.s32 	%r2531, %r5, 50176, %r2530;
	add.s32 	%r2532, %r2531, %r6;
	add.s32 	%r2533, %r2532, %r11;
	add.s32 	%r2534, %r2533, %r12;
	shl.b32 	%r2535, %r5, 4;
	shl.b32 	%r2536, %r80, 2;
	add.s32 	%r2537, %r2535, %r2536;
	ld.global.nc.f32 	%f1, [%rd71];
	mul.wide.u32 	%rd73, %r2534, 4;
	add.s64 	%rd74, %rd69, %rd73;
	ld.global.nc.f32 	%f2, [%rd74];
	cvt.rn.f32.s32 	%f3, %r2464;
	mul.wide.u32 	%rd75, %r2537, 4;
	add.s64 	%rd76, %rd70, %rd75;
	ld.global.nc.f32 	%f4, [%rd76];
	fma.rn.f32 	%f5, %f3, 0f3D07192C, %f4;
	add.f32 	%f6, %f2, %f5;
	max.f32 	%f7, %f6, 0f00000000;
	fma.rn.f32 	%f8, %f7, 0f41C21BE5, %f1;
	mov.f32 	%f9, 0f3F000000;
	copysign.f32 	%f10, %f8, %f9;
	add.rz.f32 	%f11, %f8, %f10;
	cvt.rzi.f32.f32 	%f12, %f11;
	add.s64 	%rd77, %rd72, %rd73;
	st.global.f32 	[%rd77], %f12;
	ld.global.nc.f32 	%f13, [%rd74+4];
	cvt.rn.f32.s32 	%f14, %r2468;
	ld.global.nc.f32 	%f15, [%rd76+4];
	fma.rn.f32 	%f16, %f14, 0f3D07192C, %f15;
	add.f32 	%f17, %f13, %f16;
	max.f32 	%f18, %f17, 0f00000000;
	fma.rn.f32 	%f19, %f18, 0f41C21BE5, %f1;
	copysign.f32 	%f20, %f19, %f9;
	add.rz.f32 	%f21, %f19, %f20;
	cvt.rzi.f32.f32 	%f22, %f21;
	st.global.f32 	[%rd77+4], %f22;
	ld.global.nc.f32 	%f23, [%rd74+8];
	cvt.rn.f32.s32 	%f24, %r2472;
	ld.global.nc.f32 	%f25, [%rd76+8];
	fma.rn.f32 	%f26, %f24, 0f3D07192C, %f25;
	add.f32 	%f27, %f23, %f26;
	max.f32 	%f28, %f27, 0f00000000;
	fma.rn.f32 	%f29, %f28, 0f41C21BE5, %f1;
	copysign.f32 	%f30, %f29, %f9;
	add.rz.f32 	%f31, %f29, %f30;
	cvt.rzi.f32.f32 	%f32, %f31;
	st.global.f32 	[%rd77+8], %f32;
	ld.global.nc.f32 	%f33, [%rd74+12];
	cvt.rn.f32.s32 	%f34, %r2476;
	ld.global.nc.f32 	%f35, [%rd76+12];
	fma.rn.f32 	%f36, %f34, 0f3D07192C, %f35;
	add.f32 	%f37, %f33, %f36;
	max.f32 	%f38, %f37, 0f00000000;
	fma.rn.f32 	%f39, %f38, 0f41C21BE5, %f1;
	copysign.f32 	%f40, %f39, %f9;
	add.rz.f32 	%f41, %f39, %f40;
	cvt.rzi.f32.f32 	%f42, %f41;
	st.global.f32 	[%rd77+12], %f42;
	ld.global.nc.f32 	%f43, [%rd74+896];
	cvt.rn.f32.s32 	%f44, %r2480;
	fma.rn.f32 	%f45, %f44, 0f3D07192C, %f4;
	add.f32 	%f46, %f43, %f45;
	max.f32 	%f47, %f46, 0f00000000;
	fma.rn.f32 	%f48, %f47, 0f41C21BE5, %f1;
	copysign.f32 	%f49, %f48, %f9;
	add.rz.f32 	%f50, %f48, %f49;
	cvt.rzi.f32.f32 	%f51, %f50;
	st.global.f32 	[%rd77+896], %f51;
	ld.global.nc.f32 	%f52, [%rd74+900];
	cvt.rn.f32.s32 	%f53, %r2484;
	fma.rn.f32 	%f54, %f53, 0f3D07192C, %f15;
	add.f32 	%f55, %f52, %f54;
	max.f32 	%f56, %f55, 0f00000000;
	fma.rn.f32 	%f57, %f56, 0f41C21BE5, %f1;
	copysign.f32 	%f58, %f57, %f9;
	add.rz.f32 	%f59, %f57, %f58;
	cvt.rzi.f32.f32 	%f60, %f59;
	st.global.f32 	[%rd77+900], %f60;
	ld.global.nc.f32 	%f61, [%rd74+904];
	cvt.rn.f32.s32 	%f62, %r2488;
	fma.rn.f32 	%f63, %f62, 0f3D07192C, %f25;
	add.f32 	%f64, %f61, %f63;
	max.f32 	%f65, %f64, 0f00000000;
	fma.rn.f32 	%f66, %f65, 0f41C21BE5, %f1;
	copysign.f32 	%f67, %f66, %f9;
	add.rz.f32 	%f68, %f66, %f67;
	cvt.rzi.f32.f32 	%f69, %f68;
	st.global.f32 	[%rd77+904], %f69;
	ld.global.nc.f32 	%f70, [%rd74+908];
	cvt.rn.f32.s32 	%f71, %r2492;
	fma.rn.f32 	%f72, %f71, 0f3D07192C, %f35;
	add.f32 	%f73, %f70, %f72;
	max.f32 	%f74, %f73, 0f00000000;
	fma.rn.f32 	%f75, %f74, 0f41C21BE5, %f1;
	copysign.f32 	%f76, %f75, %f9;
	add.rz.f32 	%f77, %f75, %f76;
	cvt.rzi.f32.f32 	%f78, %f77;
	st.global.f32 	[%rd77+908], %f78;
	ld.global.nc.f32 	%f79, [%rd74+1792];
	cvt.rn.f32.s32 	%f80, %r2496;
	fma.rn.f32 	%f81, %f80, 0f3D07192C, %f4;
	add.f32 	%f82, %f79, %f81;
	max.f32 	%f83, %f82, 0f00000000;
	fma.rn.f32 	%f84, %f83, 0f41C21BE5, %f1;
	copysign.f32 	%f85, %f84, %f9;
	add.rz.f32 	%f86, %f84, %f85;
	cvt.rzi.f32.f32 	%f87, %f86;
	st.global.f32 	[%rd77+1792], %f87;
	ld.global.nc.f32 	%f88, [%rd74+1796];
	cvt.rn.f32.s32 	%f89, %r2500;
	fma.rn.f32 	%f90, %f89, 0f3D07192C, %f15;
	add.f32 	%f91, %f88, %f90;
	max.f32 	%f92, %f91, 0f00000000;
	fma.rn.f32 	%f93, %f92, 0f41C21BE5, %f1;
	copysign.f32 	%f94, %f93, %f9;
	add.rz.f32 	%f95, %f93, %f94;
	cvt.rzi.f32.f32 	%f96, %f95;
	st.global.f32 	[%rd77+1796], %f96;
	ld.global.nc.f32 	%f97, [%rd74+1800];
	cvt.rn.f32.s32 	%f98, %r2504;
	fma.rn.f32 	%f99, %f98, 0f3D07192C, %f25;
	add.f32 	%f100, %f97, %f99;
	max.f32 	%f101, %f100, 0f00000000;
	fma.rn.f32 	%f102, %f101, 0f41C21BE5, %f1;
	copysign.f32 	%f103, %f102, %f9;
	add.rz.f32 	%f104, %f102, %f103;
	cvt.rzi.f32.f32 	%f105, %f104;
	st.global.f32 	[%rd77+1800], %f105;
	ld.global.nc.f32 	%f106, [%rd74+1804];
	cvt.rn.f32.s32 	%f107, %r2508;
	fma.rn.f32 	%f108, %f107, 0f3D07192C, %f35;
	add.f32 	%f109, %f106, %f108;
	max.f32 	%f110, %f109, 0f00000000;
	fma.rn.f32 	%f111, %f110, 0f41C21BE5, %f1;
	copysign.f32 	%f112, %f111, %f9;
	add.rz.f32 	%f113, %f111, %f112;
	cvt.rzi.f32.f32 	%f114, %f113;
	st.global.f32 	[%rd77+1804], %f114;
	ld.global.nc.f32 	%f115, [%rd74+2688];
	cvt.rn.f32.s32 	%f116, %r2512;
	fma.rn.f32 	%f117, %f116, 0f3D07192C, %f4;
	add.f32 	%f118, %f115, %f117;
	max.f32 	%f119, %f118, 0f00000000;
	fma.rn.f32 	%f120, %f119, 0f41C21BE5, %f1;
	copysign.f32 	%f121, %f120, %f9;
	add.rz.f32 	%f122, %f120, %f121;
	cvt.rzi.f32.f32 	%f123, %f122;
	st.global.f32 	[%rd77+2688], %f123;
	ld.global.nc.f32 	%f124, [%rd74+2692];
	cvt.rn.f32.s32 	%f125, %r2516;
	fma.rn.f32 	%f126, %f125, 0f3D07192C, %f15;
	add.f32 	%f127, %f124, %f126;
	max.f32 	%f128, %f127, 0f00000000;
	fma.rn.f32 	%f129, %f128, 0f41C21BE5, %f1;
	copysign.f32 	%f130, %f129, %f9;
	add.rz.f32 	%f131, %f129, %f130;
	cvt.rzi.f32.f32 	%f132, %f131;
	st.global.f32 	[%rd77+2692], %f132;
	ld.global.nc.f32 	%f133, [%rd74+2696];
	cvt.rn.f32.s32 	%f134, %r2520;
	fma.rn.f32 	%f135, %f134, 0f3D07192C, %f25;
	add.f32 	%f136, %f133, %f135;
	max.f32 	%f137, %f136, 0f00000000;
	fma.rn.f32 	%f138, %f137, 0f41C21BE5, %f1;
	copysign.f32 	%f139, %f138, %f9;
	add.rz.f32 	%f140, %f138, %f139;
	cvt.rzi.f32.f32 	%f141, %f140;
	st.global.f32 	[%rd77+2696], %f141;
	ld.global.nc.f32 	%f142, [%rd74+2700];
	cvt.rn.f32.s32 	%f143, %r2524;
	fma.rn.f32 	%f144, %f143, 0f3D07192C, %f35;
	add.f32 	%f145, %f142, %f144;
	max.f32 	%f146, %f145, 0f00000000;
	fma.rn.f32 	%f147, %f146, 0f41C21BE5, %f1;
	copysign.f32 	%f148, %f147, %f9;
	add.rz.f32 	%f149, %f147, %f148;
	cvt.rzi.f32.f32 	%f150, %f149;
	st.global.f32 	[%rd77+2700], %f150;
	ret;

}
	// .globl	fused_nn_conv2d_cast_subtract_cast_multiply_add_add_nn_relu_20_kernel0
.visible .entry fused_nn_conv2d_cast_subtract_cast_multiply_add_add_nn_relu_20_kernel0(
	.param .u64 .ptr .align 1 fused_nn_conv2d_cast_subtract_cast_multiply_add_add_nn_relu_20_kernel0_param_0,
	.param .u64 .ptr .align 1 fused_nn_conv2d_cast_subtract_cast_multiply_add_add_nn_relu_20_kernel0_param_1,
	.param .u64 .ptr .align 1 fused_nn_conv2d_cast_subtract_cast_multiply_add_add_nn_relu_20_kernel0_param_2,
	.param .u64 .ptr .align 1 fused_nn_conv2d_cast_subtract_cast_multiply_add_add_nn_relu_20_kernel0_param_3,
	.param .u64 .ptr .align 1 fused_nn_conv2d_cast_subtract_cast_multiply_add_add_nn_relu_20_kernel0_param_4
)
{
	.reg .pred 	%p<42>;
	.reg .b16 	%rs<47>;
	.reg .b32 	%r<1384>;
	.reg .b32 	%f<85>;
	.reg .b64 	%rd<57>;
	// demoted variable
	.shared .align 4 .b8 _ZZ70fused_nn_conv2d_cast_subtract_cast_multiply_add_add_nn_relu_20_kernel0E15pad_data_shared[768];
	// demoted variable
	.shared .align 4 .b8 _ZZ70fused_nn_conv2d_cast_subtract_cast_multiply_add_add_nn_relu_20_kernel0E18placeholder_shared[1152];
	ld.param.u64 	%rd17, [fused_nn_conv2d_cast_subtract_cast_multiply_add_add_nn_relu_20_kernel0_param_0];
	ld.param.u64 	%rd13, [fused_nn_conv2d_cast_subtract_cast_multiply_add_add_nn_relu_20_kernel0_param_1];
	cvta.to.global.u64 	%rd1, %rd13;
	cvta.to.global.u64 	%rd2, %rd17;
	mov.u32 	%r1, %tid.z;
	mov.u32 	%r2, %tid.x;
	mad.lo.s32 	%r3, %r1, 14, %r2;
	setp.lt.u32 	%p7, %r3, 96;
	setp.lt.u32 	%p8, %r1, 7;
	and.pred  	%p1, %p8, %p7;
	not.pred 	%p9, %p1;
	@%p9 bra 	$L__BB25_6;
	mov.u32 	%r4, %ctaid.x;
	shl.b32 	%r67, %r4, 1;
	and.b32  	%r68, %r67, 2147483644;
	shr.u32 	%r5, %r3, 4;
	or.b32  	%r69, %r5, %r68;
	setp.eq.s32 	%p10, %r69, 0;
	add.s32 	%r70, %r5, %r68;
	setp.gt.u32 	%p11, %r70, 28;
	mov.b32 	%r1364, 0;
	or.pred  	%p12, %p10, %p11;
	@%p12 bra 	$L__BB25_5;
	and.b32  	%r73, %r4, 1;
	setp.eq.b32 	%p2, %r73, 1;
	not.pred 	%p13, %p2;
	and.b32  	%r6, %r3, 15;
	setp.eq.s32 	%p14, %r6, 0;
	and.pred  	%p15, %p14, %p13;
	@%p15 bra 	$L__BB25_5;
	selp.b32 	%r75, 14, 0, %p2;
	add.s32 	%r76, %r6, %r75;
	setp.gt.u32 	%p16, %r76, 28;
	@%p16 bra 	$L__BB25_5;
	shr.u32 	%r77, %r4, 1;
	mul.lo.s32 	%r78, %r77, 448;
	selp.b32 	%r79, 56, 0, %p2;
	shl.b32 	%r80, %r6, 2;
	or.b32  	%r81, %r78, %r79;
	mad.lo.s32 	%r82, %r5, 112, %r81;
	add.s32 	%r83, %r82, %r80;
	add.s32 	%r84, %r83, -116;
	cvt.s64.s32 	%rd18, %r84;
	add.s64 	%rd19, %rd2, %rd18;
	ld.global.nc.u32 	%r1364, [%rd19];
$L__BB25_5:
	shl.b32 	%r85, %r2, 2;
	mad.lo.s32 	%r86, %r1, 56, %r85;
	mov.u32 	%r87, _ZZ70fused_nn_conv2d_cast_subtract_cast_multiply_add_add_nn_relu_20_kernel0E15pad_data_shared;
	add.s32 	%r88, %r87, %r86;
	st.shared.u32 	[%r88], %r1364;
$L__BB25_6:
	mov.u32 	%r90, %ctaid.x;
	shl.b32 	%r91, %r90, 1;
	and.b32  	%r92, %r91, 2147483644;
	shr.u32 	%r93, %r3, 4;
	or.b32  	%r94, %r93, %r92;
	setp.eq.s32 	%p17, %r94, 0;
	add.s32 	%r95, %r93, %r92;
	setp.gt.u32 	%p18, %r95, 28;
	or.pred  	%p19, %p17, %p18;
	and.b32  	%r97, %r90, 1;
	setp.eq.b32 	%p20, %r97, 1;
	not.pred 	%p21, %p20;
	and.b32  	%r98, %r3, 15;
	setp.eq.s32 	%p22, %r98, 0;
	selp.b32 	%r99, 14, 0, %p20;
	add.s32 	%r100, %r98, %r99;
	setp.gt.u32 	%p23, %r100, 28;
	shr.u32 	%r102, %r90, 1;
	mul.lo.s32 	%r103, %r102, 448;
	selp.b32 	%r104, 56, 0, %p20;
	shl.b32 	%r106, %r2, 2;
	shl.b32 	%r107, %r1, 3;
	sub.s32 	%r108, %r106, %r107;
	mov.u32 	%r109, %ctaid.y;
	mul.lo.s32 	%r110, %r109, 36864;
	shr.u32 	%r9, %r3, 2;
	and.b32  	%r111, %r108, 12;
	and.pred  	%p24, %p22, %p21;
	or.pred  	%p25, %p19, %p24;
	or.pred  	%p3, %p25, %p23;
	setp.lt.u32 	%p26, %r3, 288;
	setp.lt.u32 	%p27, %r1, 21;
	and.pred  	%p4, %p26, %p27;
	cvt.u16.u32 	%rs1, %r3;
	mul.hi.u16 	%rs2, %rs1, 1821;
	cvt.u32.u16 	%r10, %rs2;
	mul.lo.s16 	%rs3, %rs2, 36;
	sub.s16 	%rs4, %rs1, %rs3;
	mul.lo.s16 	%rs5, %rs4, 43;
	shr.u16 	%rs6, %rs5, 9;
	cvt.u32.u16 	%r11, %rs6;
	cvt.u16.u32 	%rs7, %r9;
	mul.hi.u16 	%rs8, %rs7, 21846;
	mul.lo.s16 	%rs9, %rs8, 3;
	sub.s16 	%rs10, %rs7, %rs9;
	shl.b16 	%rs11, %rs10, 4;
	cvt.u32.u16 	%r112, %rs11;
	mov.b16 	%rs12, 4608;
	mov.b32 	%r113, {%rs12, %rs6};
	prmt.b32 	%r114, %r115, %r116, 0x3340U;
	prmt.b32 	%r117, %r10, 48, 0x3340U;
	prmt.b32 	%r118, %r117, %r114, 0x5410U;
	dp2a.lo.u32.u32 	%r119, %r113, %r118, %r112;
	mul.hi.u16 	%rs13, %rs1, 5462;
	mul.lo.s16 	%rs14, %rs13, 48;
	cvt.u32.u16 	%r12, %rs14;
	or.b32  	%r120, %r111, %r112;
	add.s32 	%r121, %r120, %r12;
	mov.u32 	%r122, _ZZ70fused_nn_conv2d_cast_subtract_cast_multiply_add_add_nn_relu_20_kernel0E18placeholder_shared;
	add.s32 	%r13, %r122, %r121;
	setp.lt.u32 	%p28, %r3, 176;
	setp.lt.u32 	%p29, %r1, 13;
	and.pred  	%p5, %p28, %p29;
	add.s16 	%rs15, %rs1, 112;
	mul.hi.u16 	%rs16, %rs15, 3641;
	shr.u16 	%rs17, %rs16, 1;
	mul.wide.u16 	%r14, %rs17, 4608;
	mul.lo.s16 	%rs18, %rs17, 36;
	sub.s16 	%rs19, %rs15, %rs18;
	mul.lo.s16 	%rs20, %rs19, 43;
	shr.u16 	%rs21, %rs20, 9;
	mul.wide.u16 	%r15, %rs21, 48;
	add.s16 	%rs22, %rs7, 28;
	mul.hi.u16 	%rs23, %rs22, 21846;
	mul.lo.s16 	%rs24, %rs23, 3;
	sub.s16 	%rs25, %rs22, %rs24;
	shl.b16 	%rs26, %rs25, 4;
	cvt.u32.u16 	%r123, %rs26;
	mul.hi.u16 	%rs27, %rs15, 5462;
	mul.lo.s16 	%rs28, %rs27, 48;
	cvt.u32.u16 	%r16, %rs28;
	or.b32  	%r124, %r111, %r123;
	add.s32 	%r125, %r124, %r16;
	add.s32 	%r17, %r122, %r125;
	setp.lt.u32 	%p30, %r3, 64;
	setp.lt.u32 	%p31, %r1, 5;
	and.pred  	%p6, %p30, %p31;
	add.s16 	%rs29, %rs1, 224;
	mul.hi.u16 	%rs30, %rs29, 3641;
	shr.u16 	%rs31, %rs30, 1;
	mul.wide.u16 	%r18, %rs31, 4608;
	mul.lo.s16 	%rs32, %rs31, 36;
	sub.s16 	%rs33, %rs29, %rs32;
	mul.lo.s16 	%rs34, %rs33, 43;
	shr.u16 	%rs35, %rs34, 9;
	mul.wide.u16 	%r19, %rs35, 48;
	add.s16 	%rs36, %rs7, 56;
	mul.hi.u16 	%rs37, %rs36, 21846;
	mul.lo.s16 	%rs38, %rs37, 3;
	sub.s16 	%rs39, %rs36, %rs38;
	shl.b16 	%rs40, %rs39, 4;
	cvt.u32.u16 	%r126, %rs40;
	mul.hi.u16 	%rs41, %rs29, 5462;
	mul.lo.s16 	%rs42, %rs41, 48;
	cvt.u32.u16 	%r20, %rs42;
	or.b32  	%r127, %r111, %r126;
	add.s32 	%r128, %r127, %r20;
	add.s32 	%r21, %r122, %r128;
	add.s32 	%r129, %r119, %r110;
	add.s32 	%r1365, %r129, %r111;
	add.s32 	%r130, %r110, %r18;
	or.b32  	%r131, %r130, %r19;
	add.s32 	%r132, %r127, %r131;
	cvt.u64.u32 	%rd20, %r132;
	add.s64 	%rd56, %rd1, %rd20;
	add.s32 	%r133, %r110, %r14;
	or.b32  	%r134, %r133, %r15;
	add.s32 	%r135, %r124, %r134;
	cvt.u64.u32 	%rd21, %r135;
	add.s64 	%rd55, %rd1, %rd21;
	cvt.u16.u32 	%rs43, %r2;
	cvt.u16.u32 	%rs44, %r1;
	shl.b16 	%rs45, %rs44, 1;
	sub.s16 	%rs46, %rs43, %rs45;
	cvt.u32.u16 	%r136, %rs46;
	and.b32  	%r137, %r136, 15;
	mul.wide.u32 	%rd22, %r137, 4;
	or.b32  	%r138, %r104, %r103;
	mad.lo.s32 	%r139, %r93, 112, %r138;
	cvt.u64.u32 	%rd23, %r139;
	add.s64 	%rd24, %rd22, %rd23;
	add.s64 	%rd25, %rd24, %rd2;
	add.s64 	%rd54, %rd25, 3020;
	mov.b32 	%r1366, 0;
	mov.u32 	%r1367, %r1366;
	mov.u32 	%r1368, %r1366;
	mov.u32 	%r1369, %r1366;
	mov.u32 	%r1370, %r1366;
	mov.u32 	%r1371, %r1366;
	mov.u32 	%r1372, %r1366;
	mov.u32 	%r1373, %r1366;
	mov.u32 	%r1374, %r1366;
	mov.u32 	%r1375, %r1366;
	mov.u32 	%r1376, %r1366;
	mov.u32 	%r1377, %r1366;
	mov.u32 	%r1378, %r1366;
	mov.u32 	%r1379, %r1366;
	mov.u32 	%r1380, %r1366;
	mov.u32 	%r1381, %r1366;
	mov.u32 	%r1382, %r1366;
$L__BB25_7:
	bar.sync 	0;
	@%p9 bra 	$L__BB25_11;
	mov.b32 	%r1383, 0;
	@%p3 bra 	$L__BB25_10;
	ld.global.nc.u32 	%r1383, [%rd54];
$L__BB25_10:
	not.b32 	%r141, %r1382;
	and.b32  	%r142, %r141, 1;
	mov.u32 	%r143, %tid.x;
	shl.b32 	%r144, %r143, 2;
	mad.lo.s32 	%r145, %r1, 56, %r144;
	mad.lo.s32 	%r146, %r142, 384, %r145;
	mov.u32 	%r147, _ZZ70fused_nn_conv2d_cast_subtract_cast_multiply_add_add_nn_relu_20_kernel0E15pad_data_shared;
	add.s32 	%r148, %r147, %r146;
	st.shared.u32 	[%r148], %r1383;
$L__BB25_11:
	not.pred 	%p33, %p4;
	@%p33 bra 	$L__BB25_13;
	ld.param.u64 	%rd49, [fused_nn_conv2d_cast_subtract_cast_multiply_add_add_nn_relu_20_kernel0_param_1];
	cvt.u64.u32 	%rd26, %r1365;
	cvta.to.global.u64 	%rd27, %rd49;
	add.s64 	%rd28, %rd27, %rd26;
	ld.global.nc.u32 	%r149, [%rd28];
	st.shared.u32 	[%r13], %r149;
$L__BB25_13:
	not.pred 	%p34, %p5;
	@%p34 bra 	$L__BB25_15;
	ld.global.nc.u32 	%r150, [%rd55];
	st.shared.u32 	[%r17], %r150;
$L__BB25_15:
	not.pred 	%p35, %p6;
	@%p35 bra 	$L__BB25_17;
	ld.global.nc.u32 	%r151, [%rd56];
	st.shared.u32 	[%r21], %r151;
$L__BB25_17:
	bar.sync 	0;
	and.b32  	%r728, %r1382, 1;
	setp.eq.b32 	%p36, %r728, 1;
	selp.b32 	%r729, 384, 0, %p36;
	mov.u32 	%r730, %tid.x;
	shl.b32 	%r43, %r730, 2;
	add.s32 	%r731, %r729, %r43;
	mov.u32 	%r732, _ZZ70fused_nn_conv2d_cast_subtract_cast_multiply_add_add_nn_relu_20_kernel0E15pad_data_shared;
	add.s32 	%r733, %r732, %r731;
	ld.shared.u32 	%r153, [%r733];
	mov.u32 	%r734, _ZZ70fused_nn_conv2d_cast_subtract_cast_multiply_add_add_nn_relu_20_kernel0E18placeholder_shared;
	mad.lo.s32 	%r44, %r1, 144, %r734;
	ld.shared.u32 	%r154, [%r44];
	// begin inline asm
	dp4a.s32.s32 %r152, %r153, %r154, %r1381;
	// end inline asm
	ld.shared.u32 	%r157, [%r733];
	ld.shared.u32 	%r158, [%r44+4];
	// begin inline asm
	dp4a.s32.s32 %r156, %r157, %r158, %r1380;
	// end inline asm
	ld.shared.u32 	%r161, [%r733];
	ld.shared.u32 	%r162, [%r44+8];
	// begin inline asm
	dp4a.s32.s32 %r160, %r161, %r162, %r1379;
	// end inline asm
	ld.shared.u32 	%r165, [%r733];
	ld.shared.u32 	%r166, [%r44+12];
	// begin inline asm
	dp4a.s32.s32 %r164, %r165, %r166, %r1378;
	// end inline asm
	ld.shared.u32 	%r169, [%r733+64];
	ld.shared.u32 	%r170, [%r44];
	// begin inline asm
	dp4a.s32.s32 %r168, %r169, %r170, %r1377;
	// end inline asm
	ld.shared.u32 	%r173, [%r733+64];
	ld.shared.u32 	%r174, [%r44+4];
	// begin inline asm
	dp4a.s32.s32 %r172, %r173, %r174, %r1376;
	// end inline asm
	ld.shared.u32 	%r177, [%r733+64];
	ld.shared.u32 	%r178, [%r44+8];
	// begin inline asm
	dp4a.s32.s32 %r176, %r177, %r178, %r1375;
	// end inline asm
	ld.shared.u32 	%r181, [%r733+64];
	ld.shared.u32 	%r182, [%r44+12];
	// begin inline asm
	dp4a.s32.s32 %r180, %r181, %r182, %r1374;
	// end inline asm
	ld.shared.u32 	%r185, [%r733+128];
	ld.shared.u32 	%r186, [%r44];
	// begin inline asm
	dp4a.s32.s32 %r184, %r185, %r186, %r1373;
	// end inline asm
	ld.shared.u32 	%r189, [%r733+128];
	ld.shared.u32 	%r190, [%r44+4];
	// begin inline asm
	dp4a.s32.s32 %r188, %r189, %r190, %r1372;
	// end inline asm
	ld.shared.u32 	%r193, [%r733+128];
	ld.shared.u32 	%r194, [%r44+8];
	// begin inline asm
	dp4a.s32.s32 %r192, %r193, %r194, %r1371;
	// end inline asm
	ld.shared.u32 	%r197, [%r733+128];
	ld.shared.u32 	%r198, [%r44+12];
	// begin inline asm
	dp4a.s32.s32 %r196, %r197, %r198, %r1370;
	// end inline asm
	ld.shared.u32 	%r201, [%r733+192];
	ld.shared.u32 	%r202, [%r44];
	// begin inline asm
	dp4a.s32.s32 %r200, %r201, %r202, %r1369;
	// end inline asm
	ld.shared.u32 	%r205, [%r733+192];
	ld.shared.u32 	%r206, [%r44+4];
	// begin inline asm
	dp4a.s32.s32 %r204, %r205, %r206, %r1368;
	// end inline asm
	ld.shared.u32 	%r209, [%r733+192];
	ld.shared.u32 	%r210, [%r44+8];
	// begin inline asm
	dp4a.s32.s32 %r208, %r209, %r210, %r1367;
	// end inline asm
	ld.shared.u32 	%r213, [%r733+192];
	ld.shared.u32 	%r214, [%r44+12];
	// begin inline asm
	dp4a.s32.s32 %r212, %r213, %r214, %r1366;
	// end inline asm
	ld.shared.u32 	%r217, [%r733+64];
	ld.shared.u32 	%r218, [%r44+48];
	// begin inline asm
	dp4a.s32.s32 %r216, %r217, %r218, %r152;
	// end inline asm
	ld.shared.u32 	%r221, [%r733+64];
	ld.shared.u32 	%r222, [%r44+52];
	// begin inline asm
	dp4a.s32.s32 %r220, %r221, %r222, %r156;
	// end inline asm
	ld.shared.u32 	%r225, [%r733+64];
	ld.shared.u32 	%r226, [%r44+56];
	// begin inline asm
	dp4a.s32.s32 %r224, %r225, %r226, %r160;
	// end inline asm
	ld.shared.u32 	%r229, [%r733+64];
	ld.shared.u32 	%r230, [%r44+60];
	// begin inline asm
	dp4a.s32.s32 %r228, %r229, %r230, %r164;
	// end inline asm
	ld.shared.u32 	%r233, [%r733+128];
	ld.shared.u32 	%r234, [%r44+48];
	// begin inline asm
	dp4a.s32.s32 %r232, %r233, %r234, %r168;
	// end inline asm
	ld.shared.u32 	%r237, [%r733+128];
	ld.shared.u32 	%r238, [%r44+52];
	// begin inline asm
	dp4a.s32.s32 %r236, %r237, %r238, %r172;
	// end inline asm
	ld.shared.u32 	%r241, [%r733+128];
	ld.shared.u32 	%r242, [%r44+56];
	// begin inline asm
	dp4a.s32.s32 %r240, %r241, %r242, %r176;
	// end inline asm
	ld.shared.u32 	%r245, [%r733+128];
	ld.shared.u32 	%r246, [%r44+60];
	// begin inline asm
	dp4a.s32.s32 %r244, %r245, %r246, %r180;
	// end inline asm
	ld.shared.u32 	%r249, [%r733+192];
	ld.shared.u32 	%r250, [%r44+48];
	// begin inline asm
	dp4a.s32.s32 %r248, %r249, %r250, %r184;
	// end inline asm
	ld.shared.u32 	%r253, [%r733+192];
	ld.shared.u32 	%r254, [%r44+52];
	// begin inline asm
	dp4a.s32.s32 %r252, %r253, %r254, %r188;
	// end inline asm
	ld.shared.u32 	%r257, [%r733+192];
	ld.shared.u32 	%r258, [%r44+56];
	// begin inline asm
	dp4a.s32.s32 %r256, %r257, %r258, %r192;
	// end inline asm
	ld.shared.u32 	%r261, [%r733+192];
	ld.shared.u32 	%r262, [%r44+60];
	// begin inline asm
	dp4a.s32.s32 %r260, %r261, %r262, %r196;
	// end inline asm
	ld.shared.u32 	%r265, [%r733+256];
	ld.shared.u32 	%r266, [%r44+48];
	// begin inline asm
	dp4a.s32.s32 %r264, %r265, %r266, %r200;
	// end inline asm
	ld.shared.u32 	%r269, [%r733+256];
	ld.shared.u32 	%r270, [%r44+52];
	// begin inline asm
	dp4a.s32.s32 %r268, %r269, %r270, %r204;
	// end inline asm
	ld.shared.u32 	%r273, [%r733+256];
	ld.shared.u32 	%r274, [%r44+56];
	// begin inline asm
	dp4a.s32.s32 %r272, %r273, %r274, %r208;
	// end inline asm
	ld.shared.u32 	%r277, [%r733+256];
	ld.shared.u32 	%r278, [%r44+60];
	// begin inline asm
	dp4a.s32.s32 %r276, %r277, %r278, %r212;
	// end inline asm
	ld.shared.u32 	%r281, [%r733+128];
	ld.shared.u32 	%r282, [%r44+96];
	// begin inline asm
	dp4a.s32.s32 %r280, %r281, %r282, %r216;
	// end inline asm
	ld.shared.u32 	%r285, [%r733+128];
	ld.shared.u32 	%r286, [%r44+100];
	// begin inline asm
	dp4a.s32.s32 %r284, %r285, %r286, %r220;
	// end inline asm
	ld.shared.u32 	%r289, [%r733+128];
	ld.shared.u32 	%r290, [%r44+104];
	// begin inline asm
	dp4a.s32.s32 %r288, %r289, %r290, %r224;
	// end inline asm
	ld.shared.u32 	%r293, [%r733+128];
	ld.shared.u32 	%r294, [%r44+108];
	// begin inline asm
	dp4a.s32.s32 %r292, %r293, %r294, %r228;
	// end inline asm
	ld.shared.u32 	%r297, [%r733+192];
	ld.shared.u32 	%r298, [%r44+96];
	// begin inline asm
	dp4a.s32.s32 %r296, %r297, %r298, %r232;
	// end inline asm
	ld.shared.u32 	%r301, [%r733+192];
	ld.shared.u32 	%r302, [%r44+100];
	// begin inline asm
	dp4a.s32.s32 %r300, %r301, %r302, %r236;
	// end inline asm
	ld.shared.u32 	%r305, [%r733+192];
	ld.shared.u32 	%r306, [%r44+104];
	// begin inline asm
	dp4a.s32.s32 %r304, %r305, %r306, %r240;
	// end inline asm
	ld.shared.u32 	%r309, [%r733+192];
	ld.shared.u32 	%r310, [%r44+108];
	// begin inline asm
	dp4a.s32.s32 %r308, %r309, %r310, %r244;
	// end inline asm
	ld.shared.u32 	%r313, [%r733+256];
	ld.shared.u32 	%r314, [%r44+96];
	// begin inline asm
	dp4a.s32.s32 %r312, %r313, %r314, %r248;
	// end inline asm
	ld.shared.u32 	%r317, [%r733+256];
	ld.shared.u32 	%r318, [%r44+100];
	// begin inline asm
	dp4a.s32.s32 %r316, %r317, %r318, %r252;
	// end inline asm
	ld.shared.u32 	%r321, [%r733+256];
	ld.shared.u32 	%r322, [%r44+104];
	// begin inline asm
	dp4a.s32.s32 %r320, %r321, %r322, %r256;
	// end inline asm
	ld.shared.u32 	%r325, [%r733+256];
	ld.shared.u32 	%r326, [%r44+108];
	// begin inline asm
	dp4a.s32.s32 %r324, %r325, %r326, %r260;
	// end inline asm
	ld.shared.u32 	%r329, [%r733+320];
	ld.shared.u32 	%r330, [%r44+96];
	// begin inline asm
	dp4a.s32.s32 %r328, %r329, %r330, %r264;
	// end inline asm
	ld.shared.u32 	%r333, [%r733+320];
	ld.shared.u32 	%r334, [%r44+100];
	// begin inline asm
	dp4a.s32.s32 %r332, %r333, %r334, %r268;
	// end inline asm
	ld.shared.u32 	%r337, [%r733+320];
	ld.shared.u32 	%r338, [%r44+104];
	// begin inline asm
	dp4a.s32.s32 %r336, %r337, %r338, %r272;
	// end inline asm
	ld.shared.u32 	%r341, [%r733+320];
	ld.shared.u32 	%r342, [%r44+108];
	// begin inline asm
	dp4a.s32.s32 %r340, %r341, %r342, %r276;
	// end inline asm
	ld.shared.u32 	%r345, [%r733+4];
	ld.shared.u32 	%r346, [%r44+16];
	// begin inline asm
	dp4a.s32.s32 %r344, %r345, %r346, %r280;
	// end inline asm
	ld.shared.u32 	%r349, [%r733+4];
	ld.shared.u32 	%r350, [%r44+20];
	// begin inline asm
	dp4a.s32.s32 %r348, %r349, %r350, %r284;
	// end inline asm
	ld.shared.u32 	%r353, [%r733+4];
	ld.shared.u32 	%r354, [%r44+24];
	// begin inline asm
	dp4a.s32.s32 %r352, %r353, %r354, %r288;
	// end inline asm
	ld.shared.u32 	%r357, [%r733+4];
	ld.shared.u32 	%r358, [%r44+28];
	// begin inline asm
	dp4a.s32.s32 %r356, %r357, %r358, %r292;
	// end inline asm
	ld.shared.u32 	%r361, [%r733+68];
	ld.shared.u32 	%r362, [%r44+16];
	// begin inline asm
	dp4a.s32.s32 %r360, %r361, %r362, %r296;
	// end inline asm
	ld.shared.u32 	%r365, [%r733+68];
	ld.shared.u32 	%r366, [%r44+20];
	// begin inline asm
	dp4a.s32.s32 %r364, %r365, %r366, %r300;
	// end inline asm
	ld.shared.u32 	%r369, [%r733+68];
	ld.shared.u32 	%r370, [%r44+24];
	// begin inline asm
	dp4a.s32.s32 %r368, %r369, %r370, %r304;
	// end inline asm
	ld.shared.u32 	%r373, [%r733+68];
	ld.shared.u32 	%r374, [%r44+28];
	// begin inline asm
	dp4a.s32.s32 %r372, %r373, %r374, %r308;
	// end inline asm
	ld.shared.u32 	%r377, [%r733+132];
	ld.shared.u32 	%r378, [%r44+16];
	// begin inline asm
	dp4a.s32.s32 %r376, %r377, %r378, %r312;
	// end inline asm
	ld.shared.u32 	%r381, [%r733+132];
	ld.shared.u32 	%r382, [%r44+20];
	// begin inline asm
	dp4a.s32.s32 %r380, %r381, %r382, %r316;
	// end inline asm
	ld.shared.u32 	%r385, [%r733+132];
	ld.shared.u32 	%r386, [%r44+24];
	// begin inline asm
	dp4a.s32.s32 %r384, %r385, %r386, %r320;
	// end inline asm
	ld.shared.u32 	%r389, [%r733+132];
	ld.shared.u32 	%r390, [%r44+28];
	// begin inline asm
	dp4a.s32.s32 %r388, %r389, %r390, %r324;
	// end inline asm
	ld.shared.u32 	%r393, [%r733+196];
	ld.shared.u32 	%r394, [%r44+16];
	// begin inline asm
	dp4a.s32.s32 %r392, %r393, %r394, %r328;
	// end inline asm
	ld.shared.u32 	%r397, [%r733+196];
	ld.shared.u32 	%r398, [%r44+20];
	// begin inline asm
	dp4a.s32.s32 %r396, %r397, %r398, %r332;
	// end inline asm
	ld.shared.u32 	%r401, [%r733+196];
	ld.shared.u32 	%r402, [%r44+24];
	// begin inline asm
	dp4a.s32.s32 %r400, %r401, %r402, %r336;
	// end inline asm
	ld.shared.u32 	%r405, [%r733+196];
	ld.shared.u32 	%r406, [%r44+28];
	// begin inline asm
	dp4a.s32.s32 %r404, %r405, %r406, %r340;
	// end inline asm
	ld.shared.u32 	%r409, [%r733+68];
	ld.shared.u32 	%r410, [%r44+64];
	// begin inline asm
	dp4a.s32.s32 %r408, %r409, %r410, %r344;
	// end inline asm
	ld.shared.u32 	%r413, [%r733+68];
	ld.shared.u32 	%r414, [%r44+68];
	// begin inline asm
	dp4a.s32.s32 %r412, %r413, %r414, %r348;
	// end inline asm
	ld.shared.u32 	%r417, [%r733+68];
	ld.shared.u32 	%r418, [%r44+72];
	// begin inline asm
	dp4a.s32.s32 %r416, %r417, %r418, %r352;
	// end inline asm
	ld.shared.u32 	%r421, [%r733+68];
	ld.shared.u32 	%r422, [%r44+76];
	// begin inline asm
	dp4a.s32.s32 %r420, %r421, %r422, %r356;
	// end inline asm
	ld.shared.u32 	%r425, [%r733+132];
	ld.shared.u32 	%r426, [%r44+64];
	// begin inline asm
	dp4a.s32.s32 %r424, %r425, %r426, %r360;
	// end inline asm
	ld.shared.u32 	%r429, [%r733+132];
	ld.shared.u32 	%r430, [%r44+68];
	// begin inline asm
	dp4a.s32.s32 %r428, %r429, %r430, %r364;
	// end inline asm
	ld.shared.u32 	%r433, [%r733+132];
	ld.shared.u32 	%r434, [%r44+72];
	// begin inline asm
	dp4a.s32.s32 %r432, %r433, %r434, %r368;
	// end inline asm
	ld.shared.u32 	%r437, [%r733+132];
	ld.shared.u32 	%r438, [%r44+76];
	// begin inline asm
	dp4a.s32.s32 %r436, %r437, %r438, %r372;
	// end inline asm
	ld.shared.u32 	%r441, [%r733+196];
	ld.shared.u32 	%r442, [%r44+64];
	// begin inline asm
	dp4a.s32.s32 %r440, %r441, %r442, %r376;
	// end inline asm
	ld.shared.u32 	%r445, [%r733+196];
	ld.shared.u32 	%r446, [%r44+68];
	// begin inline asm
	dp4a.s32.s32 %r444, %r445, %r446, %r380;
	// end inline asm
	ld.shared.u32 	%r449, [%r733+196];
	ld.shared.u32 	%r450, [%r44+72];
	// begin inline asm
	dp4a.s32.s32 %r448, %r449, %r450, %r384;
	// end inline asm
	ld.shared.u32 	%r453, [%r733+196];
	ld.shared.u32 	%r454, [%r44+76];
	// begin inline asm
	dp4a.s32.s32 %r452, %r453, %r454, %r388;
	// end inline asm
	ld.shared.u32 	%r457, [%r733+260];
	ld.shared.u32 	%r458, [%r44+64];
	// begin inline asm
	dp4a.s32.s32 %r456, %r457, %r458, %r392;
	// end inline asm
	ld.shared.u32 	%r461, [%r733+260];
	ld.shared.u32 	%r462, [%r44+68];
	// begin inline asm
	dp4a.s32.s32 %r460, %r461, %r462, %r396;
	// end inline asm
	ld.shared.u32 	%r465, [%r733+260];
	ld.shared.u32 	%r466, [%r44+72];
	// begin inline asm
	dp4a.s32.s32 %r464, %r465, %r466, %r400;
	// end inline asm
	ld.shared.u32 	%r469, [%r733+260];
	ld.shared.u32 	%r470, [%r44+76];
	// begin inline asm
	dp4a.s32.s32 %r468, %r469, %r470, %r404;
	// end inline asm
	ld.shared.u32 	%r473, [%r733+132];
	ld.shared.u32 	%r474, [%r44+112];
	// begin inline asm
	dp4a.s32.s32 %r472, %r473, %r474, %r408;
	// end inline asm
	ld.shared.u32 	%r477, [%r733+132];
	ld.shared.u32 	%r478, [%r44+116];
	// begin inline asm
	dp4a.s32.s32 %r476, %r477, %r478, %r412;
	// end inline asm
	ld.shared.u32 	%r481, [%r733+132];
	ld.shared.u32 	%r482, [%r44+120];
	// begin inline asm
	dp4a.s32.s32 %r480, %r481, %r482, %r416;
	// end inline asm
	ld.shared.u32 	%r485, [%r733+132];
	ld.shared.u32 	%r486, [%r44+124];
	// begin inline asm
	dp4a.s32.s32 %r484, %r485, %r486, %r420;
	// end inline asm
	ld.shared.u32 	%r489, [%r733+196];
	ld.shared.u32 	%r490, [%r44+112];
	// begin inline asm
	dp4a.s32.s32 %r488, %r489, %r490, %r424;
	// end inline asm
	ld.shared.u32 	%r493, [%r733+196];
	ld.shared.u32 	%r494, [%r44+116];
	// begin inline asm
	dp4a.s32.s32 %r492, %r493, %r494, %r428;
	// end inline asm
	ld.shared.u32 	%r497, [%r733+196];
	ld.shared.u32 	%r498, [%r44+120];
	// begin inline asm
	dp4a.s32.s32 %r496, %r497, %r498, %r432;
	// end inline asm
	ld.shared.u32 	%r501, [%r733+196];
	ld.shared.u32 	%r502, [%r44+124];
	// begin inline asm
	dp4a.s32.s32 %r500, %r501, %r502, %r436;
	// end inline asm
	ld.shared.u32 	%r505, [%r733+260];
	ld.shared.u32 	%r506, [%r44+112];
	// begin inline asm
	dp4a.s32.s32 %r504, %r505, %r506, %r440;
	// end inline asm
	ld.shared.u32 	%r509, [%r733+260];
	ld.shared.u32 	%r510, [%r44+116];
	// begin inline asm
	dp4a.s32.s32 %r508, %r509, %r510, %r444;
	// end inline asm
	ld.shared.u32 	%r513, [%r733+260];
	ld.shared.u32 	%r514, [%r44+120];
	// begin inline asm
	dp4a.s32.s32 %r512, %r513, %r514, %r448;
	// end inline asm
	ld.shared.u32 	%r517, [%r733+260];
	ld.shared.u32 	%r518, [%r44+124];
	// begin inline asm
	dp4a.s32.s32 %r516, %r517, %r518, %r452;
	// end inline asm
	ld.shared.u32 	%r521, [%r733+324];
	ld.shared.u32 	%r522, [%r44+112];
	// begin inline asm
	dp4a.s32.s32 %r520, %r521, %r522, %r456;
	// end inline asm
	ld.shared.u32 	%r525, [%r733+324];
	ld.shared.u32 	%r526, [%r44+116];
	// begin inline asm
	dp4a.s32.s32 %r524, %r525, %r526, %r460;
	// end inline asm
	ld.shared.u32 	%r529, [%r733+324];
	ld.shared.u32 	%r530, [%r44+120];
	// begin inline asm
	dp4a.s32.s32 %r528, %r529, %r530, %r464;
	// end inline asm
	ld.shared.u32 	%r533, [%r733+324];
	ld.shared.u32 	%r534, [%r44+124];
	// begin inline asm
	dp4a.s32.s32 %r532, %r533, %r534, %r468;
	// end inline asm
	ld.shared.u32 	%r537, [%r733+8];
	ld.shared.u32 	%r538, [%r44+32];
	// begin inline asm
	dp4a.s32.s32 %r536, %r537, %r538, %r472;
	// end inline asm
	ld.shared.u32 	%r541, [%r733+8];
	ld.shared.u32 	%r542, [%r44+36];
	// begin inline asm
	dp4a.s32.s32 %r540, %r541, %r542, %r476;
	// end inline asm
	ld.shared.u32 	%r545, [%r733+8];
	ld.shared.u32 	%r546, [%r44+40];
	// begin inline asm
	dp4a.s32.s32 %r544, %r545, %r546, %r480;
	// end inline asm
	ld.shared.u32 	%r549, [%r733+8];
	ld.shared.u32 	%r550, [%r44+44];
	// begin inline asm
	dp4a.s32.s32 %r548, %r549, %r550, %r484;
	// end inline asm
	ld.shared.u32 	%r553, [%r733+72];
	ld.shared.u32 	%r554, [%r44+32];
	// begin inline asm
	dp4a.s32.s32 %r552, %r553, %r554, %r488;
	// end inline asm
	ld.shared.u32 	%r557, [%r733+72];
	ld.shared.u32 	%r558, [%r44+36];
	// begin inline asm
	dp4a.s32.s32 %r556, %r557, %r558, %r492;
	// end inline asm
	ld.shared.u32 	%r561, [%r733+72];
	ld.shared.u32 	%r562, [%r44+40];
	// begin inline asm
	dp4a.s32.s32 %r560, %r561, %r562, %r496;
	// end inline asm
	ld.shared.u32 	%r565, [%r733+72];
	ld.shared.u32 	%r566, [%r44+44];
	// begin inline asm
	dp4a.s32.s32 %r564, %r565, %r566, %r500;
	// end inline asm
	ld.shared.u32 	%r569, [%r733+136];
	ld.shared.u32 	%r570, [%r44+32];
	// begin inline asm
	dp4a.s32.s32 %r568, %r569, %r570, %r504;
	// end inline asm
	ld.shared.u32 	%r573, [%r733+136];
	ld.shared.u32 	%r574, [%r44+36];
	// begin inline asm
	dp4a.s32.s32 %r572, %r573, %r574, %r508;
	// end inline asm
	ld.shared.u32 	%r577, [%r733+136];
	ld.shared.u32 	%r578, [%r44+40];
	// begin inline asm
	dp4a.s32.s32 %r576, %r577, %r578, %r512;
	// end inline asm
	ld.shared.u32 	%r581, [%r733+136];
	ld.shared.u32 	%r582, [%r44+44];
	// begin inline asm
	dp4a.s32.s32 %r580, %r581, %r582, %r516;
	// end inline asm
	ld.shared.u32 	%r585, [%r733+200];
	ld.shared.u32 	%r586, [%r44+32];
	// begin inline asm
	dp4a.s32.s32 %r584, %r585, %r586, %r520;
	// end inline asm
	ld.shared.u32 	%r589, [%r733+200];
	ld.shared.u32 	%r590, [%r44+36];
	// begin inline asm
	dp4a.s32.s32 %r588, %r589, %r590, %r524;
	// end inline asm
	ld.shared.u32 	%r593, [%r733+200];
	ld.shared.u32 	%r594, [%r44+40];
	// begin inline asm
	dp4a.s32.s32 %r592, %r593, %r594, %r528;
	// end inline asm
	ld.shared.u32 	%r597, [%r733+200];
	ld.shared.u32 	%r598, [%r44+44];
	// begin inline asm
	dp4a.s32.s32 %r596, %r597, %r598, %r532;
	// end inline asm
	ld.shared.u32 	%r601, [%r733+72];
	ld.shared.u32 	%r602, [%r44+80];
	// begin inline asm
	dp4a.s32.s32 %r600, %r601, %r602, %r536;
	// end inline asm
	ld.shared.u32 	%r605, [%r733+72];
	ld.shared.u32 	%r606, [%r44+84];
	// begin inline asm
	dp4a.s32.s32 %r604, %r605, %r606, %r540;
	// end inline asm
	ld.shared.u32 	%r609, [%r733+72];
	ld.shared.u32 	%r610, [%r44+88];
	// begin inline asm
	dp4a.s32.s32 %r608, %r609, %r610, %r544;
	// end inline asm
	ld.shared.u32 	%r613, [%r733+72];
	ld.shared.u32 	%r614, [%r44+92];
	// begin inline asm
	dp4a.s32.s32 %r612, %r613, %r614, %r548;
	// end inline asm
	ld.shared.u32 	%r617, [%r733+136];
	ld.shared.u32 	%r618, [%r44+80];
	// begin inline asm
	dp4a.s32.s32 %r616, %r617, %r618, %r552;
	// end inline asm
	ld.shared.u32 	%r621, [%r733+136];
	ld.shared.u32 	%r622, [%r44+84];
	// begin inline asm
	dp4a.s32.s32 %r620, %r621, %r622, %r556;
	// end inline asm
	ld.shared.u32 	%r625, [%r733+136];
	ld.shared.u32 	%r626, [%r44+88];
	// begin inline asm
	dp4a.s32.s32 %r624, %r625, %r626, %r560;
	// end inline asm
	ld.shared.u32 	%r629, [%r733+136];
	ld.shared.u32 	%r630, [%r44+92];
	// begin inline asm
	dp4a.s32.s32 %r628, %r629, %r630, %r564;
	// end inline asm
	ld.shared.u32 	%r633, [%r733+200];
	ld.shared.u32 	%r634, [%r44+80];
	// begin inline asm
	dp4a.s32.s32 %r632, %r633, %r634, %r568;
	// end inline asm
	ld.shared.u32 	%r637, [%r733+200];
	ld.shared.u32 	%r638, [%r44+84];
	// begin inline asm
	dp4a.s32.s32 %r636, %r637, %r638, %r572;
	// end inline asm
	ld.shared.u32 	%r641, [%r733+200];
	ld.shared.u32 	%r642, [%r44+88];
	// begin inline asm
	dp4a.s32.s32 %r640, %r641, %r642, %r576;
	// end inline asm
	ld.shared.u32 	%r645, [%r733+200];
	ld.shared.u32 	%r646, [%r44+92];
	// begin inline asm
	dp4a.s32.s32 %r644, %r645, %r646, %r580;
	// end inline asm
	ld.shared.u32 	%r649, [%r733+264];
	ld.shared.u32 	%r650, [%r44+80];
	// begin inline asm
	dp4a.s32.s32 %r648, %r649, %r650, %r584;
	// end inline asm
	ld.shared.u32 	%r653, [%r733+264];
	ld.shared.u32 	%r654, [%r44+84];
	// begin inline asm
	dp4a.s32.s32 %r652, %r653, %r654, %r588;
	// end inline asm
	ld.shared.u32 	%r657, [%r733+264];
	ld.shared.u32 	%r658, [%r44+88];
	// begin inline asm
	dp4a.s32.s32 %r656, %r657, %r658, %r592;
	// end inline asm
	ld.shared.u32 	%r661, [%r733+264];
	ld.shared.u32 	%r662, [%r44+92];
	// begin inline asm
	dp4a.s32.s32 %r660, %r661, %r662, %r596;
	// end inline asm
	ld.shared.u32 	%r665, [%r733+136];
	ld.shared.u32 	%r666, [%r44+128];
	// begin inline asm
	dp4a.s32.s32 %r1381, %r665, %r666, %r600;
	// end inline asm
	ld.shared.u32 	%r669, [%r733+136];
	ld.shared.u32 	%r670, [%r44+132];
	// begin inline asm
	dp4a.s32.s32 %r1380, %r669, %r670, %r604;
	// end inline asm
	ld.shared.u32 	%r673, [%r733+136];
	ld.shared.u32 	%r674, [%r44+136];
	// begin inline asm
	dp4a.s32.s32 %r1379, %r673, %r674, %r608;
	// end inline asm
	ld.shared.u32 	%r677, [%r733+136];
	ld.shared.u32 	%r678, [%r44+140];
	// begin inline asm
	dp4a.s32.s32 %r1378, %r677, %r678, %r612;
	// end inline asm
	ld.shared.u32 	%r681, [%r733+200];
	ld.shared.u32 	%r682, [%r44+128];
	// begin inline asm
	dp4a.s32.s32 %r1377, %r681, %r682, %r616;
	// end inline asm
	ld.shared.u32 	%r685, [%r733+200];
	ld.shared.u32 	%r686, [%r44+132];
	// begin inline asm
	dp4a.s32.s32 %r1376, %r685, %r686, %r620;
	// end inline asm
	ld.shared.u32 	%r689, [%r733+200];
	ld.shared.u32 	%r690, [%r44+136];
	// begin inline asm
	dp4a.s32.s32 %r1375, %r689, %r690, %r624;
	// end inline asm
	ld.shared.u32 	%r693, [%r733+200];
	ld.shared.u32 	%r694, [%r44+140];
	// begin inline asm
	dp4a.s32.s32 %r1374, %r693, %r694, %r628;
	// end inline asm
	ld.shared.u32 	%r697, [%r733+264];
	ld.shared.u32 	%r698, [%r44+128];
	// begin inline asm
	dp4a.s32.s32 %r1373, %r697, %r698, %r632;
	// end inline asm
	ld.shared.u32 	%r701, [%r733+264];
	ld.shared.u32 	%r702, [%r44+132];
	// begin inline asm
	dp4a.s32.s32 %r1372, %r701, %r702, %r636;
	// end inline asm
	ld.shared.u32 	%r705, [%r733+264];
	ld.shared.u32 	%r706, [%r44+136];
	// begin inline asm
	dp4a.s32.s32 %r1371, %r705, %r706, %r640;
	// end inline asm
	ld.shared.u32 	%r709, [%r733+264];
	ld.shared.u32 	%r710, [%r44+140];
	// begin inline asm
	dp4a.s32.s32 %r1370, %r709, %r710, %r644;
	// end inline asm
	ld.shared.u32 	%r713, [%r733+328];
	ld.shared.u32 	%r714, [%r44+128];
	// begin inline asm
	dp4a.s32.s32 %r1369, %r713, %r714, %r648;
	// end inline asm
	ld.shared.u32 	%r717, [%r733+328];
	ld.shared.u32 	%r718, [%r44+132];
	// begin inline asm
	dp4a.s32.s32 %r1368, %r717, %r718, %r652;
	// end inline asm
	ld.shared.u32 	%r721, [%r733+328];
	ld.shared.u32 	%r722, [%r44+136];
	// begin inline asm
	dp4a.s32.s32 %r1367, %r721, %r722, %r656;
	// end inline asm
	ld.shared.u32 	%r725, [%r733+328];
	ld.shared.u32 	%r726, [%r44+140];
	// begin inline asm
	dp4a.s32.s32 %r1366, %r725, %r726, %r660;
	// end inline asm
	add.s32 	%r1382, %r1382, 1;
	add.s32 	%r1365, %r1365, 144;
	add.s64 	%rd56, %rd56, 144;
	add.s64 	%rd55, %rd55, 144;
	add.s64 	%rd54, %rd54, 3136;
	setp.ne.s32 	%p37, %r1382, 31;
	@%p37 bra 	$L__BB25_7;
	ld.param.u64 	%rd50, [fused_nn_conv2d_cast_subtract_cast_multiply_add_add_nn_relu_20_kernel0_param_1];
	cvta.to.global.u64 	%rd12, %rd50;
	mov.u32 	%r63, %ctaid.y;
	mul.lo.s32 	%r735, %r63, 36864;
	shl.b32 	%r736, %r1, 3;
	sub.s32 	%r737, %r43, %r736;
	and.b32  	%r64, %r737, 12;
	or.b32  	%r65, %r64, %r735;
	bar.sync 	0;
	@%p33 bra 	$L__BB25_20;
	mul.hi.u32 	%r738, %r9, 1431655766;
	mul.lo.s32 	%r739, %r738, 3;
	sub.s32 	%r740, %r9, %r739;
	shl.b32 	%r741, %r740, 4;
	mul.lo.s32 	%r742, %r11, 48;
	cvt.u64.u32 	%rd29, %r742;
	add.s32 	%r743, %r65, %r741;
	mad.lo.s32 	%r744, %r10, 4608, %r743;
	cvt.u64.u32 	%rd30, %r744;
	add.s64 	%rd31, %rd30, %rd29;
	add.s64 	%rd32, %rd12, %rd31;
	ld.global.nc.u32 	%r745, [%rd32+4464];
	or.b32  	%r746, %r741, %r64;
	add.s32 	%r747, %r746, %r12;
	mov.u32 	%r748, _ZZ70fused_nn_conv2d_cast_subtract_cast_multiply_add_add_nn_relu_20_kernel0E18placeholder_shared;
	add.s32 	%r749, %r748, %r747;
	st.shared.u32 	[%r749], %r745;
$L__BB25_20:
	@%p34 bra 	$L__BB25_22;
	add.s32 	%r750, %r9, 28;
	mul.hi.u32 	%r751, %r750, 1431655766;
	mul.lo.s32 	%r752, %r751, 3;
	sub.s32 	%r753, %r750, %r752;
	shl.b32 	%r754, %r753, 4;
	cvt.u64.u32 	%rd33, %r15;
	add.s32 	%r755, %r65, %r754;
	add.s32 	%r756, %r755, %r14;
	cvt.u64.u32 	%rd34, %r756;
	add.s64 	%rd35, %rd34, %rd33;
	add.s64 	%rd36, %rd12, %rd35;
	ld.global.nc.u32 	%r757, [%rd36+4464];
	or.b32  	%r758, %r754, %r64;
	add.s32 	%r759, %r758, %r16;
	mov.u32 	%r760, _ZZ70fused_nn_conv2d_cast_subtract_cast_multiply_add_add_nn_relu_20_kernel0E18placeholder_shared;
	add.s32 	%r761, %r760, %r759;
	st.shared.u32 	[%r761], %r757;
$L__BB25_22:
	@%p35 bra 	$L__BB25_24;
	add.s32 	%r762, %r9, 56;
	mul.hi.u32 	%r763, %r762, 1431655766;
	mul.lo.s32 	%r764, %r763, 3;
	sub.s32 	%r765, %r762, %r764;
	shl.b32 	%r766, %r765, 4;
	cvt.u64.u32 	%rd37, %r19;
	add.s32 	%r767, %r65, %r766;
	add.s32 	%r768, %r767, %r18;
	cvt.u64.u32 	%rd38, %r768;
	add.s64 	%rd39, %rd38, %rd37;
	add.s64 	%rd40, %rd12, %rd39;
	ld.global.nc.u32 	%r769, [%rd40+4464];
	or.b32  	%r770, %r766, %r64;
	add.s32 	%r771, %r770, %r20;
	mov.u32 	%r772, _ZZ70fused_nn_conv2d_cast_subtract_cast_multiply_add_add_nn_relu_20_kernel0E18placeholder_shared;
	add.s32 	%r773, %r772, %r771;
	st.shared.u32 	[%r773], %r769;
$L__BB25_24:
	ld.param.u64 	%rd53, [fused_nn_conv2d_cast_subtract_cast_multiply_add_add_nn_relu_20_kernel0_param_4];
	ld.param.u64 	%rd52, [fused_nn_conv2d_cast_subtract_cast_multiply_add_add_nn_relu_20_kernel0_param_3];
	ld.param.u64 	%rd51, [fused_nn_conv2d_cast_subtract_cast_multiply_add_add_nn_relu_20_kernel0_param_2];
	cvta.to.global.u64 	%rd41, %rd52;
	cvta.to.global.u64 	%rd42, %rd53;
	cvta.to.global.u64 	%rd43, %rd51;
	bar.sync 	0;
	add.s32 	%r1351, %r732, %r43;
	ld.shared.u32 	%r775, [%r1351+384];
	ld.shared.u32 	%r776, [%r44];
	// begin inline asm
	dp4a.s32.s32 %r774, %r775, %r776, %r1381;
	// end inline asm
	ld.shared.u32 	%r779, [%r1351+384];
	ld.shared.u32 	%r780, [%r44+4];
	// begin inline asm
	dp4a.s32.s32 %r778, %r779, %r780, %r1380;
	// end inline asm
	ld.shared.u32 	%r783, [%r1351+384];
	ld.shared.u32 	%r784, [%r44+8];
	// begin inline asm
	dp4a.s32.s32 %r782, %r783, %r784, %r1379;
	// end inline asm
	ld.shared.u32 	%r787, [%r1351+384];
	ld.shared.u32 	%r788, [%r44+12];
	// begin inline asm
	dp4a.s32.s32 %r786, %r787, %r788, %r1378;
	// end inline asm
	ld.shared.u32 	%r791, [%r1351+448];
	ld.shared.u32 	%r792, [%r44];
	// begin inline asm
	dp4a.s32.s32 %r790, %r791, %r792, %r1377;
	// end inline asm
	ld.shared.u32 	%r795, [%r1351+448];
	ld.shared.u32 	%r796, [%r44+4];
	// begin inline asm
	dp4a.s32.s32 %r794, %r795, %r796, %r1376;
	// end inline asm
	ld.shared.u32 	%r799, [%r1351+448];
	ld.shared.u32 	%r800, [%r44+8];
	// begin inline asm
	dp4a.s32.s32 %r798, %r799, %r800, %r1375;
	// end inline asm
	ld.shared.u32 	%r803, [%r1351+448];
	ld.shared.u32 	%r804, [%r44+12];
	// begin inline asm
	dp4a.s32.s32 %r802, %r803, %r804, %r1374;
	// end inline asm
	ld.shared.u32 	%r807, [%r1351+512];
	ld.shared.u32 	%r808, [%r44];
	// begin inline asm
	dp4a.s32.s32 %r806, %r807, %r808, %r1373;
	// end inline asm
	ld.shared.u32 	%r811, [%r1351+512];
	ld.shared.u32 	%r812, [%r44+4];
	// begin inline asm
	dp4a.s32.s32 %r810, %r811, %r812, %r1372;
	// end inline asm
	ld.shared.u32 	%r815, [%r1351+512];
	ld.shared.u32 	%r816, [%r44+8];
	// begin inline asm
	dp4a.s32.s32 %r814, %r815, %r816, %r1371;
	// end inline asm
	ld.shared.u32 	%r819, [%r1351+512];
	ld.shared.u32 	%r820, [%r44+12];
	// begin inline asm
	dp4a.s32.s32 %r818, %r819, %r820, %r1370;
	// end inline asm
	ld.shared.u32 	%r823, [%r1351+576];
	ld.shared.u32 	%r824, [%r44];
	// begin inline asm
	dp4a.s32.s32 %r822, %r823, %r824, %r1369;
	// end inline asm
	ld.shared.u32 	%r827, [%r1351+576];
	ld.shared.u32 	%r828, [%r44+4];
	// begin inline asm
	dp4a.s32.s32 %r826, %r827, %r828, %r1368;
	// end inline asm
	ld.shared.u32 	%r831, [%r1351+576];
	ld.shared.u32 	%r832, [%r44+8];
	// begin inline asm
	dp4a.s32.s32 %r830, %r831, %r832, %r1367;
	// end inline asm
	ld.shared.u32 	%r835, [%r1351+576];
	ld.shared.u32 	%r836, [%r44+12];
	// begin inline asm
	dp4a.s32.s32 %r834, %r835, %r836, %r1366;
	// end inline asm
	ld.shared.u32 	%r839, [%r1351+448];
	ld.shared.u32 	%r840, [%r44+48];
	// begin inline asm
	dp4a.s32.s32 %r838, %r839, %r840, %r774;
	// end inline asm
	ld.shared.u32 	%r843, [%r1351+448];
	ld.shared.u32 	%r844, [%r44+52];
	// begin inline asm
	dp4a.s32.s32 %r842, %r843, %r844, %r778;
	// end inline asm
	ld.shared.u32 	%r847, [%r1351+448];
	ld.shared.u32 	%r848, [%r44+56];
	// begin inline asm
	dp4a.s32.s32 %r846, %r847, %r848, %r782;
	// end inline asm
	ld.shared.u32 	%r851, [%r1351+448];
	ld.shared.u32 	%r852, [%r44+60];
	// begin inline asm
	dp4a.s32.s32 %r850, %r851, %r852, %r786;
	// end inline asm
	ld.shared.u32 	%r855, [%r1351+512];
	ld.shared.u32 	%r856, [%r44+48];
	// begin inline asm
	dp4a.s32.s32 %r854, %r855, %r856, %r790;
	// end inline asm
	ld.shared.u32 	%r859, [%r1351+512];
	ld.shared.u32 	%r860, [%r44+52];
	// begin inline asm
	dp4a.s32.s32 %r858, %r859, %r860, %r794;
	// end inline asm
	ld.shared.u32 	%r863, [%r1351+512];
	ld.shared.u32 	%r864, [%r44+56];
	// begin inline asm
	dp4a.s32.s32 %r862, %r863, %r864, %r798;
	// end inline asm
	ld.shared.u32 	%r867, [%r1351+512];
	ld.shared.u32 	%r868, [%r44+60];
	// begin inline asm
	dp4a.s32.s32 %r866, %r867, %r868, %r802;
	// end inline asm
	ld.shared.u32 	%r871, [%r1351+576];
	ld.shared.u32 	%r872, [%r44+48];
	// begin inline asm
	dp4a.s32.s32 %r870, %r871, %r872, %r806;
	// end inline asm
	ld.shared.u32 	%r875, [%r1351+576];
	ld.shared.u32 	%r876, [%r44+52];
	// begin inline asm
	dp4a.s32.s32 %r874, %r875, %r876, %r810;
	// end inline asm
	ld.shared.u32 	%r879, [%r1351+576];
	ld.shared.u32 	%r880, [%r44+56];
	// begin inline asm
	dp4a.s32.s32 %r878, %r879, %r880, %r814;
	// end inline asm
	ld.shared.u32 	%r883, [%r1351+576];
	ld.shared.u32 	%r884, [%r44+60];
	// begin inline asm
	dp4a.s32.s32 %r882, %r883, %r884, %r818;
	// end inline asm
	ld.shared.u32 	%r887, [%r1351+640];
	ld.shared.u32 	%r888, [%r44+48];
	// begin inline asm
	dp4a.s32.s32 %r886, %r887, %r888, %r822;
	// end inline asm
	ld.shared.u32 	%r891, [%r1351+640];
	ld.shared.u32 	%r892, [%r44+52];
	// begin inline asm
	dp4a.s32.s32 %r890, %r891, %r892, %r826;
	// end inline asm
	ld.shared.u32 	%r895, [%r1351+640];
	ld.shared.u32 	%r896, [%r44+56];
	// begin inline asm
	dp4a.s32.s32 %r894, %r895, %r896, %r830;
	// end inline asm
	ld.shared.u32 	%r899, [%r1351+640];
	ld.shared.u32 	%r900, [%r44+60];
	// begin inline asm
	dp4a.s32.s32 %r898, %r899, %r900, %r834;
	// end inline asm
	ld.shared.u32 	%r903, [%r1351+512];
	ld.shared.u32 	%r904, [%r44+96];
	// begin inline asm
	dp4a.s32.s32 %r902, %r903, %r904, %r838;
	// end inline asm
	ld.shared.u32 	%r907, [%r1351+512];
	ld.shared.u32 	%r908, [%r44+100];
	// begin inline asm
	dp4a.s32.s32 %r906, %r907, %r908, %r842;
	// end inline asm
	ld.shared.u32 	%r911, [%r1351+512];
	ld.shared.u32 	%r912, [%r44+104];
	// begin inline asm
	dp4a.s32.s32 %r910, %r911, %r912, %r846;
	// end inline asm
	ld.shared.u32 	%r915, [%r1351+512];
	ld.shared.u32 	%r916, [%r44+108];
	// begin inline asm
	dp4a.s32.s32 %r914, %r915, %r916, %r850;
	// end inline asm
	ld.shared.u32 	%r919, [%r1351+576];
	ld.shared.u32 	%r920, [%r44+96];
	// begin inline asm
	dp4a.s32.s32 %r918, %r919, %r920, %r854;
	// end inline asm
	ld.shared.u32 	%r923, [%r1351+576];
	ld.shared.u32 	%r924, [%r44+100];
	// begin inline asm
	dp4a.s32.s32 %r922, %r923, %r924, %r858;
	// end inline asm
	ld.shared.u32 	%r927, [%r1351+576];
	ld.shared.u32 	%r928, [%r44+104];
	// begin inline asm
	dp4a.s32.s32 %r926, %r927, %r928, %r862;
	// end inline asm
	ld.shared.u32 	%r931, [%r1351+576];
	ld.shared.u32 	%r932, [%r44+108];
	// begin inline asm
	dp4a.s32.s32 %r930, %r931, %r932, %r866;
	// end inline asm
	ld.shared.u32 	%r935, [%r1351+640];
	ld.shared.u32 	%r936, [%r44+96];
	// begin inline asm
	dp4a.s32.s32 %r934, %r935, %r936, %r870;
	// end inline asm
	ld.shared.u32 	%r939, [%r1351+640];
	ld.shared.u32 	%r940, [%r44+100];
	// begin inline asm
	dp4a.s32.s32 %r938, %r939, %r940, %r874;
	// end inline asm
	ld.shared.u32 	%r943, [%r1351+640];
	ld.shared.u32 	%r944, [%r44+104];
	// begin inline asm
	dp4a.s32.s32 %r942, %r943, %r944, %r878;
	// end inline asm
	ld.shared.u32 	%r947, [%r1351+640];
	ld.shared.u32 	%r948, [%r44+108];
	// begin inline asm
	dp4a.s32.s32 %r946, %r947, %r948, %r882;
	// end inline asm
	ld.shared.u32 	%r951, [%r1351+704];
	ld.shared.u32 	%r952, [%r44+96];
	// begin inline asm
	dp4a.s32.s32 %r950, %r951, %r952, %r886;
	// end inline asm
	ld.shared.u32 	%r955, [%r1351+704];
	ld.shared.u32 	%r956, [%r44+100];
	// begin inline asm
	dp4a.s32.s32 %r954, %r955, %r956, %r890;
	// end inline asm
	ld.shared.u32 	%r959, [%r1351+704];
	ld.shared.u32 	%r960, [%r44+104];
	// begin inline asm
	dp4a.s32.s32 %r958, %r959, %r960, %r894;
	// end inline asm
	ld.shared.u32 	%r963, [%r1351+704];
	ld.shared.u32 	%r964, [%r44+108];
	// begin inline asm
	dp4a.s32.s32 %r962, %r963, %r964, %r898;
	// end inline asm
	ld.shared.u32 	%r967, [%r1351+388];
	ld.shared.u32 	%r968, [%r44+16];
	// begin inline asm
	dp4a.s32.s32 %r966, %r967, %r968, %r902;
	// end inline asm
	ld.shared.u32 	%r971, [%r1351+388];
	ld.shared.u32 	%r972, [%r44+20];
	// begin inline asm
	dp4a.s32.s32 %r970, %r971, %r972, %r906;
	// end inline asm
	ld.shared.u32 	%r975, [%r1351+388];
	ld.shared.u32 	%r976, [%r44+24];
	// begin inline asm
	dp4a.s32.s32 %r974, %r975, %r976, %r910;
	// end inline asm
	ld.shared.u32 	%r979, [%r1351+388];
	ld.shared.u32 	%r980, [%r44+28];
	// begin inline asm
	dp4a.s32.s32 %r978, %r979, %r980, %r914;
	// end inline asm
	ld.shared.u32 	%r983, [%r1351+452];
	ld.shared.u32 	%r984, [%r44+16];
	// begin inline asm
	dp4a.s32.s32 %r982, %r983, %r984, %r918;
	// end inline asm
	ld.shared.u32 	%r987, [%r1351+452];
	ld.shared.u32 	%r988, [%r44+20];
	// begin inline asm
	dp4a.s32.s32 %r986, %r987, %r988, %r922;
	// end inline asm
	ld.shared.u32 	%r991, [%r1351+452];
	ld.shared.u32 	%r992, [%r44+24];
	// begin inline asm
	dp4a.s32.s32 %r990, %r991, %r992, %r926;
	// end inline asm
	ld.shared.u32 	%r995, [%r1351+452];
	ld.shared.u32 	%r996, [%r44+28];
	// begin inline asm
	dp4a.s32.s32 %r994, %r995, %r996, %r930;
	// end inline asm
	ld.shared.u32 	%r999, [%r1351+516];
	ld.shared.u32 	%r1000, [%r44+16];
	// begin inline asm
	dp4a.s32.s32 %r998, %r999, %r1000, %r934;
	// end inline asm
	ld.shared.u32 	%r1003, [%r1351+516];
	ld.shared.u32 	%r1004, [%r44+20];
	// begin inline asm
	dp4a.s32.s32 %r1002, %r1003, %r1004, %r938;
	// end inline asm
	ld.shared.u32 	%r1007, [%r1351+516];
	ld.shared.u32 	%r1008, [%r44+24];
	// begin inline asm
	dp4a.s32.s32 %r1006, %r1007, %r1008, %r942;
	// end inline asm
	ld.shared.u32 	%r1011, [%r1351+516];
	ld.shared.u32 	%r1012, [%r44+28];
	// begin inline asm
	dp4a.s32.s32 %r1010, %r1011, %r1012, %r946;
	// end inline asm
	ld.shared.u32 	%r1015, [%r1351+580];
	ld.shared.u32 	%r1016, [%r44+16];
	// begin inline asm
	dp4a.s32.s32 %r1014, %r1015, %r1016, %r950;
	// end inline asm
	ld.shared.u32 	%r1019, [%r1351+580];
	ld.shared.u32 	%r1020, [%r44+20];
	// begin inline asm
	dp4a.s32.s32 %r1018, %r1019, %r1020, %r954;
	// end inline asm
	ld.shared.u32 	%r1023, [%r1351+580];
	ld.shared.u32 	%r1024, [%r44+24];
	// begin inline asm
	dp4a.s32.s32 %r1022, %r1023, %r1024, %r958;
	// end inline asm
	ld.shared.u32 	%r1027, [%r1351+580];
	ld.shared.u32 	%r1028, [%r44+28];
	// begin inline asm
	dp4a.s32.s32 %r1026, %r1027, %r1028, %r962;
	// end inline asm
	ld.shared.u32 	%r1031, [%r1351+452];
	ld.shared.u32 	%r1032, [%r44+64];
	// begin inline asm
	dp4a.s32.s32 %r1030, %r1031, %r1032, %r966;
	// end inline asm
	ld.shared.u32 	%r1035, [%r1351+452];
	ld.shared.u32 	%r1036, [%r44+68];
	// begin inline asm
	dp4a.s32.s32 %r1034, %r1035, %r1036, %r970;
	// end inline asm
	ld.shared.u32 	%r1039, [%r1351+452];
	ld.shared.u32 	%r1040, [%r44+72];
	// begin inline asm
	dp4a.s32.s32 %r1038, %r1039, %r1040, %r974;
	// end inline asm
	ld.shared.u32 	%r1043, [%r1351+452];
	ld.shared.u32 	%r1044, [%r44+76];
	// begin inline asm
	dp4a.s32.s32 %r1042, %r1043, %r1044, %r978;
	// end inline asm
	ld.shared.u32 	%r1047, [%r1351+516];
	ld.shared.u32 	%r1048, [%r44+64];
	// begin inline asm
	dp4a.s32.s32 %r1046, %r1047, %r1048, %r982;
	// end inline asm
	ld.shared.u32 	%r1051, [%r1351+516];
	ld.shared.u32 	%r1052, [%r44+68];
	// begin inline asm
	dp4a.s32.s32 %r1050, %r1051, %r1052, %r986;
	// end inline asm
	ld.shared.u32 	%r1055, [%r1351+516];
	ld.shared.u32 	%r1056, [%r44+72];
	// begin inline asm
	dp4a.s32.s32 %r1054, %r1055, %r1056, %r990;
	// end inline asm
	ld.shared.u32 	%r1059, [%r1351+516];
	ld.shared.u32 	%r1060, [%r44+76];
	// begin inline asm
	dp4a.s32.s32 %r1058, %r1059, %r1060, %r994;
	// end inline asm
	ld.shared.u32 	%r1063, [%r1351+580];
	ld.shared.u32 	%r1064, [%r44+64];
	// begin inline asm
	dp4a.s32.s32 %r1062, %r1063, %r1064, %r998;
	// end inline asm
	ld.shared.u32 	%r1067, [%r1351+580];
	ld.shared.u32 	%r1068, [%r44+68];
	// begin inline asm
	dp4a.s32.s32 %r1066, %r1067, %r1068, %r1002;
	// end inline asm
	ld.shared.u32 	%r1071, [%r1351+580];
	ld.shared.u32 	%r1072, [%r44+72];
	// begin inline asm
	dp4a.s32.s32 %r1070, %r1071, %r1072, %r1006;
	// end inline asm
	ld.shared.u32 	%r1075, [%r1351+580];
	ld.shared.u32 	%r1076, [%r44+76];
	// begin inline asm
	dp4a.s32.s32 %r1074, %r1075, %r1076, %r1010;
	// end inline asm
	ld.shared.u32 	%r1079, [%r1351+644];
	ld.shared.u32 	%r1080, [%r44+64];
	// begin inline asm
	dp4a.s32.s32 %r1078, %r1079, %r1080, %r1014;
	// end inline asm
	ld.shared.u32 	%r1083, [%r1351+644];
	ld.shared.u32 	%r1084, [%r44+68];
	// begin inline asm
	dp4a.s32.s32 %r1082, %r1083, %r1084, %r1018;
	// end inline asm
	ld.shared.u32 	%r1087, [%r1351+644];
	ld.shared.u32 	%r1088, [%r44+72];
	// begin inline asm
	dp4a.s32.s32 %r1086, %r1087, %r1088, %r1022;
	// end inline asm
	ld.shared.u32 	%r1091, [%r1351+644];
	ld.shared.u32 	%r1092, [%r44+76];
	// begin inline asm
	dp4a.s32.s32 %r1090, %r1091, %r1092, %r1026;
	// end inline asm
	ld.shared.u32 	%r1095, [%r1351+516];
	ld.shared.u32 	%r1096, [%r44+112];
	// begin inline asm
	dp4a.s32.s32 %r1094, %r1095, %r1096, %r1030;
	// end inline asm
	ld.shared.u32 	%r1099, [%r1351+516];
	ld.shared.u32 	%r1100, [%r44+116];
	// begin inline asm
	dp4a.s32.s32 %r1098, %r1099, %r1100, %r1034;
	// end inline asm
	ld.shared.u32 	%r1103, [%r1351+516];
	ld.shared.u32 	%r1104, [%r44+120];
	// begin inline asm
	dp4a.s32.s32 %r1102, %r1103, %r1104, %r1038;
	// end inline asm
	ld.shared.u32 	%r1107, [%r1351+516];
	ld.shared.u32 	%r1108, [%r44+124];
	// begin inline asm
	dp4a.s32.s32 %r1106, %r1107, %r1108, %r1042;
	// end inline asm
	ld.shared.u32 	%r1111, [%r1351+580];
	ld.shared.u32 	%r1112, [%r44+112];
	// begin inline asm
	dp4a.s32.s32 %r1110, %r1111, %r1112, %r1046;
	// end inline asm
	ld.shared.u32 	%r1115, [%r1351+580];
	ld.shared.u32 	%r1116, [%r44+116];
	// begin inline asm
	dp4a.s32.s32 %r1114, %r1115, %r1116, %r1050;
	// end inline asm
	ld.shared.u32 	%r1119, [%r1351+580];
	ld.shared.u32 	%r1120, [%r44+120];
	// begin inline asm
	dp4a.s32.s32 %r1118, %r1119, %r1120, %r1054;
	// end inline asm
	ld.shared.u32 	%r1123, [%r1351+580];
	ld.shared.u32 	%r1124, [%r44+124];
	// begin inline asm
	dp4a.s32.s32 %r1122, %r1123, %r1124, %r1058;
	// end inline asm
	ld.shared.u32 	%r1127, [%r1351+644];
	ld.shared.u32 	%r1128, [%r44+112];
	// begin inline asm
	dp4a.s32.s32 %r1126, %r1127, %r1128, %r1062;
	// end inline asm
	ld.shared.u32 	%r1131, [%r1351+644];
	ld.shared.u32 	%r1132, [%r44+116];
	// begin inline asm
	dp4a.s32.s32 %r1130, %r1131, %r1132, %r1066;
	// end inline asm
	ld.shared.u32 	%r1135, [%r1351+644];
	ld.shared.u32 	%r1136, [%r44+120];
	// begin inline asm
	dp4a.s32.s32 %r1134, %r1135, %r1136, %r1070;
	// end inline asm
	ld.shared.u32 	%r1139, [%r1351+644];
	ld.shared.u32 	%r1140, [%r44+124];
	// begin inline asm
	dp4a.s32.s32 %r1138, %r1139, %r1140, %r1074;
	// end inline asm
	ld.shared.u32 	%r1143, [%r1351+708];
	ld.shared.u32 	%r1144, [%r44+112];
	// begin inline asm
	dp4a.s32.s32 %r1142, %r1143, %r1144, %r1078;
	// end inline asm
	ld.shared.u32 	%r1147, [%r1351+708];
	ld.shared.u32 	%r1148, [%r44+116];
	// begin inline asm
	dp4a.s32.s32 %r1146, %r1147, %r1148, %r1082;
	// end inline asm
	ld.shared.u32 	%r1151, [%r1351+708];
	ld.shared.u32 	%r1152, [%r44+120];
	// begin inline asm
	dp4a.s32.s32 %r1150, %r1151, %r1152, %r1086;
	// end inline asm
	ld.shared.u32 	%r1155, [%r1351+708];
	ld.shared.u32 	%r1156, [%r44+124];
	// begin inline asm
	dp4a.s32.s32 %r1154, %r1155, %r1156, %r1090;
	// end inline asm
	ld.shared.u32 	%r1159, [%r1351+392];
	ld.shared.u32 	%r1160, [%r44+32];
	// begin inline asm
	dp4a.s32.s32 %r1158, %r1159, %r1160, %r1094;
	// end inline asm
	ld.shared.u32 	%r1163, [%r1351+392];
	ld.shared.u32 	%r1164, [%r44+36];
	// begin inline asm
	dp4a.s32.s32 %r1162, %r1163, %r1164, %r1098;
	// end inline asm
	ld.shared.u32 	%r1167, [%r1351+392];
	ld.shared.u32 	%r1168, [%r44+40];
	// begin inline asm
	dp4a.s32.s32 %r1166, %r1167, %r1168, %r1102;
	// end inline asm
	ld.shared.u32 	%r1171, [%r1351+392];
	ld.shared.u32 	%r1172, [%r44+44];
	// begin inline asm
	dp4a.s32.s32 %r1170, %r1171, %r1172, %r1106;
	// end inline asm
	ld.shared.u32 	%r1175, [%r1351+456];
	ld.shared.u32 	%r1176, [%r44+32];
	// begin inline asm
	dp4a.s32.s32 %r1174, %r1175, %r1176, %r1110;
	// end inline asm
	ld.shared.u32 	%r1179, [%r1351+456];
	ld.shared.u32 	%r1180, [%r44+36];
	// begin inline asm
	dp4a.s32.s32 %r1178, %r1179, %r1180, %r1114;
	// end inline asm
	ld.shared.u32 	%r1183, [%r1351+456];
	ld.shared.u32 	%r1184, [%r44+40];
	// begin inline asm
	dp4a.s32.s32 %r1182, %r1183, %r1184, %r1118;
	// end inline asm
	ld.shared.u32 	%r1187, [%r1351+456];
	ld.shared.u32 	%r1188, [%r44+44];
	// begin inline asm
	dp4a.s32.s32 %r1186, %r1187, %r1188, %r1122;
	// end inline asm
	ld.shared.u32 	%r1191, [%r1351+520];
	ld.shared.u32 	%r1192, [%r44+32];
	// begin inline asm
	dp4a.s32.s32 %r1190, %r1191, %r1192, %r1126;
	// end inline asm
	ld.shared.u32 	%r1195, [%r1351+520];
	ld.shared.u32 	%r1196, [%r44+36];
	// begin inline asm
	dp4a.s32.s32 %r1194, %r1195, %r1196, %r1130;
	// end inline asm
	ld.shared.u32 	%r1199, [%r1351+520];
	ld.shared.u32 	%r1200, [%r44+40];
	// begin inline asm
	dp4a.s32.s32 %r1198, %r1199, %r1200, %r1134;
	// end inline asm
	ld.shared.u32 	%r1203, [%r1351+520];
	ld.shared.u32 	%r1204, [%r44+44];
	// begin inline asm
	dp4a.s32.s32 %r1202, %r1203, %r1204, %r1138;
	// end inline asm
	ld.shared.u32 	%r1207, [%r1351+584];
	ld.shared.u32 	%r1208, [%r44+32];
	// begin inline asm
	dp4a.s32.s32 %r1206, %r1207, %r1208, %r1142;
	// end inline asm
	ld.shared.u32 	%r1211, [%r1351+584];
	ld.shared.u32 	%r1212, [%r44+36];
	// begin inline asm
	dp4a.s32.s32 %r1210, %r1211, %r1212, %r1146;
	// end inline asm
	ld.shared.u32 	%r1215, [%r1351+584];
	ld.shared.u32 	%r1216, [%r44+40];
	// begin inline asm
	dp4a.s32.s32 %r1214, %r1215, %r1216, %r1150;
	// end inline asm
	ld.shared.u32 	%r1219, [%r1351+584];
	ld.shared.u32 	%r1220, [%r44+44];
	// begin inline asm
	dp4a.s32.s32 %r1218, %r1219, %r1220, %r1154;
	// end inline asm
	ld.shared.u32 	%r1223, [%r1351+456];
	ld.shared.u32 	%r1224, [%r44+80];
	// begin inline asm
	dp4a.s32.s32 %r1222, %r1223, %r1224, %r1158;
	// end inline asm
	ld.shared.u32 	%r1227, [%r1351+456];
	ld.shared.u32 	%r1228, [%r44+84];
	// begin inline asm
	dp4a.s32.s32 %r1226, %r1227, %r1228, %r1162;
	// end inline asm
	ld.shared.u32 	%r1231, [%r1351+456];
	ld.shared.u32 	%r1232, [%r44+88];
	// begin inline asm
	dp4a.s32.s32 %r1230, %r1231, %r1232, %r1166;
	// end inline asm
	ld.shared.u32 	%r1235, [%r1351+456];
	ld.shared.u32 	%r1236, [%r44+92];
	// begin inline asm
	dp4a.s32.s32 %r1234, %r1235, %r1236, %r1170;
	// end inline asm
	ld.shared.u32 	%r1239, [%r1351+520];
	ld.shared.u32 	%r1240, [%r44+80];
	// begin inline asm
	dp4a.s32.s32 %r1238, %r1239, %r1240, %r1174;
	// end inline asm
	ld.shared.u32 	%r1243, [%r1351+520];
	ld.shared.u32 	%r1244, [%r44+84];
	// begin inline asm
	dp4a.s32.s32 %r1242, %r1243, %r1244, %r1178;
	// end inline asm
	ld.shared.u32 	%r1247, [%r1351+520];
	ld.shared.u32 	%r1248, [%r44+88];
	// begin inline asm
	dp4a.s32.s32 %r1246, %r1247, %r1248, %r1182;
	// end inline asm
	ld.shared.u32 	%r1251, [%r1351+520];
	ld.shared.u32 	%r1252, [%r44+92];
	// begin inline asm
	dp4a.s32.s32 %r1250, %r1251, %r1252, %r1186;
	// end inline asm
	ld.shared.u32 	%r1255, [%r1351+584];
	ld.shared.u32 	%r1256, [%r44+80];
	// begin inline asm
	dp4a.s32.s32 %r1254, %r1255, %r1256, %r1190;
	// end inline asm
	ld.shared.u32 	%r1259, [%r1351+584];
	ld.shared.u32 	%r1260, [%r44+84];
	// begin inline asm
	dp4a.s32.s32 %r1258, %r1259, %r1260, %r1194;
	// end inline asm
	ld.shared.u32 	%r1263, [%r1351+584];
	ld.shared.u32 	%r1264, [%r44+88];
	// begin inline asm
	dp4a.s32.s32 %r1262, %r1263, %r1264, %r1198;
	// end inline asm
	ld.shared.u32 	%r1267, [%r1351+584];
	ld.shared.u32 	%r1268, [%r44+92];
	// begin inline asm
	dp4a.s32.s32 %r1266, %r1267, %r1268, %r1202;
	// end inline asm
	ld.shared.u32 	%r1271, [%r1351+648];
	ld.shared.u32 	%r1272, [%r44+80];
	// begin inline asm
	dp4a.s32.s32 %r1270, %r1271, %r1272, %r1206;
	// end inline asm
	ld.shared.u32 	%r1275, [%r1351+648];
	ld.shared.u32 	%r1276, [%r44+84];
	// begin inline asm
	dp4a.s32.s32 %r1274, %r1275, %r1276, %r1210;
	// end inline asm
	ld.shared.u32 	%r1279, [%r1351+648];
	ld.shared.u32 	%r1280, [%r44+88];
	// begin inline asm
	dp4a.s32.s32 %r1278, %r1279, %r1280, %r1214;
	// end inline asm
	ld.shared.u32 	%r1283, [%r1351+648];
	ld.shared.u32 	%r1284, [%r44+92];
	// begin inline asm
	dp4a.s32.s32 %r1282, %r1283, %r1284, %r1218;
	// end inline asm
	ld.shared.u32 	%r1287, [%r1351+520];
	ld.shared.u32 	%r1288, [%r44+128];
	// begin inline asm
	dp4a.s32.s32 %r1286, %r1287, %r1288, %r1222;
	// end inline asm
	ld.shared.u32 	%r1291, [%r1351+520];
	ld.shared.u32 	%r1292, [%r44+132];
	// begin inline asm
	dp4a.s32.s32 %r1290, %r1291, %r1292, %r1226;
	// end inline asm
	ld.shared.u32 	%r1295, [%r1351+520];
	ld.shared.u32 	%r1296, [%r44+136];
	// begin inline asm
	dp4a.s32.s32 %r1294, %r1295, %r1296, %r1230;
	// end inline asm
	ld.shared.u32 	%r1299, [%r1351+520];
	ld.shared.u32 	%r1300, [%r44+140];
	// begin inline asm
	dp4a.s32.s32 %r1298, %r1299, %r1300, %r1234;
	// end inline asm
	ld.shared.u32 	%r1303, [%r1351+584];
	ld.shared.u32 	%r1304, [%r44+128];
	// begin inline asm
	dp4a.s32.s32 %r1302, %r1303, %r1304, %r1238;
	// end inline asm
	ld.shared.u32 	%r1307, [%r1351+584];
	ld.shared.u32 	%r1308, [%r44+132];
	// begin inline asm
	dp4a.s32.s32 %r1306, %r1307, %r1308, %r1242;
	// end inline asm
	ld.shared.u32 	%r1311, [%r1351+584];
	ld.shared.u32 	%r1312, [%r44+136];
	// begin inline asm
	dp4a.s32.s32 %r1310, %r1311, %r1312, %r1246;
	// end inline asm
	ld.shared.u32 	%r1315, [%r1351+584];
	ld.shared.u32 	%r1316, [%r44+140];
	// begin inline asm
	dp4a.s32.s32 %r1314, %r1315, %r1316, %r1250;
	// end inline asm
	ld.shared.u32 	%r1319, [%r1351+648];
	ld.shared.u32 	%r1320, [%r44+128];
	// begin inline asm
	dp4a.s32.s32 %r1318, %r1319, %r1320, %r1254;
	// end inline asm
	ld.shared.u32 	%r1323, [%r1351+648];
	ld.shared.u32 	%r1324, [%r44+132];
	// begin inline asm
	dp4a.s32.s32 %r1322, %r1323, %r1324, %r1258;
	// end inline asm
	ld.shared.u32 	%r1327, [%r1351+648];
	ld.shared.u32 	%r1328, [%r44+136];
	// begin inline asm
	dp4a.s32.s32 %r1326, %r1327, %r1328, %r1262;
	// end inline asm
	ld.shared.u32 	%r1331, [%r1351+648];
	ld.shared.u32 	%r1332, [%r44+140];
	// begin inline asm
	dp4a.s32.s32 %r1330, %r1331, %r1332, %r1266;
	// end inline asm
	ld.shared.u32 	%r1335, [%r1351+712];
	ld.shared.u32 	%r1336, [%r44+128];
	// begin inline asm
	dp4a.s32.s32 %r1334, %r1335, %r1336, %r1270;
	// end inline asm
	ld.shared.u32 	%r1339, [%r1351+712];
	ld.shared.u32 	%r1340, [%r44+132];
	// begin inline asm
	dp4a.s32.s32 %r1338, %r1339, %r1340, %r1274;
	// end inline asm
	ld.shared.u32 	%r1343, [%r1351+712];
	ld.shared.u32 	%r1344, [%r44+136];
	// begin inline asm
	dp4a.s32.s32 %r1342, %r1343, %r1344, %r1278;
	// end inline asm
	ld.shared.u32 	%r1347, [%r1351+712];
	ld.shared.u32 	%r1348, [%r44+140];
	// begin inline asm
	dp4a.s32.s32 %r1346, %r1347, %r1348, %r1282;
	// end inline asm
	mul.lo.s32 	%r1352, %r1, 3136;
	mad.lo.s32 	%r1353, %r63, 25088, %r1352;
	add.s32 	%r1354, %r1353, %r43;
	mov.u32 	%r1355, %ctaid.x;
	shr.u32 	%r1356, %r1355, 1;
	mad.lo.s32 	%r1357, %r1356, 448, %r1354;
	and.b32  	%r1358, %r1355, 1;
	setp.eq.b32 	%p41, %r1358, 1;
	selp.b32 	%r1359, 56, 0, %p41;
	add.s32 	%r1360, %r1357, %r1359;
	shl.b32 	%r1361, %r63, 5;
	shl.b32 	%r1362, %r1, 2;
	add.s32 	%r1363, %r1361, %r1362;
	mul.wide.u32 	%rd44, %r1360, 4;
	add.s64 	%rd45, %rd41, %rd44;
	ld.global.nc.f32 	%f1, [%rd45];
	cvt.rn.f32.s32 	%f2, %r1286;
	mul.wide.u32 	%rd46, %r1363, 4;
	add.s64 	%rd47, %rd42, %rd46;
	ld.global.nc.f32 	%f3, [%rd47];
	fma.rn.f32 	%f4, %f2, 0f39095FFF, %f3;
	add.f32 	%f5, %f1, %f4;
	max.f32 	%f6, %f5, 0f00000000;
	add.s64 	%rd48, %rd43, %rd44;
	st.global.f32 	[%rd48], %f6;
	ld.global.nc.f32 	%f7, [%rd45+4];
	cvt.rn.f32.s32 	%f8, %r1290;
	ld.global.nc.f32 	%f9, [%rd47+4];
	fma.rn.f32 	%f10, %f8, 0f39095FFF, %f9;
	add.f32 	%f11, %f7, %f10;
	max.f32 	%f12, %f11, 0f00000000;
	st.global.f32 	[%rd48+4], %f12;
	ld.global.nc.f32 	%f13, [%rd45+8];
	cvt.rn.f32.s32 	%f14, %r1294;
	ld.global.nc.f32 	%f15, [%rd47+8];
	fma.rn.f32 	%f16, %f14, 0f39095FFF, %f15;
	add.f32 	%f17, %f13, %f16;
	max.f32 	%f18, %f17, 0f00000000;
	st.global.f32 	[%rd48+8], %f18;
	ld.global.nc.f32 	%f19, [%rd45+12];
	cvt.rn.f32.s32 	%f20, %r1298;
	ld.global.nc.f32 	%f21, [%rd47+12];
	fma.rn.f32 	%f22, %f20, 0f39095FFF, %f21;
	add.f32 	%f23, %f19, %f22;
	max.f32 	%f24, %f23, 0f00000000;
	st.global.f32 	[%rd48+12], %f24;
	ld.global.nc.f32 	%f25, [%rd45+448];
	cvt.rn.f32.s32 	%f26, %r1302;
	fma.rn.f32 	%f27, %f26, 0f39095FFF, %f3;
	add.f32 	%f28, %f25, %f27;
	max.f32 	%f29, %f28, 0f00000000;
	st.global.f32 	[%rd48+448], %f29;
	ld.global.nc.f32 	%f30, [%rd45+452];
	cvt.rn.f32.s32 	%f31, %r1306;
	fma.rn.f32 	%f32, %f31, 0f39095FFF, %f9;
	add.f32 	%f33, %f30, %f32;
	max.f32 	%f34, %f33, 0f00000000;
	st.global.f32 	[%rd48+452], %f34;
	ld.global.nc.f32 	%f35, [%rd45+456];
	cvt.rn.f32.s32 	%f36, %r1310;
	fma.rn.f32 	%f37, %f36, 0f39095FFF, %f15;
	add.f32 	%f38, %f35, %f37;
	max.f32 	%f39, %f38, 0f00000000;
	st.global.f32 	[%rd48+456], %f39;
	ld.global.nc.f32 	%f40, [%rd45+460];
	cvt.rn.f32.s32 	%f41, %r1314;
	fma.rn.f32 	%f42, %f41, 0f39095FFF, %f21;
	add.f32 	%f43, %f40, %f42;
	max.f32 	%f44, %f43, 0f00000000;
	st.global.f32 	[%rd48+460], %f44;
	ld.global.nc.f32 	%f45, [%rd45+896];
	cvt.rn.f32.s32 	%f46, %r1318;
	fma.rn.f32 	%f47, %f46, 0f39095FFF, %f3;
	add.f32 	%f48, %f45, %f47;
	max.f32 	%f49, %f48, 0f00000000;
	st.global.f32 	[%rd48+896], %f49;
	ld.global.nc.f32 	%f50, [%rd45+900];
	cvt.rn.f32.s32 	%f51, %r1322;
	fma.rn.f32 	%f52, %f51, 0f39095FFF, %f9;
	add.f32 	%f53, %f50, %f52;
	max.f32 	%f54, %f53, 0f00000000;
	st.global.f32 	[%rd48+900], %f54;
	ld.global.nc.f32 	%f55, [%rd45+904];
	cvt.rn.f32.s32 	%f56, %r1326;
	fma.rn.f32 	%f57, %f56, 0f39095FFF, %f15;
	add.f32 	%f58, %f55, %f57;
	max.f32 	%f59, %f58, 0f00000000;
	st.global.f32 	[%rd48+904], %f59;
	ld.global.nc.f32 	%f60, [%rd45+908];
	cvt.rn.f32.s32 	%f61, %r1330;
	fma.rn.f32 	%f62, %f61, 0f39095FFF, %f21;
	add.f32 	%f63, %f60, %f62;
	max.f32 	%f64, %f63, 0f00000000;
	st.global.f32 	[%rd48+908], %f64;
	ld.global.nc.f32 	%f65, [%rd45+1344];
	cvt.rn.f32.s32 	%f66, %r1334;
	fma.rn.f32 	%f67, %f66, 0f39095FFF, %f3;
	add.f32 	%f68, %f65, %f67;
	max.f32 	%f69, %f68, 0f00000000;
	st.global.f32 	[%rd48+1344], %f69;
	ld.global.nc.f32 	%f70, [%rd45+1348];
	cvt.rn.f32.s32 	%f71, %r1338;
	fma.rn.f32 	%f72, %f71, 0f39095FFF, %f9;
	add.f32 	%f73, %f70, %f72;
	max.f32 	%f74, %f73, 0f00000000;
	st.global.f32 	[%rd48+1348], %f74;
	ld.global.nc.f32 	%f75, [%rd45+1352];
	cvt.rn.f32.s32 	%f76, %r1342;
	fma.rn.f32 	%f77, %f76, 0f39095FFF, %f15;
	add.f32 	%f78, %f75, %f77;
	max.f32 	%f79, %f78, 0f00000000;
	st.global.f32 	[%rd48+1352], %f79;
	ld.global.nc.f32 	%f80, [%rd45+1356];
	cvt.rn.f32.s32 	%f81, %r1346;
	fma.rn.f32 	%f82, %f81, 0f39095FFF, %f21;
	add.f32 	%f83, %f80, %f82;
	max.f32 	%f84, %f83, 0f00000000;
	st.global.f32 	[%rd48+1356], %f84;
	ret;

}
	// .globl	fused_divide_add_round_cast_clip_cast_26_kernel0
.visible .entry fused_divide_add_round_cast_clip_cast_26_kernel0(
	.param .u64 .ptr .align 1 fused_divide_add_round_cast_clip_cast_26_kernel0_param_0,
	.param .u64 .ptr .align 1 fused_divide_add_round_cast_clip_cast_26_kernel0_param_1,
	.param .u64 .ptr .align 1 fused_divide_add_round_cast_clip_cast_26_kernel0_param_2
)
{
	.reg .b32 	%r<8>;
	.reg .b32 	%f<8>;
	.reg .b64 	%rd<11>;

	ld.param.u64 	%rd1, [fused_divide_add_round_cast_clip_cast_26_kernel0_param_0];
	ld.param.u64 	%rd2, [fused_divide_add_round_cast_clip_cast_26_kernel0_param_1];
	ld.param.u64 	%rd3, [fused_divide_add_round_cast_clip_cast_26_kernel0_param_2];
	cvta.to.global.u64 	%rd4, %rd1;
	cvta.to.global.u64 	%rd5, %rd3;
	cvta.to.global.u64 	%rd6, %rd2;
	mov.u32 	%r1, %ctaid.x;
	shl.b32 	%r2, %r1, 10;
	mov.u32 	%r3, %tid.x;
	or.b32  	%r4, %r2, %r3;
	cvt.u64.u32 	%rd7, %r4;
	mul.wide.u32 	%rd8, %r4, 4;
	add.s64 	%rd9, %rd6, %rd8;
	ld.global.nc.f32 	%f1, [%rd9];
	ld.global.nc.f32 	%f2, [%rd5];
	fma.rn.f32 	%f3, %f1, 0f421F34A7, %f2;
	mov.f32 	%f4, 0f3F000000;
	copysign.f32 	%f5, %f3, %f4;
	add.rz.f32 	%f6, %f3, %f5;
	cvt.rzi.f32.f32 	%f7, %f6;
	cvt.rzi.s32.f32 	%r5, %f7;
	min.s32 	%r6, %r5, 127;
	max.s32 	%r7, %r6, -128;
	add.s64 	%rd10, %rd4, %rd7;
	st.global.u8 	[%rd10], %r7;
	ret;

}
	// .globl	fused_nn_conv2d_cast_subtract_cast_multiply_add_add_nn_relu_18_kernel0
.visible .entry fused_nn_conv2d_cast_subtract_cast_multiply_add_add_nn_relu_18_kernel0(
	.param .u64 .ptr .align 1 fused_nn_conv2d_cast_subtract_cast_multiply_add_add_nn_relu_18_kernel0_param_0,
	.param .u64 .ptr .align 1 fused_nn_conv2d_cast_subtract_cast_multiply_add_add_nn_relu_18_kernel0_param_1,
	.param .u64 .ptr .align 1 fused_nn_conv2d_cast_subtract_cast_multiply_add_add_nn_relu_18_kernel0_param_2,
	.param .u64 .ptr .align 1 fused_nn_conv2d_cast_subtract_cast_multiply_add_add_nn_relu_18_kernel0_param_3,
	.param .u64 .ptr .align 1 fused_nn_conv2d_cast_subtract_cast_multiply_add_add_nn_relu_18_kernel0_param_4
)
{
	.reg .pred 	%p<105>;
	.reg .b16 	%rs<377>;
	.reg .b32 	%r<2752>;
	.reg .b32 	%f<45>;
	.reg .b64 	%rd<151>;
	// demoted variable
	.shared .align 4 .b8 _ZZ70fused_nn_conv2d_cast_subtract_cast_multiply_add_add_nn_relu_18_kernel0E15pad_data_shared[2048];
	// demoted variable
	.shared .align 4 .b8 _ZZ70fused_nn_conv2d_cast_subtract_cast_multiply_add_add_nn_relu_18_kernel0E18placeholder_shared[9216];
	ld.param.u64 	%rd25, [fused_nn_conv2d_cast_subtract_cast_multiply_add_add_nn_relu_18_kernel0_param_0];
	ld.param.u64 	%rd26, [fused_nn_conv2d_cast_subtract_cast_multiply_add_add_nn_relu_18_kernel0_param_1];
	cvta.to.global.u64 	%rd1, %rd25;
	cvta.to.global.u64 	%rd2, %rd26;
	mov.u32 	%r68, %tid.y;
	mov.u32 	%r2, %tid.x;
	mad.lo.s32 	%r3, %r68, 14, %r2;
	mov.u32 	%r69, %ctaid.x;
	shl.b32 	%r4, %r69, 1;
	shr.u32 	%r5, %r3, 4;
	and.b32  	%r6, %r3, 15;
	mul.lo.s32 	%r7, %r69, 112;
	shl.b32 	%r10, %r3, 2;
	and.b32  	%r8, %r10, 60;
	add.s32 	%r70, %r7, %r8;
	add.s32 	%r9, %r70, -60;
	setp.lt.u32 	%p7, %r3, 256;
	setp.lt.u32 	%p8, %r68, 19;
	and.pred  	%p1, %p7, %p8;
	not.pred 	%p9, %p1;
	@%p9 bra 	$L__BB27_6;
	and.b32  	%r12, %r5, 3;
	or.b32  	%r72, %r12, %r4;
	setp.eq.s32 	%p10, %r72, 0;
	add.s32 	%r73, %r4, %r12;
	setp.gt.u32 	%p11, %r73, 14;
	mov.b32 	%r2735, 0;
	or.pred  	%p12, %p10, %p11;
	@%p12 bra 	$L__BB27_5;
	setp.eq.s32 	%p13, %r6, 0;
	@%p13 bra 	$L__BB27_5;
	setp.eq.s32 	%p14, %r6, 15;
	@%p14 bra 	$L__BB27_5;
	shr.u32 	%r76, %r3, 6;
	mad.lo.s32 	%r77, %r12, 56, %r9;
	mad.lo.s32 	%r78, %r76, 784, %r77;
	cvt.s64.s32 	%rd27, %r78;
	add.s64 	%rd28, %rd1, %rd27;
	ld.global.nc.u32 	%r2735, [%rd28];
$L__BB27_5:
	and.b32  	%r79, %r10, 768;
	shl.b32 	%r80, %r12, 6;
	or.b32  	%r81, %r80, %r8;
	or.b32  	%r82, %r81, %r79;
	mov.u32 	%r83, _ZZ70fused_nn_conv2d_cast_subtract_cast_multiply_add_add_nn_relu_18_kernel0E15pad_data_shared;
	add.s32 	%r84, %r83, %r82;
	st.shared.u32 	[%r84], %r2735;
$L__BB27_6:
	add.s32 	%r15, %r3, 112;
	setp.lt.u32 	%p15, %r3, 144;
	setp.lt.u32 	%p16, %r68, 11;
	and.pred  	%p2, %p15, %p16;
	not.pred 	%p17, %p2;
	@%p17 bra 	$L__BB27_12;
	add.s32 	%r86, %r5, -1;
	and.b32  	%r16, %r86, 3;
	or.b32  	%r87, %r16, %r4;
	setp.eq.s32 	%p18, %r87, 0;
	add.s32 	%r88, %r4, %r16;
	setp.gt.u32 	%p19, %r88, 14;
	mov.b32 	%r2736, 0;
	or.pred  	%p20, %p18, %p19;
	@%p20 bra 	$L__BB27_11;
	setp.eq.s32 	%p21, %r6, 0;
	@%p21 bra 	$L__BB27_11;
	setp.eq.s32 	%p22, %r6, 15;
	@%p22 bra 	$L__BB27_11;
	shr.u32 	%r91, %r15, 6;
	mad.lo.s32 	%r92, %r16, 56, %r9;
	mad.lo.s32 	%r93, %r91, 784, %r92;
	cvt.s64.s32 	%rd29, %r93;
	add.s64 	%rd30, %rd1, %rd29;
	ld.global.nc.u32 	%r2736, [%rd30];
$L__BB27_11:
	shl.b32 	%r94, %r15, 2;
	and.b32  	%r95, %r94, 768;
	shl.b32 	%r96, %r16, 6;
	or.b32  	%r97, %r96, %r8;
	or.b32  	%r98, %r97, %r95;
	mov.u32 	%r99, _ZZ70fused_nn_conv2d_cast_subtract_cast_multiply_add_add_nn_relu_18_kernel0E15pad_data_shared;
	add.s32 	%r100, %r99, %r98;
	st.shared.u32 	[%r100], %r2736;
$L__BB27_12:
	setp.lt.u32 	%p23, %r3, 32;
	setp.lt.u32 	%p24, %r68, 3;
	and.pred  	%p3, %p23, %p24;
	not.pred 	%p25, %p3;
	@%p25 bra 	$L__BB27_18;
	xor.b32  	%r19, %r5, 2;
	add.s32 	%r102, %r4, %r19;
	setp.gt.u32 	%p26, %r102, 14;
	mov.b32 	%r2737, 0;
	@%p26 bra 	$L__BB27_17;
	setp.eq.s32 	%p27, %r6, 0;
	@%p27 bra 	$L__BB27_17;
	setp.eq.s32 	%p28, %r6, 15;
	@%p28 bra 	$L__BB27_17;
	mad.lo.s32 	%r104, %r19, 56, %r9;
	cvt.s64.s32 	%rd31, %r104;
	add.s64 	%rd32, %rd1, %rd31;
	ld.global.nc.u32 	%r2737, [%rd32+2352];
$L__BB27_17:
	shl.b32 	%r105, %r19, 6;
	or.b32  	%r106, %r105, %r8;
	mov.u32 	%r107, _ZZ70fused_nn_conv2d_cast_subtract_cast_multiply_add_add_nn_relu_18_kernel0E15pad_data_shared;
	add.s32 	%r108, %r107, %r106;
	st.shared.u32 	[%r108+768], %r2737;
$L__BB27_18:
	mov.u32 	%r109, %ctaid.y;
	mul.lo.s32 	%r110, %r109, 73728;
	shr.u32 	%r22, %r3, 2;
	shl.b32 	%r111, %r68, 3;
	shl.b32 	%r112, %r2, 2;
	add.s32 	%r113, %r111, %r112;
	and.b32  	%r23, %r113, 12;
	or.b32  	%r2738, %r23, %r110;
	setp.gt.u32 	%p29, %r3, 1151;
	setp.gt.u32 	%p30, %r68, 82;
	or.pred  	%p31, %p29, %p30;
	@%p31 bra 	$L__BB27_20;
	cvt.u16.u32 	%rs1, %r3;
	mul.hi.u16 	%rs2, %rs1, -7281;
	shr.u16 	%rs3, %rs2, 7;
	mul.lo.s16 	%rs4, %rs3, 144;
	sub.s16 	%rs5, %rs1, %rs4;
	mul.lo.s16 	%rs6, %rs5, 171;
	shr.u16 	%rs7, %rs6, 11;
	mov.b16 	%rs8, 9216;
	mov.b32 	%r114, {%rs8, %rs7};
	prmt.b32 	%r115, %r116, %r117, 0x3340U;
	cvt.u32.u16 	%r118, %rs3;
	prmt.b32 	%r119, %r118, 48, 0x3340U;
	prmt.b32 	%r120, %r119, %r115, 0x5410U;
	mov.b32 	%r121, 0;
	dp2a.lo.u32.u32 	%r122, %r114, %r120, %r121;
	cvt.u16.u32 	%rs9, %r22;
	mul.hi.u16 	%rs10, %rs9, -21845;
	shr.u16 	%rs11, %rs10, 1;
	mul.lo.s16 	%rs12, %rs11, 3;
	sub.s16 	%rs13, %rs9, %rs12;
	shl.b16 	%rs14, %rs13, 4;
	cvt.u32.u16 	%r123, %rs14;
	add.s32 	%r124, %r2738, %r123;
	add.s32 	%r125, %r124, %r122;
	cvt.u64.u32 	%rd33, %r125;
	add.s64 	%rd34, %rd2, %rd33;
	ld.global.nc.u32 	%r126, [%rd34];
	mul.hi.u16 	%rs15, %rs1, -21845;
	shr.u16 	%rs16, %rs15, 3;
	mad.lo.s16 	%rs17, %rs16, 48, %rs14;
	cvt.u32.u16 	%r127, %rs17;
	or.b32  	%r128, %r23, %r127;
	mov.u32 	%r129, _ZZ70fused_nn_conv2d_cast_subtract_cast_multiply_add_add_nn_relu_18_kernel0E18placeholder_shared;
	add.s32 	%r130, %r129, %r128;
	st.shared.u32 	[%r130], %r126;
$L__BB27_20:
	setp.gt.u32 	%p32, %r3, 1039;
	setp.gt.u32 	%p33, %r68, 74;
	or.pred  	%p34, %p32, %p33;
	@%p34 bra 	$L__BB27_22;
	cvt.u16.u32 	%rs18, %r15;
	mul.hi.u16 	%rs19, %rs18, -7281;
	shr.u16 	%rs20, %rs19, 7;
	mul.wide.u16 	%r131, %rs20, 9216;
	mul.lo.s16 	%rs21, %rs20, 144;
	sub.s16 	%rs22, %rs18, %rs21;
	mul.lo.s16 	%rs23, %rs22, 171;
	shr.u16 	%rs24, %rs23, 11;
	mul.wide.u16 	%r132, %rs24, 48;
	cvt.u16.u32 	%rs25, %r22;
	add.s16 	%rs26, %rs25, 28;
	mul.hi.u16 	%rs27, %rs26, -21845;
	shr.u16 	%rs28, %rs27, 1;
	mul.lo.s16 	%rs29, %rs28, 3;
	sub.s16 	%rs30, %rs26, %rs29;
	shl.b16 	%rs31, %rs30, 4;
	cvt.u32.u16 	%r133, %rs31;
	add.s32 	%r134, %r2738, %r133;
	add.s32 	%r135, %r134, %r131;
	add.s32 	%r136, %r135, %r132;
	cvt.u64.u32 	%rd35, %r136;
	add.s64 	%rd36, %rd2, %rd35;
	ld.global.nc.u32 	%r137, [%rd36];
	mul.hi.u16 	%rs32, %rs18, -21845;
	shr.u16 	%rs33, %rs32, 3;
	mad.lo.s16 	%rs34, %rs33, 48, %rs31;
	cvt.u32.u16 	%r138, %rs34;
	or.b32  	%r139, %r23, %r138;
	mov.u32 	%r140, _ZZ70fused_nn_conv2d_cast_subtract_cast_multiply_add_add_nn_relu_18_kernel0E18placeholder_shared;
	add.s32 	%r141, %r140, %r139;
	st.shared.u32 	[%r141], %r137;
$L__BB27_22:
	setp.gt.u32 	%p35, %r3, 927;
	setp.gt.u32 	%p36, %r68, 66;
	or.pred  	%p37, %p35, %p36;
	@%p37 bra 	$L__BB27_24;
	cvt.u16.u32 	%rs35, %r3;
	add.s16 	%rs36, %rs35, 224;
	mul.hi.u16 	%rs37, %rs36, -7281;
	shr.u16 	%rs38, %rs37, 7;
	mul.wide.u16 	%r142, %rs38, 9216;
	mul.lo.s16 	%rs39, %rs38, 144;
	sub.s16 	%rs40, %rs36, %rs39;
	mul.lo.s16 	%rs41, %rs40, 171;
	shr.u16 	%rs42, %rs41, 11;
	mul.wide.u16 	%r143, %rs42, 48;
	cvt.u16.u32 	%rs43, %r22;
	add.s16 	%rs44, %rs43, 56;
	mul.hi.u16 	%rs45, %rs44, -21845;
	shr.u16 	%rs46, %rs45, 1;
	mul.lo.s16 	%rs47, %rs46, 3;
	sub.s16 	%rs48, %rs44, %rs47;
	shl.b16 	%rs49, %rs48, 4;
	cvt.u32.u16 	%r144, %rs49;
	add.s32 	%r145, %r2738, %r144;
	add.s32 	%r146, %r145, %r142;
	add.s32 	%r147, %r146, %r143;
	cvt.u64.u32 	%rd37, %r147;
	add.s64 	%rd38, %rd2, %rd37;
	ld.global.nc.u32 	%r148, [%rd38];
	mul.hi.u16 	%rs50, %rs36, -21845;
	shr.u16 	%rs51, %rs50, 3;
	mad.lo.s16 	%rs52, %rs51, 48, %rs49;
	cvt.u32.u16 	%r149, %rs52;
	or.b32  	%r150, %r23, %r149;
	mov.u32 	%r151, _ZZ70fused_nn_conv2d_cast_subtract_cast_multiply_add_add_nn_relu_18_kernel0E18placeholder_shared;
	add.s32 	%r152, %r151, %r150;
	st.shared.u32 	[%r152], %r148;
$L__BB27_24:
	setp.gt.u32 	%p38, %r3, 815;
	setp.gt.u32 	%p39, %r68, 58;
	or.pred  	%p40, %p38, %p39;
	@%p40 bra 	$L__BB27_26;
	cvt.u16.u32 	%rs53, %r3;
	add.s16 	%rs54, %rs53, 336;
	mul.hi.u16 	%rs55, %rs54, -7281;
	shr.u16 	%rs56, %rs55, 7;
	mul.wide.u16 	%r153, %rs56, 9216;
	mul.lo.s16 	%rs57, %rs56, 144;
	sub.s16 	%rs58, %rs54, %rs57;
	mul.lo.s16 	%rs59, %rs58, 171;
	shr.u16 	%rs60, %rs59, 11;
	mul.wide.u16 	%r154, %rs60, 48;
	cvt.u16.u32 	%rs61, %r22;
	add.s16 	%rs62, %rs61, 84;
	mul.hi.u16 	%rs63, %rs62, -21845;
	shr.u16 	%rs64, %rs63, 1;
	mul.lo.s16 	%rs65, %rs64, 3;
	sub.s16 	%rs66, %rs62, %rs65;
	shl.b16 	%rs67, %rs66, 4;
	cvt.u32.u16 	%r155, %rs67;
	add.s32 	%r156, %r2738, %r155;
	add.s32 	%r157, %r156, %r153;
	add.s32 	%r158, %r157, %r154;
	cvt.u64.u32 	%rd39, %r158;
	add.s64 	%rd40, %rd2, %rd39;
	ld.global.nc.u32 	%r159, [%rd40];
	mul.hi.u16 	%rs68, %rs54, -21845;
	shr.u16 	%rs69, %rs68, 3;
	mad.lo.s16 	%rs70, %rs69, 48, %rs67;
	cvt.u32.u16 	%r160, %rs70;
	or.b32  	%r161, %r23, %r160;
	mov.u32 	%r162, _ZZ70fused_nn_conv2d_cast_subtract_cast_multiply_add_add_nn_relu_18_kernel0E18placeholder_shared;
	add.s32 	%r163, %r162, %r161;
	st.shared.u32 	[%r163], %r159;
$L__BB27_26:
	setp.gt.u32 	%p41, %r3, 703;
	setp.gt.u32 	%p42, %r68, 50;
	or.pred  	%p43, %p41, %p42;
	@%p43 bra 	$L__BB27_28;
	cvt.u16.u32 	%rs71, %r3;
	add.s16 	%rs72, %rs71, 448;
	mul.hi.u16 	%rs73, %rs72, -7281;
	shr.u16 	%rs74, %rs73, 7;
	mul.wide.u16 	%r164, %rs74, 9216;
	mul.lo.s16 	%rs75, %rs74, 144;
	sub.s16 	%rs76, %rs72, %rs75;
	mul.lo.s16 	%rs77, %rs76, 171;
	shr.u16 	%rs78, %rs77, 11;
	mul.wide.u16 	%r165, %rs78, 48;
	cvt.u16.u32 	%rs79, %r22;
	add.s16 	%rs80, %rs79, 112;
	mul.hi.u16 	%rs81, %rs80, -21845;
	shr.u16 	%rs82, %rs81, 1;
	mul.lo.s16 	%rs83, %rs82, 3;
	sub.s16 	%rs84, %rs80, %rs83;
	shl.b16 	%rs85, %rs84, 4;
	cvt.u32.u16 	%r166, %rs85;
	add.s32 	%r167, %r2738, %r166;
	add.s32 	%r168, %r167, %r164;
	add.s32 	%r169, %r168, %r165;
	cvt.u64.u32 	%rd41, %r169;
	add.s64 	%rd42, %rd2, %rd41;
	ld.global.nc.u32 	%r170, [%rd42];
	mul.hi.u16 	%rs86, %rs72, -21845;
	shr.u16 	%rs87, %rs86, 3;
	mad.lo.s16 	%rs88, %rs87, 48, %rs85;
	cvt.u32.u16 	%r171, %rs88;
	or.b32  	%r172, %r23, %r171;
	mov.u32 	%r173, _ZZ70fused_nn_conv2d_cast_subtract_cast_multiply_add_add_nn_relu_18_kernel0E18placeholder_shared;
	add.s32 	%r174, %r173, %r172;
	st.shared.u32 	[%r174], %r170;
$L__BB27_28:
	setp.gt.u32 	%p44, %r3, 591;
	setp.gt.u32 	%p45, %r68, 42;
	or.pred  	%p46, %p44, %p45;
	@%p46 bra 	$L__BB27_30;
	cvt.u16.u32 	%rs89, %r3;
	add.s16 	%rs90, %rs89, 560;
	mul.hi.u16 	%rs91, %rs90, -7281;
	shr.u16 	%rs92, %rs91, 7;
	mul.wide.u16 	%r175, %rs92, 9216;
	mul.lo.s16 	%rs93, %rs92, 144;
	sub.s16 	%rs94, %rs90, %rs93;
	mul.lo.s16 	%rs95, %rs94, 171;
	shr.u16 	%rs96, %rs95, 11;
	mul.wide.u16 	%r176, %rs96, 48;
	cvt.u16.u32 	%rs97, %r22;
	add.s16 	%rs98, %rs97, 140;
	mul.hi.u16 	%rs99, %rs98, -21845;
	shr.u16 	%rs100, %rs99, 1;
	mul.lo.s16 	%rs101, %rs100, 3;
	sub.s16 	%rs102, %rs98, %rs101;
	shl.b16 	%rs103, %rs102, 4;
	cvt.u32.u16 	%r177, %rs103;
	add.s32 	%r178, %r2738, %r177;
	add.s32 	%r179, %r178, %r175;
	add.s32 	%r180, %r179, %r176;
	cvt.u64.u32 	%rd43, %r180;
	add.s64 	%rd44, %rd2, %rd43;
	ld.global.nc.u32 	%r181, [%rd44];
	mul.hi.u16 	%rs104, %rs90, -21845;
	shr.u16 	%rs105, %rs104, 3;
	mad.lo.s16 	%rs106, %rs105, 48, %rs103;
	cvt.u32.u16 	%r182, %rs106;
	or.b32  	%r183, %r23, %r182;
	mov.u32 	%r184, _ZZ70fused_nn_conv2d_cast_subtract_cast_multiply_add_add_nn_relu_18_kernel0E18placeholder_shared;
	add.s32 	%r185, %r184, %r183;
	st.shared.u32 	[%r185], %r181;
$L__BB27_30:
	setp.gt.u32 	%p47, %r3, 479;
	setp.gt.u32 	%p48, %r68, 34;
	or.pred  	%p49, %p47, %p48;
	@%p49 bra 	$L__BB27_32;
	cvt.u16.u32 	%rs107, %r3;
	add.s16 	%rs108, %rs107, 672;
	mul.hi.u16 	%rs109, %rs108, -7281;
	shr.u16 	%rs110, %rs109, 7;
	mul.wide.u16 	%r186, %rs110, 9216;
	mul.lo.s16 	%rs111, %rs110, 144;
	sub.s16 	%rs112, %rs108, %rs111;
	mul.lo.s16 	%rs113, %rs112, 171;
	shr.u16 	%rs114, %rs113, 11;
	mul.wide.u16 	%r187, %rs114, 48;
	cvt.u16.u32 	%rs115, %r22;
	add.s16 	%rs116, %rs115, 168;
	mul.hi.u16 	%rs117, %rs116, -21845;
	shr.u16 	%rs118, %rs117, 1;
	mul.lo.s16 	%rs119, %rs118, 3;
	sub.s16 	%rs120, %rs116, %rs119;
	shl.b16 	%rs121, %rs120, 4;
	cvt.u32.u16 	%r188, %rs121;
	add.s32 	%r189, %r2738, %r188;
	add.s32 	%r190, %r189, %r186;
	add.s32 	%r191, %r190, %r187;
	cvt.u64.u32 	%rd45, %r191;
	add.s64 	%rd46, %rd2, %rd45;
	ld.global.nc.u32 	%r192, [%rd46];
	mul.hi.u16 	%rs122, %rs108, -21845;
	shr.u16 	%rs123, %rs122, 3;
	mad.lo.s16 	%rs124, %rs123, 48, %rs121;
	cvt.u32.u16 	%r193, %rs124;
	or.b32  	%r194, %r23, %r193;
	mov.u32 	%r195, _ZZ70fused_nn_conv2d_cast_subtract_cast_multiply_add_add_nn_relu_18_kernel0E18placeholder_shared;
	add.s32 	%r196, %r195, %r194;
	st.shared.u32 	[%r196], %r192;
$L__BB27_32:
	setp.gt.u32 	%p50, %r3, 367;
	setp.gt.u32 	%p51, %r68, 26;
	or.pred  	%p52, %p50, %p51;
	@%p52 bra 	$L__BB27_34;
	cvt.u16.u32 	%rs125, %r3;
	add.s16 	%rs126, %rs125, 784;
	mul.hi.u16 	%rs127, %rs126, -7281;
	shr.u16 	%rs128, %rs127, 7;
	mul.wide.u16 	%r197, %rs128, 9216;
	mul.lo.s16 	%rs129, %rs128, 144;
	sub.s16 	%rs130, %rs126, %rs129;
	mul.lo.s16 	%rs131, %rs130, 171;
	shr.u16 	%rs132, %rs131, 11;
	mul.wide.u16 	%r198, %rs132, 48;
	cvt.u16.u32 	%rs133, %r22;
	add.s16 	%rs134, %rs133, 196;
	mul.hi.u16 	%rs135, %rs134, -21845;
	shr.u16 	%rs136, %rs135, 1;
	mul.lo.s16 	%rs137, %rs136, 3;
	sub.s16 	%rs138, %rs134, %rs137;
	shl.b16 	%rs139, %rs138, 4;
	cvt.u32.u16 	%r199, %rs139;
	add.s32 	%r200, %r2738, %r199;
	add.s32 	%r201, %r200, %r197;
	add.s32 	%r202, %r201, %r198;
	cvt.u64.u32 	%rd47, %r202;
	add.s64 	%rd48, %rd2, %rd47;
	ld.global.nc.u32 	%r203, [%rd48];
	mul.hi.u16 	%rs140, %rs126, -21845;
	shr.u16 	%rs141, %rs140, 3;
	mad.lo.s16 	%rs142, %rs141, 48, %rs139;
	cvt.u32.u16 	%r204, %rs142;
	or.b32  	%r205, %r23, %r204;
	mov.u32 	%r206, _ZZ70fused_nn_conv2d_cast_subtract_cast_multiply_add_add_nn_relu_18_kernel0E18placeholder_shared;
	add.s32 	%r207, %r206, %r205;
	st.shared.u32 	[%r207], %r203;
$L__BB27_34:
	@%p9 bra 	$L__BB27_36;
	cvt.u16.u32 	%rs143, %r3;
	add.s16 	%rs144, %rs143, 896;
	mul.hi.u16 	%rs145, %rs144, -7281;
	shr.u16 	%rs146, %rs145, 7;
	mul.wide.u16 	%r208, %rs146, 9216;
	mul.lo.s16 	%rs147, %rs146, 144;
	sub.s16 	%rs148, %rs144, %rs147;
	mul.lo.s16 	%rs149, %rs148, 171;
	shr.u16 	%rs150, %rs149, 11;
	mul.wide.u16 	%r209, %rs150, 48;
	cvt.u16.u32 	%rs151, %r22;
	add.s16 	%rs152, %rs151, 224;
	mul.hi.u16 	%rs153, %rs152, -21845;
	shr.u16 	%rs154, %rs153, 1;
	mul.lo.s16 	%rs155, %rs154, 3;
	sub.s16 	%rs156, %rs152, %rs155;
	shl.b16 	%rs157, %rs156, 4;
	cvt.u32.u16 	%r210, %rs157;
	add.s32 	%r211, %r2738, %r210;
	add.s32 	%r212, %r211, %r208;
	add.s32 	%r213, %r212, %r209;
	cvt.u64.u32 	%rd49, %r213;
	add.s64 	%rd50, %rd2, %rd49;
	ld.global.nc.u32 	%r214, [%rd50];
	mul.hi.u16 	%rs158, %rs144, -21845;
	shr.u16 	%rs159, %rs158, 3;
	mad.lo.s16 	%rs160, %rs159, 48, %rs157;
	cvt.u32.u16 	%r215, %rs160;
	or.b32  	%r216, %r23, %r215;
	mov.u32 	%r217, _ZZ70fused_nn_conv2d_cast_subtract_cast_multiply_add_add_nn_relu_18_kernel0E18placeholder_shared;
	add.s32 	%r218, %r217, %r216;
	st.shared.u32 	[%r218], %r214;
$L__BB27_36:
	@%p17 bra 	$L__BB27_38;
	cvt.u16.u32 	%rs161, %r3;
	add.s16 	%rs162, %rs161, 1008;
	mul.hi.u16 	%rs163, %rs162, -7281;
	shr.u16 	%rs164, %rs163, 7;
	mul.wide.u16 	%r219, %rs164, 9216;
	mul.lo.s16 	%rs165, %rs164, 144;
	sub.s16 	%rs166, %rs162, %rs165;
	mul.lo.s16 	%rs167, %rs166, 171;
	shr.u16 	%rs168, %rs167, 11;
	mul.wide.u16 	%r220, %rs168, 48;
	cvt.u16.u32 	%rs169, %r22;
	add.s16 	%rs170, %rs169, 252;
	mul.hi.u16 	%rs171, %rs170, -21845;
	shr.u16 	%rs172, %rs171, 1;
	mul.lo.s16 	%rs173, %rs172, 3;
	sub.s16 	%rs174, %rs170, %rs173;
	shl.b16 	%rs175, %rs174, 4;
	cvt.u32.u16 	%r221, %rs175;
	add.s32 	%r222, %r2738, %r221;
	add.s32 	%r223, %r222, %r219;
	add.s32 	%r224, %r223, %r220;
	cvt.u64.u32 	%rd51, %r224;
	add.s64 	%rd52, %rd2, %rd51;
	ld.global.nc.u32 	%r225, [%rd52];
	mul.hi.u16 	%rs176, %rs162, -21845;
	shr.u16 	%rs177, %rs176, 3;
	mad.lo.s16 	%rs178, %rs177, 48, %rs175;
	cvt.u32.u16 	%r226, %rs178;
	or.b32  	%r227, %r23, %r226;
	mov.u32 	%r228, _ZZ70fused_nn_conv2d_cast_subtract_cast_multiply_add_add_nn_relu_18_kernel0E18placeholder_shared;
	add.s32 	%r229, %r228, %r227;
	st.shared.u32 	[%r229], %r225;
$L__BB27_38:
	@%p25 bra 	$L__BB27_40;
	cvt.u16.u32 	%rs179, %r3;
	add.s16 	%rs180, %rs179, 1120;
	mul.hi.u16 	%rs181, %rs180, -7281;
	shr.u16 	%rs182, %rs181, 7;
	mul.lo.s16 	%rs183, %rs182, 9216;
	cvt.u32.u16 	%r230, %rs183;
	mul.lo.s16 	%rs184, %rs182, 144;
	sub.s16 	%rs185, %rs180, %rs184;
	mul.lo.s16 	%rs186, %rs185, 171;
	shr.u16 	%rs187, %rs186, 11;
	mul.wide.u16 	%r231, %rs187, 48;
	cvt.u16.u32 	%rs188, %r22;
	add.s16 	%rs189, %rs188, 280;
	mul.hi.u16 	%rs190, %rs189, -21845;
	shr.u16 	%rs191, %rs190, 1;
	mul.lo.s16 	%rs192, %rs191, 3;
	sub.s16 	%rs193, %rs189, %rs192;
	shl.b16 	%rs194, %rs193, 4;
	cvt.u32.u16 	%r232, %rs194;
	add.s32 	%r233, %r2738, %r232;
	add.s32 	%r234, %r233, %r230;
	add.s32 	%r235, %r234, %r231;
	cvt.u64.u32 	%rd53, %r235;
	add.s64 	%rd54, %rd2, %rd53;
	ld.global.nc.u32 	%r236, [%rd54];
	mul.hi.u16 	%rs195, %rs180, -21845;
	shr.u16 	%rs196, %rs195, 3;
	mad.lo.s16 	%rs197, %rs196, 48, %rs194;
	cvt.u32.u16 	%r237, %rs197;
	or.b32  	%r238, %r23, %r237;
	mov.u32 	%r239, _ZZ70fused_nn_conv2d_cast_subtract_cast_multiply_add_add_nn_relu_18_kernel0E18placeholder_shared;
	add.s32 	%r240, %r239, %r238;
	st.shared.u32 	[%r240], %r236;
$L__BB27_40:
	and.b32  	%r242, %r5, 3;
	shr.u32 	%r243, %r3, 6;
	mul.lo.s32 	%r244, %r243, 784;
	mad.lo.s32 	%r245, %r242, 56, %r244;
	add.s32 	%r246, %r5, -1;
	and.b32  	%r247, %r246, 3;
	or.b32  	%r248, %r247, %r4;
	setp.ne.s32 	%p56, %r248, 0;
	add.s32 	%r249, %r4, %r247;
	setp.lt.u32 	%p57, %r249, 15;
	and.pred  	%p4, %p56, %p57;
	shr.u32 	%r251, %r15, 6;
	mul.lo.s32 	%r252, %r251, 784;
	mad.lo.s32 	%r253, %r247, 56, %r252;
	xor.b32  	%r254, %r5, 2;
	or.b32  	%r255, %r254, %r4;
	setp.ne.s32 	%p58, %r255, 0;
	add.s32 	%r256, %r4, %r254;
	setp.lt.u32 	%p59, %r256, 15;
	and.pred  	%p5, %p58, %p59;
	cvt.u16.u32 	%rs198, %r3;
	mul.hi.u16 	%rs199, %rs198, -7281;
	shr.u16 	%rs200, %rs199, 7;
	mul.lo.s16 	%rs201, %rs200, 144;
	sub.s16 	%rs202, %rs198, %rs201;
	mul.lo.s16 	%rs203, %rs202, 171;
	shr.u16 	%rs204, %rs203, 11;
	cvt.u16.u32 	%rs205, %r22;
	mul.hi.u16 	%rs206, %rs205, -21845;
	shr.u16 	%rs207, %rs206, 1;
	mul.lo.s16 	%rs208, %rs207, 3;
	sub.s16 	%rs209, %rs205, %rs208;
	shl.b16 	%rs210, %rs209, 4;
	mov.b16 	%rs211, 9216;
	mov.b32 	%r258, {%rs211, %rs204};
	prmt.b32 	%r259, %r260, %r261, 0x3340U;
	cvt.u32.u16 	%r262, %rs200;
	prmt.b32 	%r263, %r262, 48, 0x3340U;
	prmt.b32 	%r264, %r263, %r259, 0x5410U;
	cvt.u32.u16 	%r265, %rs210;
	dp2a.lo.u32.u32 	%r25, %r258, %r264, %r265;
	mul.hi.u16 	%rs212, %rs198, -21845;
	shr.u16 	%rs213, %rs212, 3;
	mad.lo.s16 	%rs214, %rs213, 48, %rs210;
	cvt.u32.u16 	%r26, %rs214;
	cvt.u16.u32 	%rs215, %r15;
	mul.hi.u16 	%rs216, %rs215, -7281;
	shr.u16 	%rs217, %rs216, 7;
	cvt.u32.u16 	%r266, %rs217;
	mul.wide.u32 	%rd55, %r266, 9216;
	mul.lo.s16 	%rs218, %rs217, 144;
	sub.s16 	%rs219, %rs215, %rs218;
	mul.lo.s16 	%rs220, %rs219, 171;
	shr.u16 	%rs221, %rs220, 11;
	cvt.u32.u16 	%r267, %rs221;
	mul.wide.u32 	%rd56, %r267, 48;
	add.s16 	%rs222, %rs205, 28;
	mul.hi.u16 	%rs223, %rs222, -21845;
	shr.u16 	%rs224, %rs223, 1;
	mul.lo.s16 	%rs225, %rs224, 3;
	sub.s16 	%rs226, %rs222, %rs225;
	shl.b16 	%rs227, %rs226, 4;
	cvt.u64.u16 	%rd57, %rs227;
	or.b64  	%rd58, %rd55, %rd57;
	add.s64 	%rd3, %rd58, %rd56;
	mul.hi.u16 	%rs228, %rs215, -21845;
	shr.u16 	%rs229, %rs228, 3;
	mad.lo.s16 	%rs230, %rs229, 48, %rs227;
	cvt.u32.u16 	%r27, %rs230;
	add.s16 	%rs231, %rs198, 224;
	mul.hi.u16 	%rs232, %rs231, -7281;
	shr.u16 	%rs233, %rs232, 7;
	cvt.u32.u16 	%r268, %rs233;
	mul.wide.u32 	%rd59, %r268, 9216;
	mul.lo.s16 	%rs234, %rs233, 144;
	sub.s16 	%rs235, %rs231, %rs234;
	mul.lo.s16 	%rs236, %rs235, 171;
	shr.u16 	%rs237, %rs236, 11;
	cvt.u32.u16 	%r269, %rs237;
	mul.wide.u32 	%rd60, %r269, 48;
	add.s16 	%rs238, %rs205, 56;
	mul.hi.u16 	%rs239, %rs238, -21845;
	shr.u16 	%rs240, %rs239, 1;
	mul.lo.s16 	%rs241, %rs240, 3;
	sub.s16 	%rs242, %rs238, %rs241;
	shl.b16 	%rs243, %rs242, 4;
	cvt.u64.u16 	%rd61, %rs243;
	or.b64  	%rd62, %rd59, %rd61;
	add.s64 	%rd4, %rd62, %rd60;
	mul.hi.u16 	%rs244, %rs231, -21845;
	shr.u16 	%rs245, %rs244, 3;
	mad.lo.s16 	%rs246, %rs245, 48, %rs243;
	cvt.u32.u16 	%r28, %rs246;
	add.s16 	%rs247, %rs198, 336;
	mul.hi.u16 	%rs248, %rs247, -7281;
	shr.u16 	%rs249, %rs248, 7;
	cvt.u32.u16 	%r270, %rs249;
	mul.wide.u32 	%rd63, %r270, 9216;
	mul.lo.s16 	%rs250, %rs249, 144;
	sub.s16 	%rs251, %rs247, %rs250;
	mul.lo.s16 	%rs252, %rs251, 171;
	shr.u16 	%rs253, %rs252, 11;
	cvt.u32.u16 	%r271, %rs253;
	mul.wide.u32 	%rd64, %r271, 48;
	add.s16 	%rs254, %rs205, 84;
	mul.hi.u16 	%rs255, %rs254, -21845;
	shr.u16 	%rs256, %rs255, 1;
	mul.lo.s16 	%rs257, %rs256, 3;
	sub.s16 	%rs258, %rs254, %rs257;
	shl.b16 	%rs259, %rs258, 4;
	cvt.u64.u16 	%rd65, %rs259;
	or.b64  	%rd66, %rd63, %rd65;
	add.s64 	%rd5, %rd66, %rd64;
	mul.hi.u16 	%rs260, %rs247, -21845;
	shr.u16 	%rs261, %rs260, 3;
	mad.lo.s16 	%rs262, %rs261, 48, %rs259;
	cvt.u32.u16 	%r29, %rs262;
	add.s16 	%rs263, %rs198, 448;
	mul.hi.u16 	%rs264, %rs263, -7281;
	shr.u16 	%rs265, %rs264, 7;
	cvt.u32.u16 	%r272, %rs265;
	mul.wide.u32 	%rd67, %r272, 9216;
	mul.lo.s16 	%rs266, %rs265, 144;
	sub.s16 	%rs267, %rs263, %rs266;
	mul.lo.s16 	%rs268, %rs267, 171;
	shr.u16 	%rs269, %rs268, 11;
	cvt.u32.u16 	%r273, %rs269;
	mul.wide.u32 	%rd68, %r273, 48;
	add.s16 	%rs270, %rs205, 112;
	mul.hi.u16 	%rs271, %rs270, -21845;
	shr.u16 	%rs272, %rs271, 1;
	mul.lo.s16 	%rs273, %rs272, 3;
	sub.s16 	%rs274, %rs270, %rs273;
	shl.b16 	%rs275, %rs274, 4;
	cvt.u64.u16 	%rd69, %rs275;
	or.b64  	%rd70, %rd67, %rd69;
	add.s64 	%rd6, %rd70, %rd68;
	mul.hi.u16 	%rs276, %rs263, -21845;
	shr.u16 	%rs277, %rs276, 3;
	mad.lo.s16 	%rs278, %rs277, 48, %rs275;
	cvt.u32.u16 	%r30, %rs278;
	add.s16 	%rs279, %rs198, 560;
	mul.hi.u16 	%rs280, %rs279, -7281;
	shr.u16 	%rs281, %rs280, 7;
	cvt.u32.u16 	%r274, %rs281;
	mul.wide.u32 	%rd71, %r274, 9216;
	mul.lo.s16 	%rs282, %rs281, 144;
	sub.s16 	%rs283, %rs279, %rs282;
	mul.lo.s16 	%rs284, %rs283, 171;
	shr.u16 	%rs285, %rs284, 11;
	cvt.u32.u16 	%r275, %rs285;
	mul.wide.u32 	%rd72, %r275, 48;
	add.s16 	%rs286, %rs205, 140;
	mul.hi.u16 	%rs287, %rs286, -21845;
	shr.u16 	%rs288, %rs287, 1;
	mul.lo.s16 	%rs289, %rs288, 3;
	sub.s16 	%rs290, %rs286, %rs289;
	shl.b16 	%rs291, %rs290, 4;
	cvt.u64.u16 	%rd73, %rs291;
	or.b64  	%rd74, %rd71, %rd73;
	add.s64 	%rd7, %rd74, %rd72;
	mul.hi.u16 	%rs292, %rs279, -21845;
	shr.u16 	%rs293, %rs292, 3;
	mad.lo.s16 	%rs294, %rs293, 48, %rs291;
	cvt.u32.u16 	%r31, %rs294;
	add.s16 	%rs295, %rs198, 672;
	mul.hi.u16 	%rs296, %rs295, -7281;
	shr.u16 	%rs297, %rs296, 7;
	cvt.u32.u16 	%r276, %rs297;
	mul.wide.u32 	%rd75, %r276, 9216;
	mul.lo.s16 	%rs298, %rs297, 144;
	sub.s16 	%rs299, %rs295, %rs298;
	mul.lo.s16 	%rs300, %rs299, 171;
	shr.u16 	%rs301, %rs300, 11;
	cvt.u32.u16 	%r277, %rs301;
	mul.wide.u32 	%rd76, %r277, 48;
	add.s16 	%rs302, %rs205, 168;
	mul.hi.u16 	%rs303, %rs302, -21845;
	shr.u16 	%rs304, %rs303, 1;
	mul.lo.s16 	%rs305, %rs304, 3;
	sub.s16 	%rs306, %rs302, %rs305;
	shl.b16 	%rs307, %rs306, 4;
	cvt.u64.u16 	%rd77, %rs307;
	or.b64  	%rd78, %rd75, %rd77;
	add.s64 	%rd8, %rd78, %rd76;
	mul.hi.u16 	%rs308, %rs295, -21845;
	shr.u16 	%rs309, %rs308, 3;
	mad.lo.s16 	%rs310, %rs309, 48, %rs307;
	cvt.u32.u16 	%r32, %rs310;
	add.s16 	%rs311, %rs198, 784;
	mul.hi.u16 	%rs312, %rs311, -7281;
	shr.u16 	%rs313, %rs312, 7;
	cvt.u32.u16 	%r278, %rs313;
	mul.wide.u32 	%rd79, %r278, 9216;
	mul.lo.s16 	%rs314, %rs313, 144;
	sub.s16 	%rs315, %rs311, %rs314;
	mul.lo.s16 	%rs316, %rs315, 171;
	shr.u16 	%rs317, %rs316, 11;
	cvt.u32.u16 	%r279, %rs317;
	mul.wide.u32 	%rd80, %r279, 48;
	add.s16 	%rs318, %rs205, 196;
	mul.hi.u16 	%rs319, %rs318, -21845;
	shr.u16 	%rs320, %rs319, 1;
	mul.lo.s16 	%rs321, %rs320, 3;
	sub.s16 	%rs322, %rs318, %rs321;
	shl.b16 	%rs323, %rs322, 4;
	cvt.u64.u16 	%rd81, %rs323;
	or.b64  	%rd82, %rd79, %rd81;
	add.s64 	%rd9, %rd82, %rd80;
	mul.hi.u16 	%rs324, %rs311, -21845;
	shr.u16 	%rs325, %rs324, 3;
	mad.lo.s16 	%rs326, %rs325, 48, %rs323;
	cvt.u32.u16 	%r33, %rs326;
	add.s16 	%rs327, %rs198, 896;
	mul.hi.u16 	%rs328, %rs327, -7281;
	shr.u16 	%rs329, %rs328, 7;
	cvt.u32.u16 	%r280, %rs329;
	mul.wide.u32 	%rd83, %r280, 9216;
	mul.lo.s16 	%rs330, %rs329, 144;
	sub.s16 	%rs331, %rs327, %rs330;
	mul.lo.s16 	%rs332, %rs331, 171;
	shr.u16 	%rs333, %rs332, 11;
	cvt.u32.u16 	%r281, %rs333;
	mul.wide.u32 	%rd84, %r281, 48;
	add.s16 	%rs334, %rs205, 224;
	mul.hi.u16 	%rs335, %rs334, -21845;
	shr.u16 	%rs336, %rs335, 1;
	mul.lo.s16 	%rs337, %rs336, 3;
	sub.s16 	%rs338, %rs334, %rs337;
	shl.b16 	%rs339, %rs338, 4;
	cvt.u64.u16 	%rd85, %rs339;
	or.b64  	%rd86, %rd83, %rd85;
	add.s64 	%rd10, %rd86, %rd84;
	mul.hi.u16 	%rs340, %rs327, -21845;
	shr.u16 	%rs341, %rs340, 3;
	mad.lo.s16 	%rs342, %rs341, 48, %rs339;
	cvt.u32.u16 	%r34, %rs342;
	add.s16 	%rs343, %rs198, 1008;
	mul.hi.u16 	%rs344, %rs343, -7281;
	shr.u16 	%rs345, %rs344, 7;
	cvt.u32.u16 	%r282, %rs345;
	mul.wide.u32 	%rd87, %r282, 9216;
	mul.lo.s16 	%rs346, %rs345, 144;
	sub.s16 	%rs347, %rs343, %rs346;
	mul.lo.s16 	%rs348, %rs347, 171;
	shr.u16 	%rs349, %rs348, 11;
	cvt.u32.u16 	%r283, %rs349;
	mul.wide.u32 	%rd88, %r283, 48;
	add.s16 	%rs350, %rs205, 252;
	mul.hi.u16 	%rs351, %rs350, -21845;
	shr.u16 	%rs352, %rs351, 1;
	mul.lo.s16 	%rs353, %rs352, 3;
	sub.s16 	%rs354, %rs350, %rs353;
	shl.b16 	%rs355, %rs354, 4;
	cvt.u64.u16 	%rd89, %rs355;
	or.b64  	%rd90, %rd87, %rd89;
	add.s64 	%rd11, %rd90, %rd88;
	mul.hi.u16 	%rs356, %rs343, -21845;
	shr.u16 	%rs357, %rs356, 3;
	mad.lo.s16 	%rs358, %rs357, 48, %rs355;
	cvt.u32.u16 	%r35, %rs358;
	add.s16 	%rs359, %rs198, 1120;
	mul.hi.u16 	%rs360, %rs359, -7281;
	shr.u16 	%rs361, %rs360, 7;
	mul.lo.s16 	%rs362, %rs361, 9216;
	mul.lo.s16 	%rs363, %rs361, 144;
	sub.s16 	%rs364, %rs359, %rs363;
	mul.lo.s16 	%rs365, %rs364, 171;
	shr.u16 	%rs366, %rs365, 11;
	cvt.u32.u16 	%r284, %rs366;
	mul.wide.u32 	%rd91, %r284, 48;
	add.s16 	%rs367, %rs205, 280;
	mul.hi.u16 	%rs368, %rs367, -21845;
	shr.u16 	%rs369, %rs368, 1;
	mul.lo.s16 	%rs370, %rs369, 3;
	sub.s16 	%rs371, %rs367, %rs370;
	shl.b16 	%rs372, %rs371, 4;
	or.b16  	%rs373, %rs372, %rs362;
	cvt.u64.u16 	%rd92, %rs373;
	add.s64 	%rd12, %rd91, %rd92;
	mul.hi.u16 	%rs374, %rs359, -21845;
	shr.u16 	%rs375, %rs374, 3;
	mad.lo.s16 	%rs376, %rs375, 48, %rs372;
	cvt.u32.u16 	%r36, %rs376;
	mul.wide.u32 	%rd93, %r254, 56;
	cvt.u64.u32 	%rd94, %r70;
	add.s64 	%rd95, %rd93, %rd94;
	add.s64 	%rd96, %rd95, %rd1;
	add.s64 	%rd150, %rd96, 5428;
	cvt.u64.u32 	%rd97, %r253;
	add.s64 	%rd98, %rd97, %rd94;
	add.s64 	%rd99, %rd98, %rd1;
	add.s64 	%rd149, %rd99, 3076;
	cvt.u64.u32 	%rd100, %r245;
	add.s64 	%rd101, %rd100, %rd94;
	add.s64 	%rd102, %rd101, %rd1;
	add.s64 	%rd148, %rd102, 3076;
	mov.b32 	%r2739, 0;
	not.pred 	%p67, %p4;
	not.pred 	%p73, %p5;
	mov.u32 	%r2740, %r2739;
	mov.u32 	%r2741, %r2739;
	mov.u32 	%r2742, %r2739;
	mov.u32 	%r2743, %r2739;
	mov.u32 	%r2744, %r2739;
	mov.u32 	%r2745, %r2739;
	mov.u32 	%r2746, %r2739;
	mov.u32 	%r2747, %r2739;
	mov.u32 	%r2748, %r2739;
$L__BB27_41:
	bar.sync 	0;
	@%p9 bra 	$L__BB27_47;
	mov.u32 	%r287, %tid.x;
	mad.lo.s32 	%r288, %r68, 14, %r287;
	shr.u32 	%r289, %r288, 4;
	and.b32  	%r290, %r289, 3;
	mov.u32 	%r291, %ctaid.x;
	shl.b32 	%r292, %r291, 1;
	or.b32  	%r293, %r290, %r292;
	setp.eq.s32 	%p61, %r293, 0;
	add.s32 	%r294, %r292, %r290;
	setp.gt.u32 	%p62, %r294, 14;
	mov.b32 	%r2749, 0;
	or.pred  	%p63, %p61, %p62;
	@%p63 bra 	$L__BB27_46;
	setp.eq.s32 	%p64, %r6, 0;
	@%p64 bra 	$L__BB27_46;
	setp.eq.s32 	%p65, %r6, 15;
	@%p65 bra 	$L__BB27_46;
	ld.global.nc.u32 	%r2749, [%rd148];
$L__BB27_46:
	shl.b32 	%r297, %r2748, 10;
	not.b32 	%r298, %r297;
	and.b32  	%r299, %r298, 1024;
	shl.b32 	%r300, %r6, 2;
	or.b32  	%r301, %r299, %r300;
	mov.u32 	%r302, %tid.x;
	mad.lo.s32 	%r303, %r68, 14, %r302;
	shl.b32 	%r304, %r303, 2;
	and.b32  	%r305, %r304, 960;
	or.b32  	%r306, %r301, %r305;
	mov.u32 	%r307, _ZZ70fused_nn_conv2d_cast_subtract_cast_multiply_add_add_nn_relu_18_kernel0E15pad_data_shared;
	add.s32 	%r308, %r307, %r306;
	st.shared.u32 	[%r308], %r2749;
$L__BB27_47:
	@%p17 bra 	$L__BB27_53;
	mov.b32 	%r2750, 0;
	@%p67 bra 	$L__BB27_52;
	setp.eq.s32 	%p68, %r6, 0;
	@%p68 bra 	$L__BB27_52;
	setp.eq.s32 	%p69, %r6, 15;
	@%p69 bra 	$L__BB27_52;
	ld.global.nc.u32 	%r2750, [%rd149];
$L__BB27_52:
	shl.b32 	%r311, %r2748, 10;
	not.b32 	%r312, %r311;
	and.b32  	%r313, %r312, 1024;
	shl.b32 	%r314, %r6, 2;
	or.b32  	%r315, %r313, %r314;
	mov.u32 	%r316, %tid.x;
	mad.lo.s32 	%r317, %r68, 14, %r316;
	shl.b32 	%r318, %r317, 2;
	and.b32  	%r319, %r318, 192;
	add.s32 	%r320, %r319, -64;
	and.b32  	%r321, %r320, 192;
	add.s32 	%r322, %r318, 448;
	and.b32  	%r323, %r322, 768;
	or.b32  	%r324, %r321, %r323;
	or.b32  	%r325, %r315, %r324;
	mov.u32 	%r326, _ZZ70fused_nn_conv2d_cast_subtract_cast_multiply_add_add_nn_relu_18_kernel0E15pad_data_shared;
	add.s32 	%r327, %r326, %r325;
	st.shared.u32 	[%r327], %r2750;
$L__BB27_53:
	mov.u32 	%r328, %tid.x;
	mad.lo.s32 	%r329, %r68, 14, %r328;
	setp.lt.u32 	%p70, %r329, 32;
	setp.lt.u32 	%p71, %r68, 3;
	and.pred  	%p6, %p70, %p71;
	not.pred 	%p72, %p6;
	@%p72 bra 	$L__BB27_59;
	mov.b32 	%r2751, 0;
	@%p73 bra 	$L__BB27_58;
	setp.eq.s32 	%p74, %r6, 0;
	@%p74 bra 	$L__BB27_58;
	setp.eq.s32 	%p75, %r6, 15;
	@%p75 bra 	$L__BB27_58;
	ld.global.nc.u32 	%r2751, [%rd150];
$L__BB27_58:
	mov.u32 	%r332, %tid.x;
	mad.lo.s32 	%r333, %r68, 14, %r332;
	shl.b32 	%r334, %r333, 2;
	and.b32  	%r335, %r334, -64;
	xor.b32  	%r336, %r335, 128;
	shl.b32 	%r337, %r2748, 10;
	not.b32 	%r338, %r337;
	and.b32  	%r339, %r338, 1024;
	shl.b32 	%r340, %r6, 2;
	or.b32  	%r341, %r339, %r340;
	add.s32 	%r342, %r341, %r336;
	mov.u32 	%r343, _ZZ70fused_nn_conv2d_cast_subtract_cast_multiply_add_add_nn_relu_18_kernel0E15pad_data_shared;
	add.s32 	%r344, %r343, %r342;
	st.shared.u32 	[%r344+768], %r2751;
$L__BB27_59:
	not.b32 	%r345, %r2748;
	and.b32  	%r346, %r345, 1;
	mul.lo.s32 	%r347, %r346, 4608;
	or.b32  	%r54, %r347, %r23;
	mov.u32 	%r348, %tid.x;
	mad.lo.s32 	%r349, %r68, 14, %r348;
	setp.gt.u32 	%p76, %r349, 1151;
	setp.gt.u32 	%p77, %r68, 82;
	or.pred  	%p78, %p76, %p77;
	@%p78 bra 	$L__BB27_61;
	cvt.u64.u32 	%rd103, %r2738;
	cvt.u64.u32 	%rd104, %r25;
	add.s64 	%rd105, %rd103, %rd104;
	add.s64 	%rd106, %rd2, %rd105;
	ld.global.nc.u32 	%r350, [%rd106+576];
	add.s32 	%r351, %r54, %r26;
	mov.u32 	%r352, _ZZ70fused_nn_conv2d_cast_subtract_cast_multiply_add_add_nn_relu_18_kernel0E18placeholder_shared;
	add.s32 	%r353, %r352, %r351;
	st.shared.u32 	[%r353], %r350;
$L__BB27_61:
	mov.u32 	%r354, %tid.x;
	mad.lo.s32 	%r355, %r68, 14, %r354;
	setp.gt.u32 	%p79, %r355, 1039;
	setp.gt.u32 	%p80, %r68, 74;
	or.pred  	%p81, %p79, %p80;
	@%p81 bra 	$L__BB27_63;
	cvt.u64.u32 	%rd107, %r2738;
	add.s64 	%rd108, %rd3, %rd107;
	add.s64 	%rd109, %rd2, %rd108;
	ld.global.nc.u32 	%r356, [%rd109+576];
	add.s32 	%r357, %r54, %r27;
	mov.u32 	%r358, _ZZ70fused_nn_conv2d_cast_subtract_cast_multiply_add_add_nn_relu_18_kernel0E18placeholder_shared;
	add.s32 	%r359, %r358, %r357;
	st.shared.u32 	[%r359], %r356;
$L__BB27_63:
	mov.u32 	%r360, %tid.x;
	mad.lo.s32 	%r361, %r68, 14, %r360;
	setp.gt.u32 	%p82, %r361, 927;
	setp.gt.u32 	%p83, %r68, 66;
	or.pred  	%p84, %p82, %p83;
	@%p84 bra 	$L__BB27_65;
	cvt.u64.u32 	%rd110, %r2738;
	add.s64 	%rd111, %rd4, %rd110;
	add.s64 	%rd112, %rd2, %rd111;
	ld.global.nc.u32 	%r362, [%rd112+576];
	add.s32 	%r363, %r54, %r28;
	mov.u32 	%r364, _ZZ70fused_nn_conv2d_cast_subtract_cast_multiply_add_add_nn_relu_18_kernel0E18placeholder_shared;
	add.s32 	%r365, %r364, %r363;
	st.shared.u32 	[%r365], %r362;
$L__BB27_65:
	mov.u32 	%r366, %tid.x;
	mad.lo.s32 	%r367, %r68, 14, %r366;
	setp.gt.u32 	%p85, %r367, 815;
	setp.gt.u32 	%p86, %r68, 58;
	or.pred  	%p87, %p85, %p86;
	@%p87 bra 	$L__BB27_67;
	cvt.u64.u32 	%rd113, %r2738;
	add.s64 	%rd114, %rd5, %rd113;
	add.s64 	%rd115, %rd2, %rd114;
	ld.global.nc.u32 	%r368, [%rd115+576];
	add.s32 	%r369, %r54, %r29;
	mov.u32 	%r370, _ZZ70fused_nn_conv2d_cast_subtract_cast_multiply_add_add_nn_relu_18_kernel0E18placeholder_shared;
	add.s32 	%r371, %r370, %r369;
	st.shared.u32 	[%r371], %r368;
$L__BB27_67:
	mov.u32 	%r372, %tid.x;
	mad.lo.s32 	%r373, %r68, 14, %r372;
	setp.gt.u32 	%p88, %r373, 703;
	setp.gt.u32 	%p89, %r68, 50;
	or.pred  	%p90, %p88, %p89;
	@%p90 bra 	$L__BB27_69;
	cvt.u64.u32 	%rd116, %r2738;
	add.s64 	%rd117, %rd6, %rd116;
	add.s64 	%rd118, %rd2, %rd117;
	ld.global.nc.u32 	%r374, [%rd118+576];
	add.s32 	%r375, %r54, %r30;
	mov.u32 	%r376, _ZZ70fused_nn_conv2d_cast_subtract_cast_multiply_add_add_nn_relu_18_kernel0E18placeholder_shared;
	add.s32 	%r377, %r376, %r375;
	st.shared.u32 	[%r377], %r374;
$L__BB27_69:
	mov.u32 	%r378, %tid.x;
	mad.lo.s32 	%r379, %r68, 14, %r378;
	setp.gt.u32 	%p91, %r379, 591;
	setp.gt.u32 	%p92, %r68, 42;
	or.pred  	%p93, %p91, %p92;
	@%p93 bra 	$L__BB27_71;
	cvt.u64.u32 	%rd119, %r2738;
	add.s64 	%rd120, %rd7, %rd119;
	add.s64 	%rd121, %rd2, %rd120;
	ld.global.nc.u32 	%r380, [%rd121+576];
	add.s32 	%r381, %r54, %r31;
	mov.u32 	%r382, _ZZ70fused_nn_conv2d_cast_subtract_cast_multiply_add_add_nn_relu_18_kernel0E18placeholder_shared;
	add.s32 	%r383, %r382, %r381;
	st.shared.u32 	[%r383], %r380;
$L__BB27_71:
	mov.u32 	%r384, %tid.x;
	mad.lo.s32 	%r385, %r68, 14, %r384;
	setp.gt.u32 	%p94, %r385, 479;
	setp.gt.u32 	%p95, %r68, 34;
	or.pred  	%p96, %p94, %p95;
	@%p96 bra 	$L__BB27_73;
	cvt.u64.u32 	%rd122, %r2738;
	add.s64 	%rd123, %rd8, %rd122;
	add.s64 	%rd124, %rd2, %rd123;
	ld.global.nc.u32 	%r386, [%rd124+576];
	add.s32 	%r387, %r54, %r32;
	mov.u32 	%r388, _ZZ70fused_nn_conv2d_cast_subtract_cast_multiply_add_add_nn_relu_18_kernel0E18placeholder_shared;
	add.s32 	%r389, %r388, %r387;
	st.shared.u32 	[%r389], %r386;
$L__BB27_73:
	mov.u32 	%r390, %tid.x;
	mad.lo.s32 	%r391, %r68, 14, %r390;
	setp.gt.u32 	%p97, %r391, 367;
	setp.gt.u32 	%p98, %r68, 26;
	or.pred  	%p99, %p97, %p98;
	@%p99 bra 	$L__BB27_75;
	cvt.u64.u32 	%rd125, %r2738;
	add.s64 	%rd126, %rd9, %rd125;
	add.s64 	%rd127, %rd2, %rd126;
	ld.global.nc.u32 	%r392, [%rd127+576];
	add.s32 	%r393, %r54, %r33;
	mov.u32 	%r394, _ZZ70fused_nn_conv2d_cast_subtract_cast_multiply_add_add_nn_relu_18_kernel0E18placeholder_shared;
	add.s32 	%r395, %r394, %r393;
	st.shared.u32 	[%r395], %r392;
$L__BB27_75:
	@%p9 bra 	$L__BB27_77;
	cvt.u64.u32 	%rd128, %r2738;
	add.s64 	%rd129, %rd10, %rd128;
	add.s64 	%rd130, %rd2, %rd129;
	ld.global.nc.u32 	%r396, [%rd130+576];
	add.s32 	%r397, %r54, %r34;
	mov.u32 	%r398, _ZZ70fused_nn_conv2d_cast_subtract_cast_multiply_add_add_nn_relu_18_kernel0E18placeholder_shared;
	add.s32 	%r399, %r398, %r397;
	st.shared.u32 	[%r399], %r396;
$L__BB27_77:
	@%p17 bra 	$L__BB27_79;
	cvt.u64.u32 	%rd131, %r2738;
	add.s64 	%rd132, %rd11, %rd131;
	add.s64 	%rd133, %rd2, %rd132;
	ld.global.nc.u32 	%r400, [%rd133+576];
	add.s32 	%r401, %r54, %r35;
	mov.u32 	%r402, _ZZ70fused_nn_conv2d_cast_subtract_cast_multiply_add_add_nn_relu_18_kernel0E18placeholder_shared;
	add.s32 	%r403, %r402, %r401;
	st.shared.u32 	[%r403], %r400;
$L__BB27_79:
	@%p72 bra 	$L__BB27_81;
	cvt.u64.u32 	%rd134, %r2738;
	add.s64 	%rd135, %rd12, %rd134;
	add.s64 	%rd136, %rd2, %rd135;
	ld.global.nc.u32 	%r404, [%rd136+576];
	add.s32 	%r405, %r54, %r36;
	mov.u32 	%r406, _ZZ70fused_nn_conv2d_cast_subtract_cast_multiply_add_add_nn_relu_18_kernel0E18placeholder_shared;
	add.s32 	%r407, %r406, %r405;
	st.shared.u32 	[%r407], %r404;
$L__BB27_81:
	and.b32  	%r1560, %r2739, 1024;
	and.b32  	%r1561, %r2748, 1;
	setp.eq.b32 	%p103, %r1561, 1;
	selp.b32 	%r1562, 4608, 0, %p103;
	mul.lo.s32 	%r55, %r68, 576;
	add.s32 	%r1563, %r1562, %r55;
	mov.u32 	%r1564, %tid.x;
	shl.b32 	%r56, %r1564, 2;
	add.s32 	%r1565, %r1560, %r56;
	mov.u32 	%r1566, _ZZ70fused_nn_conv2d_cast_subtract_cast_multiply_add_add_nn_relu_18_kernel0E15pad_data_shared;
	add.s32 	%r1567, %r1566, %r1565;
	ld.shared.u32 	%r409, [%r1567];
	mov.u32 	%r1568, _ZZ70fused_nn_conv2d_cast_subtract_cast_multiply_add_add_nn_relu_18_kernel0E18placeholder_shared;
	add.s32 	%r1569, %r1568, %r1563;
	ld.shared.u32 	%r410, [%r1569];
	// begin inline asm
	dp4a.s32.s32 %r408, %r409, %r410, %r2747;
	// end inline asm
	ld.shared.u32 	%r413, [%r1567+64];
	ld.shared.u32 	%r414, [%r1569];
	// begin inline asm
	dp4a.s32.s32 %r412, %r413, %r414, %r2743;
	// end inline asm
	ld.shared.u32 	%r417, [%r1567];
	ld.shared.u32 	%r418, [%r1569+4];
	// begin inline asm
	dp4a.s32.s32 %r416, %r417, %r418, %r2746;
	// end inline asm
	ld.shared.u32 	%r421, [%r1567+64];
	ld.shared.u32 	%r422, [%r1569+4];
	// begin inline asm
	dp4a.s32.s32 %r420, %r421, %r422, %r2742;
	// end inline asm
	ld.shared.u32 	%r425, [%r1567];
	ld.shared.u32 	%r426, [%r1569+8];
	// begin inline asm
	dp4a.s32.s32 %r424, %r425, %r426, %r2745;
	// end inline asm
	ld.shared.u32 	%r429, [%r1567+64];
	ld.shared.u32 	%r430, [%r1569+8];
	// begin inline asm
	dp4a.s32.s32 %r428, %r429, %r430, %r2741;
	// end inline asm
	ld.shared.u32 	%r433, [%r1567];
	ld.shared.u32 	%r434, [%r1569+12];
	// begin inline asm
	dp4a.s32.s32 %r432, %r433, %r434, %r2744;
	// end inline asm
	ld.shared.u32 	%r437, [%r1567+64];
	ld.shared.u32 	%r438, [%r1569+12];
	// begin inline asm
	dp4a.s32.s32 %r436, %r437, %r438, %r2740;
	// end inline asm
	ld.shared.u32 	%r441, [%r1567+4];
	ld.shared.u32 	%r442, [%r1569+16];
	// begin inline asm
	dp4a.s32.s32 %r440, %r441, %r442, %r408;
	// end inline asm
	ld.shared.u32 	%r445, [%r1567+68];
	ld.shared.u32 	%r446, [%r1569+16];
	// begin inline asm
	dp4a.s32.s32 %r444, %r445, %r446, %r412;
	// end inline asm
	ld.shared.u32 	%r449, [%r1567+4];
	ld.shared.u32 	%r450, [%r1569+20];
	// begin inline asm
	dp4a.s32.s32 %r448, %r449, %r450, %r416;
	// end inline asm
	ld.shared.u32 	%r453, [%r1567+68];
	ld.shared.u32 	%r454, [%r1569+20];
	// begin inline asm
	dp4a.s32.s32 %r452, %r453, %r454, %r420;
	// end inline asm
	ld.shared.u32 	%r457, [%r1567+4];
	ld.shared.u32 	%r458, [%r1569+24];
	// begin inline asm
	dp4a.s32.s32 %r456, %r457, %r458, %r424;
	// end inline asm
	ld.shared.u32 	%r461, [%r1567+68];
	ld.shared.u32 	%r462, [%r1569+24];
	// begin inline asm
	dp4a.s32.s32 %r460, %r461, %r462, %r428;
	// end inline asm
	ld.shared.u32 	%r465, [%r1567+4];
	ld.shared.u32 	%r466, [%r1569+28];
	// begin inline asm
	dp4a.s32.s32 %r464, %r465, %r466, %r432;
	// end inline asm
	ld.shared.u32 	%r469, [%r1567+68];
	ld.shared.u32 	%r470, [%r1569+28];
	// begin inline asm
	dp4a.s32.s32 %r468, %r469, %r470, %r436;
	// end inline asm
	ld.shared.u32 	%r473, [%r1567+8];
	ld.shared.u32 	%r474, [%r1569+32];
	// begin inline asm
	dp4a.s32.s32 %r472, %r473, %r474, %r440;
	// end inline asm
	ld.shared.u32 	%r477, [%r1567+72];
	ld.shared.u32 	%r478, [%r1569+32];
	// begin inline asm
	dp4a.s32.s32 %r476, %r477, %r478, %r444;
	// end inline asm
	ld.shared.u32 	%r481, [%r1567+8];
	ld.shared.u32 	%r482, [%r1569+36];
	// begin inline asm
	dp4a.s32.s32 %r480, %r481, %r482, %r448;
	// end inline asm
	ld.shared.u32 	%r485, [%r1567+72];
	ld.shared.u32 	%r486, [%r1569+36];
	// begin inline asm
	dp4a.s32.s32 %r484, %r485, %r486, %r452;
	// end inline asm
	ld.shared.u32 	%r489, [%r1567+8];
	ld.shared.u32 	%r490, [%r1569+40];
	// begin inline asm
	dp4a.s32.s32 %r488, %r489, %r490, %r456;
	// end inline asm
	ld.shared.u32 	%r493, [%r1567+72];
	ld.shared.u32 	%r494, [%r1569+40];
	// begin inline asm
	dp4a.s32.s32 %r492, %r493, %r494, %r460;
	// end inline asm
	ld.shared.u32 	%r497, [%r1567+8];
	ld.shared.u32 	%r498, [%r1569+44];
	// begin inline asm
	dp4a.s32.s32 %r496, %r497, %r498, %r464;
	// end inline asm
	ld.shared.u32 	%r501, [%r1567+72];
	ld.shared.u32 	%r502, [%r1569+44];
	// begin inline asm
	dp4a.s32.s32 %r500, %r501, %r502, %r468;
	// end inline asm
	ld.shared.u32 	%r505, [%r1567+64];
	ld.shared.u32 	%r506, [%r1569+48];
	// begin inline asm
	dp4a.s32.s32 %r504, %r505, %r506, %r472;
	// end inline asm
	ld.shared.u32 	%r509, [%r1567+128];
	ld.shared.u32 	%r510, [%r1569+48];
	// begin inline asm
	dp4a.s32.s32 %r508, %r509, %r510, %r476;
	// end inline asm
	ld.shared.u32 	%r513, [%r1567+64];
	ld.shared.u32 	%r514, [%r1569+52];
	// begin inline asm
	dp4a.s32.s32 %r512, %r513, %r514, %r480;
	// end inline asm
	ld.shared.u32 	%r517, [%r1567+128];
	ld.shared.u32 	%r518, [%r1569+52];
	// begin inline asm
	dp4a.s32.s32 %r516, %r517, %r518, %r484;
	// end inline asm
	ld.shared.u32 	%r521, [%r1567+64];
	ld.shared.u32 	%r522, [%r1569+56];
	// begin inline asm
	dp4a.s32.s32 %r520, %r521, %r522, %r488;
	// end inline asm
	ld.shared.u32 	%r525, [%r1567+128];
	ld.shared.u32 	%r526, [%r1569+56];
	// begin inline asm
	dp4a.s32.s32 %r524, %r525, %r526, %r492;
	// end inline asm
	ld.shared.u32 	%r529, [%r1567+64];
	ld.shared.u32 	%r530, [%r1569+60];
	// begin inline asm
	dp4a.s32.s32 %r528, %r529, %r530, %r496;
	// end inline asm
	ld.shared.u32 	%r533, [%r1567+128];
	ld.shared.u32 	%r534, [%r1569+60];
	// begin inline asm
	dp4a.s32.s32 %r532, %r533, %r534, %r500;
	// end inline asm
	ld.shared.u32 	%r537, [%r1567+68];
	ld.shared.u32 	%r538, [%r1569+64];
	// begin inline asm
	dp4a.s32.s32 %r536, %r537, %r538, %r504;
	// end inline asm
	ld.shared.u32 	%r541, [%r1567+132];
	ld.shared.u32 	%r542, [%r1569+64];
	// begin inline asm
	dp4a.s32.s32 %r540, %r541, %r542, %r508;
	// end inline asm
	ld.shared.u32 	%r545, [%r1567+68];
	ld.shared.u32 	%r546, [%r1569+68];
	// begin inline asm
	dp4a.s32.s32 %r544, %r545, %r546, %r512;
	// end inline asm
	ld.shared.u32 	%r549, [%r1567+132];
	ld.shared.u32 	%r550, [%r1569+68];
	// begin inline asm
	dp4a.s32.s32 %r548, %r549, %r550, %r516;
	// end inline asm
	ld.shared.u32 	%r553, [%r1567+68];
	ld.shared.u32 	%r554, [%r1569+72];
	// begin inline asm
	dp4a.s32.s32 %r552, %r553, %r554, %r520;
	// end inline asm
	ld.shared.u32 	%r557, [%r1567+132];
	ld.shared.u32 	%r558, [%r1569+72];
	// begin inline asm
	dp4a.s32.s32 %r556, %r557, %r558, %r524;
	// end inline asm
	ld.shared.u32 	%r561, [%r1567+68];
	ld.shared.u32 	%r562, [%r1569+76];
	// begin inline asm
	dp4a.s32.s32 %r560, %r561, %r562, %r528;
	// end inline asm
	ld.shared.u32 	%r565, [%r1567+132];
	ld.shared.u32 	%r566, [%r1569+76];
	// begin inline asm
	dp4a.s32.s32 %r564, %r565, %r566, %r532;
	// end inline asm
	ld.shared.u32 	%r569, [%r1567+72];
	ld.shared.u32 	%r570, [%r1569+80];
	// begin inline asm
	dp4a.s32.s32 %r568, %r569, %r570, %r536;
	// end inline asm
	ld.shared.u32 	%r573, [%r1567+136];
	ld.shared.u32 	%r574, [%r1569+80];
	// begin inline asm
	dp4a.s32.s32 %r572, %r573, %r574, %r540;
	// end inline asm
	ld.shared.u32 	%r577, [%r1567+72];
	ld.shared.u32 	%r578, [%r1569+84];
	// begin inline asm
	dp4a.s32.s32 %r576, %r577, %r578, %r544;
	// end inline asm
	ld.shared.u32 	%r581, [%r1567+136];
	ld.shared.u32 	%r582, [%r1569+84];
	// begin inline asm
	dp4a.s32.s32 %r580, %r581, %r582, %r548;
	// end inline asm
	ld.shared.u32 	%r585, [%r1567+72];
	ld.shared.u32 	%r586, [%r1569+88];
	// begin inline asm
	dp4a.s32.s32 %r584, %r585, %r586, %r552;
	// end inline asm
	ld.shared.u32 	%r589, [%r1567+136];
	ld.shared.u32 	%r590, [%r1569+88];
	// begin inline asm
	dp4a.s32.s32 %r588, %r589, %r590, %r556;
	// end inline asm
	ld.shared.u32 	%r593, [%r1567+72];
	ld.shared.u32 	%r594, [%r1569+92];
	// begin inline asm
	dp4a.s32.s32 %r592, %r593, %r594, %r560;
	// end inline asm
	ld.shared.u32 	%r597, [%r1567+136];
	ld.shared.u32 	%r598, [%r1569+92];
	// begin inline asm
	dp4a.s32.s32 %r596, %r597, %r598, %r564;
	// end inline asm
	ld.shared.u32 	%r601, [%r1567+128];
	ld.shared.u32 	%r602, [%r1569+96];
	// begin inline asm
	dp4a.s32.s32 %r600, %r601, %r602, %r568;
	// end inline asm
	ld.shared.u32 	%r605, [%r1567+192];
	ld.shared.u32 	%r606, [%r1569+96];
	// begin inline asm
	dp4a.s32.s32 %r604, %r605, %r606, %r572;
	// end inline asm
	ld.shared.u32 	%r609, [%r1567+128];
	ld.shared.u32 	%r610, [%r1569+100];
	// begin inline asm
	dp4a.s32.s32 %r608, %r609, %r610, %r576;
	// end inline asm
	ld.shared.u32 	%r613, [%r1567+192];
	ld.shared.u32 	%r614, [%r1569+100];
	// begin inline asm
	dp4a.s32.s32 %r612, %r613, %r614, %r580;
	// end inline asm
	ld.shared.u32 	%r617, [%r1567+128];
	ld.shared.u32 	%r618, [%r1569+104];
	// begin inline asm
	dp4a.s32.s32 %r616, %r617, %r618, %r584;
	// end inline asm
	ld.shared.u32 	%r621, [%r1567+192];
	ld.shared.u32 	%r622, [%r1569+104];
	// begin inline asm
	dp4a.s32.s32 %r620, %r621, %r622, %r588;
	// end inline asm
	ld.shared.u32 	%r625, [%r1567+128];
	ld.shared.u32 	%r626, [%r1569+108];
	// begin inline asm
	dp4a.s32.s32 %r624, %r625, %r626, %r592;
	// end inline asm
	ld.shared.u32 	%r629, [%r1567+192];
	ld.shared.u32 	%r630, [%r1569+108];
	// begin inline asm
	dp4a.s32.s32 %r628, %r629, %r630, %r596;
	// end inline asm
	ld.shared.u32 	%r633, [%r1567+132];
	ld.shared.u32 	%r634, [%r1569+112];
	// begin inline asm
	dp4a.s32.s32 %r632, %r633, %r634, %r600;
	// end inline asm
	ld.shared.u32 	%r637, [%r1567+196];
	ld.shared.u32 	%r638, [%r1569+112];
	// begin inline asm
	dp4a.s32.s32 %r636, %r637, %r638, %r604;
	// end inline asm
	ld.shared.u32 	%r641, [%r1567+132];
	ld.shared.u32 	%r642, [%r1569+116];
	// begin inline asm
	dp4a.s32.s32 %r640, %r641, %r642, %r608;
	// end inline asm
	ld.shared.u32 	%r645, [%r1567+196];
	ld.shared.u32 	%r646, [%r1569+116];
	// begin inline asm
	dp4a.s32.s32 %r644, %r645, %r646, %r612;
	// end inline asm
	ld.shared.u32 	%r649, [%r1567+132];
	ld.shared.u32 	%r650, [%r1569+120];
	// begin inline asm
	dp4a.s32.s32 %r648, %r649, %r650, %r616;
	// end inline asm
	ld.shared.u32 	%r653, [%r1567+196];
	ld.shared.u32 	%r654, [%r1569+120];
	// begin inline asm
	dp4a.s32.s32 %r652, %r653, %r654, %r620;
	// end inline asm
	ld.shared.u32 	%r657, [%r1567+132];
	ld.shared.u32 	%r658, [%r1569+124];
	// begin inline asm
	dp4a.s32.s32 %r656, %r657, %r658, %r624;
	// end inline asm
	ld.shared.u32 	%r661, [%r1567+196];
	ld.shared.u32 	%r662, [%r1569+124];
	// begin inline asm
	dp4a.s32.s32 %r660, %r661, %r662, %r628;
	// end inline asm
	ld.shared.u32 	%r665, [%r1567+136];
	ld.shared.u32 	%r666, [%r1569+128];
	// begin inline asm
	dp4a.s32.s32 %r664, %r665, %r666, %r632;
	// end inline asm
	ld.shared.u32 	%r669, [%r1567+200];
	ld.shared.u32 	%r670, [%r1569+128];
	// begin inline asm
	dp4a.s32.s32 %r668, %r669, %r670, %r636;
	// end inline asm
	ld.shared.u32 	%r673, [%r1567+136];
	ld.shared.u32 	%r674, [%r1569+132];
	// begin inline asm
	dp4a.s32.s32 %r672, %r673, %r674, %r640;
	// end inline asm
	ld.shared.u32 	%r677, [%r1567+200];
	ld.shared.u32 	%r678, [%r1569+132];
	// begin inline asm
	dp4a.s32.s32 %r676, %r677, %r678, %r644;
	// end inline asm
	ld.shared.u32 	%r681, [%r1567+136];
	ld.shared.u32 	%r682, [%r1569+136];
	// begin inline asm
	dp4a.s32.s32 %r680, %r681, %r682, %r648;
	// end inline asm
	ld.shared.u32 	%r685, [%r1567+200];
	ld.shared.u32 	%r686, [%r1569+136];
	// begin inline asm
	dp4a.s32.s32 %r684, %r685, %r686, %r652;
	// end inline asm
	ld.shared.u32 	%r689, [%r1567+136];
	ld.shared.u32 	%r690, [%r1569+140];
	// begin inline asm
	dp4a.s32.s32 %r688, %r689, %r690, %r656;
	// end inline asm
	ld.shared.u32 	%r693, [%r1567+200];
	ld.shared.u32 	%r694, [%r1569+140];
	// begin inline asm
	dp4a.s32.s32 %r692, %r693, %r694, %r660;
	// end inline asm
	ld.shared.u32 	%r697, [%r1567+256];
	ld.shared.u32 	%r698, [%r1569+144];
	// begin inline asm
	dp4a.s32.s32 %r696, %r697, %r698, %r664;
	// end inline asm
	ld.shared.u32 	%r701, [%r1567+320];
	ld.shared.u32 	%r702, [%r1569+144];
	// begin inline asm
	dp4a.s32.s32 %r700, %r701, %r702, %r668;
	// end inline asm
	ld.shared.u32 	%r705, [%r1567+256];
	ld.shared.u32 	%r706, [%r1569+148];
	// begin inline asm
	dp4a.s32.s32 %r704, %r705, %r706, %r672;
	// end inline asm
	ld.shared.u32 	%r709, [%r1567+320];
	ld.shared.u32 	%r710, [%r1569+148];
	// begin inline asm
	dp4a.s32.s32 %r708, %r709, %r710, %r676;
	// end inline asm
	ld.shared.u32 	%r713, [%r1567+256];
	ld.shared.u32 	%r714, [%r1569+152];
	// begin inline asm
	dp4a.s32.s32 %r712, %r713, %r714, %r680;
	// end inline asm
	ld.shared.u32 	%r717, [%r1567+320];
	ld.shared.u32 	%r718, [%r1569+152];
	// begin inline asm
	dp4a.s32.s32 %r716, %r717, %r718, %r684;
	// end inline asm
	ld.shared.u32 	%r721, [%r1567+256];
	ld.shared.u32 	%r722, [%r1569+156];
	// begin inline asm
	dp4a.s32.s32 %r720, %r721, %r722, %r688;
	// end inline asm
	ld.shared.u32 	%r725, [%r1567+320];
	ld.shared.u32 	%r726, [%r1569+156];
	// begin inline asm
	dp4a.s32.s32 %r724, %r725, %r726, %r692;
	// end inline asm
	ld.shared.u32 	%r729, [%r1567+260];
	ld.shared.u32 	%r730, [%r1569+160];
	// begin inline asm
	dp4a.s32.s32 %r728, %r729, %r730, %r696;
	// end inline asm
	ld.shared.u32 	%r733, [%r1567+324];
	ld.shared.u32 	%r734, [%r1569+160];
	// begin inline asm
	dp4a.s32.s32 %r732, %r733, %r734, %r700;
	// end inline asm
	ld.shared.u32 	%r737, [%r1567+260];
	ld.shared.u32 	%r738, [%r1569+164];
	// begin inline asm
	dp4a.s32.s32 %r736, %r737, %r738, %r704;
	// end inline asm
	ld.shared.u32 	%r741, [%r1567+324];
	ld.shared.u32 	%r742, [%r1569+164];
	// begin inline asm
	dp4a.s32.s32 %r740, %r741, %r742, %r708;
	// end inline asm
	ld.shared.u32 	%r745, [%r1567+260];
	ld.shared.u32 	%r746, [%r1569+168];
	// begin inline asm
	dp4a.s32.s32 %r744, %r745, %r746, %r712;
	// end inline asm
	ld.shared.u32 	%r749, [%r1567+324];
	ld.shared.u32 	%r750, [%r1569+168];
	// begin inline asm
	dp4a.s32.s32 %r748, %r749, %r750, %r716;
	// end inline asm
	ld.shared.u32 	%r753, [%r1567+260];
	ld.shared.u32 	%r754, [%r1569+172];
	// begin inline asm
	dp4a.s32.s32 %r752, %r753, %r754, %r720;
	// end inline asm
	ld.shared.u32 	%r757, [%r1567+324];
	ld.shared.u32 	%r758, [%r1569+172];
	// begin inline asm
	dp4a.s32.s32 %r756, %r757, %r758, %r724;
	// end inline asm
	ld.shared.u32 	%r761, [%r1567+264];
	ld.shared.u32 	%r762, [%r1569+176];
	// begin inline asm
	dp4a.s32.s32 %r760, %r761, %r762, %r728;
	// end inline asm
	ld.shared.u32 	%r765, [%r1567+328];
	ld.shared.u32 	%r766, [%r1569+176];
	// begin inline asm
	dp4a.s32.s32 %r764, %r765, %r766, %r732;
	// end inline asm
	ld.shared.u32 	%r769, [%r1567+264];
	ld.shared.u32 	%r770, [%r1569+180];
	// begin inline asm
	dp4a.s32.s32 %r768, %r769, %r770, %r736;
	// end inline asm
	ld.shared.u32 	%r773, [%r1567+328];
	ld.shared.u32 	%r774, [%r1569+180];
	// begin inline asm
	dp4a.s32.s32 %r772, %r773, %r774, %r740;
	// end inline asm
	ld.shared.u32 	%r777, [%r1567+264];
	ld.shared.u32 	%r778, [%r1569+184];
	// begin inline asm
	dp4a.s32.s32 %r776, %r777, %r778, %r744;
	// end inline asm
	ld.shared.u32 	%r781, [%r1567+328];
	ld.shared.u32 	%r782, [%r1569+184];
	// begin inline asm
	dp4a.s32.s32 %r780, %r781, %r782, %r748;
	// end inline asm
	ld.shared.u32 	%r785, [%r1567+264];
	ld.shared.u32 	%r786, [%r1569+188];
	// begin inline asm
	dp4a.s32.s32 %r784, %r785, %r786, %r752;
	// end inline asm
	ld.shared.u32 	%r789, [%r1567+328];
	ld.shared.u32 	%r790, [%r1569+188];
	// begin inline asm
	dp4a.s32.s32 %r788, %r789, %r790, %r756;
	// end inline asm
	ld.shared.u32 	%r793, [%r1567+320];
	ld.shared.u32 	%r794, [%r1569+192];
	// begin inline asm
	dp4a.s32.s32 %r792, %r793, %r794, %r760;
	// end inline asm
	ld.shared.u32 	%r797, [%r1567+384];
	ld.shared.u32 	%r798, [%r1569+192];
	// begin inline asm
	dp4a.s32.s32 %r796, %r797, %r798, %r764;
	// end inline asm
	ld.shared.u32 	%r801, [%r1567+320];
	ld.shared.u32 	%r802, [%r1569+196];
	// begin inline asm
	dp4a.s32.s32 %r800, %r801, %r802, %r768;
	// end inline asm
	ld.shared.u32 	%r805, [%r1567+384];
	ld.shared.u32 	%r806, [%r1569+196];
	// begin inline asm
	dp4a.s32.s32 %r804, %r805, %r806, %r772;
	// end inline asm
	ld.shared.u32 	%r809, [%r1567+320];
	ld.shared.u32 	%r810, [%r1569+200];
	// begin inline asm
	dp4a.s32.s32 %r808, %r809, %r810, %r776;
	// end inline asm
	ld.shared.u32 	%r813, [%r1567+384];
	ld.shared.u32 	%r814, [%r1569+200];
	// begin inline asm
	dp4a.s32.s32 %r812, %r813, %r814, %r780;
	// end inline asm
	ld.shared.u32 	%r817, [%r1567+320];
	ld.shared.u32 	%r818, [%r1569+204];
	// begin inline asm
	dp4a.s32.s32 %r816, %r817, %r818, %r784;
	// end inline asm
	ld.shared.u32 	%r821, [%r1567+384];
	ld.shared.u32 	%r822, [%r1569+204];
	// begin inline asm
	dp4a.s32.s32 %r820, %r821, %r822, %r788;
	// end inline asm
	ld.shared.u32 	%r825, [%r1567+324];
	ld.shared.u32 	%r826, [%r1569+208];
	// begin inline asm
	dp4a.s32.s32 %r824, %r825, %r826, %r792;
	// end inline asm
	ld.shared.u32 	%r829, [%r1567+388];
	ld.shared.u32 	%r830, [%r1569+208];
	// begin inline asm
	dp4a.s32.s32 %r828, %r829, %r830, %r796;
	// end inline asm
	ld.shared.u32 	%r833, [%r1567+324];
	ld.shared.u32 	%r834, [%r1569+212];
	// begin inline asm
	dp4a.s32.s32 %r832, %r833, %r834, %r800;
	// end inline asm
	ld.shared.u32 	%r837, [%r1567+388];
	ld.shared.u32 	%r838, [%r1569+212];
	// begin inline asm
	dp4a.s32.s32 %r836, %r837, %r838, %r804;
	// end inline asm
	ld.shared.u32 	%r841, [%r1567+324];
	ld.shared.u32 	%r842, [%r1569+216];
	// begin inline asm
	dp4a.s32.s32 %r840, %r841, %r842, %r808;
	// end inline asm
	ld.shared.u32 	%r845, [%r1567+388];
	ld.shared.u32 	%r846, [%r1569+216];
	// begin inline asm
	dp4a.s32.s32 %r844, %r845, %r846, %r812;
	// end inline asm
	ld.shared.u32 	%r849, [%r1567+324];
	ld.shared.u32 	%r850, [%r1569+220];
	// begin inline asm
	dp4a.s32.s32 %r848, %r849, %r850, %r816;
	// end inline asm
	ld.shared.u32 	%r853, [%r1567+388];
	ld.shared.u32 	%r854, [%r1569+220];
	// begin inline asm
	dp4a.s32.s32 %r852, %r853, %r854, %r820;
	// end inline asm
	ld.shared.u32 	%r857, [%r1567+328];
	ld.shared.u32 	%r858, [%r1569+224];
	// begin inline asm
	dp4a.s32.s32 %r856, %r857, %r858, %r824;
	// end inline asm
	ld.shared.u32 	%r861, [%r1567+392];
	ld.shared.u32 	%r862, [%r1569+224];
	// begin inline asm
	dp4a.s32.s32 %r860, %r861, %r862, %r828;
	// end inline asm
	ld.shared.u32 	%r865, [%r1567+328];
	ld.shared.u32 	%r866, [%r1569+228];
	// begin inline asm
	dp4a.s32.s32 %r864, %r865, %r866, %r832;
	// end inline asm
	ld.shared.u32 	%r869, [%r1567+392];
	ld.shared.u32 	%r870, [%r1569+228];
	// begin inline asm
	dp4a.s32.s32 %r868, %r869, %r870, %r836;
	// end inline asm
	ld.shared.u32 	%r873, [%r1567+328];
	ld.shared.u32 	%r874, [%r1569+232];
	// begin inline asm
	dp4a.s32.s32 %r872, %r873, %r874, %r840;
	// end inline asm
	ld.shared.u32 	%r877, [%r1567+392];
	ld.shared.u32 	%r878, [%r1569+232];
	// begin inline asm
	dp4a.s32.s32 %r876, %r877, %r878, %r844;
	// end inline asm
	ld.shared.u32 	%r881, [%r1567+328];
	ld.shared.u32 	%r882, [%r1569+236];
	// begin inline asm
	dp4a.s32.s32 %r880, %r881, %r882, %r848;
	// end inline asm
	ld.shared.u32 	%r885, [%r1567+392];
	ld.shared.u32 	%r886, [%r1569+236];
	// begin inline asm
	dp4a.s32.s32 %r884, %r885, %r886, %r852;
	// end inline asm
	ld.shared.u32 	%r889, [%r1567+384];
	ld.shared.u32 	%r890, [%r1569+240];
	// begin inline asm
	dp4a.s32.s32 %r888, %r889, %r890, %r856;
	// end inline asm
	ld.shared.u32 	%r893, [%r1567+448];
	ld.shared.u32 	%r894, [%r1569+240];
	// begin inline asm
	dp4a.s32.s32 %r892, %r893, %r894, %r860;
	// end inline asm
	ld.shared.u32 	%r897, [%r1567+384];
	ld.shared.u32 	%r898, [%r1569+244];
	// begin inline asm
	dp4a.s32.s32 %r896, %r897, %r898, %r864;
	// end inline asm
	ld.shared.u32 	%r901, [%r1567+448];
	ld.shared.u32 	%r902, [%r1569+244];
	// begin inline asm
	dp4a.s32.s32 %r900, %r901, %r902, %r868;
	// end inline asm
	ld.shared.u32 	%r905, [%r1567+384];
	ld.shared.u32 	%r906, [%r1569+248];
	// begin inline asm
	dp4a.s32.s32 %r904, %r905, %r906, %r872;
	// end inline asm
	ld.shared.u32 	%r909, [%r1567+448];
	ld.shared.u32 	%r910, [%r1569+248];
	// begin inline asm
	dp4a.s32.s32 %r908, %r909, %r910, %r876;
	// end inline asm
	ld.shared.u32 	%r913, [%r1567+384];
	ld.shared.u32 	%r914, [%r1569+252];
	// begin inline asm
	dp4a.s32.s32 %r912, %r913, %r914, %r880;
	// end inline asm
	ld.shared.u32 	%r917, [%r1567+448];
	ld.shared.u32 	%r918, [%r1569+252];
	// begin inline asm
	dp4a.s32.s32 %r916, %r917, %r918, %r884;
	// end inline asm
	ld.shared.u32 	%r921, [%r1567+388];
	ld.shared.u32 	%r922, [%r1569+256];
	// begin inline asm
	dp4a.s32.s32 %r920, %r921, %r922, %r888;
	// end inline asm
	ld.shared.u32 	%r925, [%r1567+452];
	ld.shared.u32 	%r926, [%r1569+256];
	// begin inline asm
	dp4a.s32.s32 %r924, %r925, %r926, %r892;
	// end inline asm
	ld.shared.u32 	%r929, [%r1567+388];
	ld.shared.u32 	%r930, [%r1569+260];
	// begin inline asm
	dp4a.s32.s32 %r928, %r929, %r930, %r896;
	// end inline asm
	ld.shared.u32 	%r933, [%r1567+452];
	ld.shared.u32 	%r934, [%r1569+260];
	// begin inline asm
	dp4a.s32.s32 %r932, %r933, %r934, %r900;
	// end inline asm
	ld.shared.u32 	%r937, [%r1567+388];
	ld.shared.u32 	%r938, [%r1569+264];
	// begin inline asm
	dp4a.s32.s32 %r936, %r937, %r938, %r904;
	// end inline asm
	ld.shared.u32 	%r941, [%r1567+452];
	ld.shared.u32 	%r942, [%r1569+264];
	// begin inline asm
	dp4a.s32.s32 %r940, %r941, %r942, %r908;
	// end inline asm
	ld.shared.u32 	%r945, [%r1567+388];
	ld.shared.u32 	%r946, [%r1569+268];
	// begin inline asm
	dp4a.s32.s32 %r944, %r945, %r946, %r912;
	// end inline asm
	ld.shared.u32 	%r949, [%r1567+452];
	ld.shared.u32 	%r950, [%r1569+268];
	// begin inline asm
	dp4a.s32.s32 %r948, %r949, %r950, %r916;
	// end inline asm
	ld.shared.u32 	%r953, [%r1567+392];
	ld.shared.u32 	%r954, [%r1569+272];
	// begin inline asm
	dp4a.s32.s32 %r952, %r953, %r954, %r920;
	// end inline asm
	ld.shared.u32 	%r957, [%r1567+456];
	ld.shared.u32 	%r958, [%r1569+272];
	// begin inline asm
	dp4a.s32.s32 %r956, %r957, %r958, %r924;
	// end inline asm
	ld.shared.u32 	%r961, [%r1567+392];
	ld.shared.u32 	%r962, [%r1569+276];
	// begin inline asm
	dp4a.s32.s32 %r960, %r961, %r962, %r928;
	// end inline asm
	ld.shared.u32 	%r965, [%r1567+456];
	ld.shared.u32 	%r966, [%r1569+276];
	// begin inline asm
	dp4a.s32.s32 %r964, %r965, %r966, %r932;
	// end inline asm
	ld.shared.u32 	%r969, [%r1567+392];
	ld.shared.u32 	%r970, [%r1569+280];
	// begin inline asm
	dp4a.s32.s32 %r968, %r969, %r970, %r936;
	// end inline asm
	ld.shared.u32 	%r973, [%r1567+456];
	ld.shared.u32 	%r974, [%r1569+280];
	// begin inline asm
	dp4a.s32.s32 %r972, %r973, %r974, %r940;
	// end inline asm
	ld.shared.u32 	%r977, [%r1567+392];
	ld.shared.u32 	%r978, [%r1569+284];
	// begin inline asm
	dp4a.s32.s32 %r976, %r977, %r978, %r944;
	// end inline asm
	ld.shared.u32 	%r981, [%r1567+456];
	ld.shared.u32 	%r982, [%r1569+284];
	// begin inline asm
	dp4a.s32.s32 %r980, %r981, %r982, %r948;
	// end inline asm
	ld.shared.u32 	%r985, [%r1567+512];
	ld.shared.u32 	%r986, [%r1569+288];
	// begin inline asm
	dp4a.s32.s32 %r984, %r985, %r986, %r952;
	// end inline asm
	ld.shared.u32 	%r989, [%r1567+576];
	ld.shared.u32 	%r990, [%r1569+288];
	// begin inline asm
	dp4a.s32.s32 %r988, %r989, %r990, %r956;
	// end inline asm
	ld.shared.u32 	%r993, [%r1567+512];
	ld.shared.u32 	%r994, [%r1569+292];
	// begin inline asm
	dp4a.s32.s32 %r992, %r993, %r994, %r960;
	// end inline asm
	ld.shared.u32 	%r997, [%r1567+576];
	ld.shared.u32 	%r998, [%r1569+292];
	// begin inline asm
	dp4a.s32.s32 %r996, %r997, %r998, %r964;
	// end inline asm
	ld.shared.u32 	%r1001, [%r1567+512];
	ld.shared.u32 	%r1002, [%r1569+296];
	// begin inline asm
	dp4a.s32.s32 %r1000, %r1001, %r1002, %r968;
	// end inline asm
	ld.shared.u32 	%r1005, [%r1567+576];
	ld.shared.u32 	%r1006, [%r1569+296];
	// begin inline asm
	dp4a.s32.s32 %r1004, %r1005, %r1006, %r972;
	// end inline asm
	ld.shared.u32 	%r1009, [%r1567+512];
	ld.shared.u32 	%r1010, [%r1569+300];
	// begin inline asm
	dp4a.s32.s32 %r1008, %r1009, %r1010, %r976;
	// end inline asm
	ld.shared.u32 	%r1013, [%r1567+576];
	ld.shared.u32 	%r1014, [%r1569+300];
	// begin inline asm
	dp4a.s32.s32 %r1012, %r1013, %r1014, %r980;
	// end inline asm
	ld.shared.u32 	%r1017, [%r1567+516];
	ld.shared.u32 	%r1018, [%r1569+304];
	// begin inline asm
	dp4a.s32.s32 %r1016, %r1017, %r1018, %r984;
	// end inline asm
	ld.shared.u32 	%r1021, [%r1567+580];
	ld.shared.u32 	%r1022, [%r1569+304];
	// begin inline asm
	dp4a.s32.s32 %r1020, %r1021, %r1022, %r988;
	// end inline asm
	ld.shared.u32 	%r1025, [%r1567+516];
	ld.shared.u32 	%r1026, [%r1569+308];
	// begin inline asm
	dp4a.s32.s32 %r1024, %r1025, %r1026, %r992;
	// end inline asm
	ld.shared.u32 	%r1029, [%r1567+580];
	ld.shared.u32 	%r1030, [%r1569+308];
	// begin inline asm
	dp4a.s32.s32 %r1028, %r1029, %r1030, %r996;
	// end inline asm
	ld.shared.u32 	%r1033, [%r1567+516];
	ld.shared.u32 	%r1034, [%r1569+312];
	// begin inline asm
	dp4a.s32.s32 %r1032, %r1033, %r1034, %r1000;
	// end inline asm
	ld.shared.u32 	%r1037, [%r1567+580];
	ld.shared.u32 	%r1038, [%r1569+312];
	// begin inline asm
	dp4a.s32.s32 %r1036, %r1037, %r1038, %r1004;
	// end inline asm
	ld.shared.u32 	%r1041, [%r1567+516];
	ld.shared.u32 	%r1042, [%r1569+316];
	// begin inline asm
	dp4a.s32.s32 %r1040, %r1041, %r1042, %r1008;
	// end inline asm
	ld.shared.u32 	%r1045, [%r1567+580];
	ld.shared.u32 	%r1046, [%r1569+316];
	// begin inline asm
	dp4a.s32.s32 %r1044, %r1045, %r1046, %r1012;
	// end inline asm
	ld.shared.u32 	%r1049, [%r1567+520];
	ld.shared.u32 	%r1050, [%r1569+320];
	// begin inline asm
	dp4a.s32.s32 %r1048, %r1049, %r1050, %r1016;
	// end inline asm
	ld.shared.u32 	%r1053, [%r1567+584];
	ld.shared.u32 	%r1054, [%r1569+320];
	// begin inline asm
	dp4a.s32.s32 %r1052, %r1053, %r1054, %r1020;
	// end inline asm
	ld.shared.u32 	%r1057, [%r1567+520];
	ld.shared.u32 	%r1058, [%r1569+324];
	// begin inline asm
	dp4a.s32.s32 %r1056, %r1057, %r1058, %r1024;
	// end inline asm
	ld.shared.u32 	%r1061, [%r1567+584];
	ld.shared.u32 	%r1062, [%r1569+324];
	// begin inline asm
	dp4a.s32.s32 %r1060, %r1061, %r1062, %r1028;
	// end inline asm
	ld.shared.u32 	%r1065, [%r1567+520];
	ld.shared.u32 	%r1066, [%r1569+328];
	// begin inline asm
	dp4a.s32.s32 %r1064, %r1065, %r1066, %r1032;
	// end inline asm
	ld.shared.u32 	%r1069, [%r1567+584];
	ld.shared.u32 	%r1070, [%r1569+328];
	// begin inline asm
	dp4a.s32.s32 %r1068, %r1069, %r1070, %r1036;
	// end inline asm
	ld.shared.u32 	%r1073, [%r1567+520];
	ld.shared.u32 	%r1074, [%r1569+332];
	// begin inline asm
	dp4a.s32.s32 %r1072, %r1073, %r1074, %r1040;
	// end inline asm
	ld.shared.u32 	%r1077, [%r1567+584];
	ld.shared.u32 	%r1078, [%r1569+332];
	// begin inline asm
	dp4a.s32.s32 %r1076, %r1077, %r1078, %r1044;
	// end inline asm
	ld.shared.u32 	%r1081, [%r1567+576];
	ld.shared.u32 	%r1082, [%r1569+336];
	// begin inline asm
	dp4a.s32.s32 %r1080, %r1081, %r1082, %r1048;
	// end inline asm
	ld.shared.u32 	%r1085, [%r1567+640];
	ld.shared.u32 	%r1086, [%r1569+336];
	// begin inline asm
	dp4a.s32.s32 %r1084, %r1085, %r1086, %r1052;
	// end inline asm
	ld.shared.u32 	%r1089, [%r1567+576];
	ld.shared.u32 	%r1090, [%r1569+340];
	// begin inline asm
	dp4a.s32.s32 %r1088, %r1089, %r1090, %r1056;
	// end inline asm
	ld.shared.u32 	%r1093, [%r1567+640];
	ld.shared.u32 	%r1094, [%r1569+340];
	// begin inline asm
	dp4a.s32.s32 %r1092, %r1093, %r1094, %r1060;
	// end inline asm
	ld.shared.u32 	%r1097, [%r1567+576];
	ld.shared.u32 	%r1098, [%r1569+344];
	// begin inline asm
	dp4a.s32.s32 %r1096, %r1097, %r1098, %r1064;
	// end inline asm
	ld.shared.u32 	%r1101, [%r1567+640];
	ld.shared.u32 	%r1102, [%r1569+344];
	// begin inline asm
	dp4a.s32.s32 %r1100, %r1101, %r1102, %r1068;
	// end inline asm
	ld.shared.u32 	%r1105, [%r1567+576];
	ld.shared.u32 	%r1106, [%r1569+348];
	// begin inline asm
	dp4a.s32.s32 %r1104, %r1105, %r1106, %r1072;
	// end inline asm
	ld.shared.u32 	%r1109, [%r1567+640];
	ld.shared.u32 	%r1110, [%r1569+348];
	// begin inline asm
	dp4a.s32.s32 %r1108, %r1109, %r1110, %r1076;
	// end inline asm
	ld.shared.u32 	%r1113, [%r1567+580];
	ld.shared.u32 	%r1114, [%r1569+352];
	// begin inline asm
	dp4a.s32.s32 %r1112, %r1113, %r1114, %r1080;
	// end inline asm
	ld.shared.u32 	%r1117, [%r1567+644];
	ld.shared.u32 	%r1118, [%r1569+352];
	// begin inline asm
	dp4a.s32.s32 %r1116, %r1117, %r1118, %r1084;
	// end inline asm
	ld.shared.u32 	%r1121, [%r1567+580];
	ld.shared.u32 	%r1122, [%r1569+356];
	// begin inline asm
	dp4a.s32.s32 %r1120, %r1121, %r1122, %r1088;
	// end inline asm
	ld.shared.u32 	%r1125, [%r1567+644];
	ld.shared.u32 	%r1126, [%r1569+356];
	// begin inline asm
	dp4a.s32.s32 %r1124, %r1125, %r1126, %r1092;
	// end inline asm
	ld.shared.u32 	%r1129, [%r1567+580];
	ld.shared.u32 	%r1130, [%r1569+360];
	// begin inline asm
	dp4a.s32.s32 %r1128, %r1129, %r1130, %r1096;
	// end inline asm
	ld.shared.u32 	%r1133, [%r1567+644];
	ld.shared.u32 	%r1134, [%r1569+360];
	// begin inline asm
	dp4a.s32.s32 %r1132, %r1133, %r1134, %r1100;
	// end inline asm
	ld.shared.u32 	%r1137, [%r1567+580];
	ld.shared.u32 	%r1138, [%r1569+364];
	// begin inline asm
	dp4a.s32.s32 %r1136, %r1137, %r1138, %r1104;
	// end inline asm
	ld.shared.u32 	%r1141, [%r1567+644];
	ld.shared.u32 	%r1142, [%r1569+364];
	// begin inline asm
	dp4a.s32.s32 %r1140, %r1141, %r1142, %r1108;
	// end inline asm
	ld.shared.u32 	%r1145, [%r1567+584];
	ld.shared.u32 	%r1146, [%r1569+368];
	// begin inline asm
	dp4a.s32.s32 %r1144, %r1145, %r1146, %r1112;
	// end inline asm
	ld.shared.u32 	%r1149, [%r1567+648];
	ld.shared.u32 	%r1150, [%r1569+368];
	// begin inline asm
	dp4a.s32.s32 %r1148, %r1149, %r1150, %r1116;
	// end inline asm
	ld.shared.u32 	%r1153, [%r1567+584];
	ld.shared.u32 	%r1154, [%r1569+372];
	// begin inline asm
	dp4a.s32.s32 %r1152, %r1153, %r1154, %r1120;
	// end inline asm
	ld.shared.u32 	%r1157, [%r1567+648];
	ld.shared.u32 	%r1158, [%r1569+372];
	// begin inline asm
	dp4a.s32.s32 %r1156, %r1157, %r1158, %r1124;
	// end inline asm
	ld.shared.u32 	%r1161, [%r1567+584];
	ld.shared.u32 	%r1162, [%r1569+376];
	// begin inline asm
	dp4a.s32.s32 %r1160, %r1161, %r1162, %r1128;
	// end inline asm
	ld.shared.u32 	%r1165, [%r1567+648];
	ld.shared.u32 	%r1166, [%r1569+376];
	// begin inline asm
	dp4a.s32.s32 %r1164, %r1165, %r1166, %r1132;
	// end inline asm
	ld.shared.u32 	%r1169, [%r1567+584];
	ld.shared.u32 	%r1170, [%r1569+380];
	// begin inline asm
	dp4a.s32.s32 %r1168, %r1169, %r1170, %r1136;
	// end inline asm
	ld.shared.u32 	%r1173, [%r1567+648];
	ld.shared.u32 	%r1174, [%r1569+380];
	// begin inline asm
	dp4a.s32.s32 %r1172, %r1173, %r1174, %r1140;
	// end inline asm
	ld.shared.u32 	%r1177, [%r1567+640];
	ld.shared.u32 	%r1178, [%r1569+384];
	// begin inline asm
	dp4a.s32.s32 %r1176, %r1177, %r1178, %r1144;
	// end inline asm
	ld.shared.u32 	%r1181, [%r1567+704];
	ld.shared.u32 	%r1182, [%r1569+384];
	// begin inline asm
	dp4a.s32.s32 %r1180, %r1181, %r1182, %r1148;
	// end inline asm
	ld.shared.u32 	%r1185, [%r1567+640];
	ld.shared.u32 	%r1186, [%r1569+388];
	// begin inline asm
	dp4a.s32.s32 %r1184, %r1185, %r1186, %r1152;
	// end inline asm
	ld.shared.u32 	%r1189, [%r1567+704];
	ld.shared.u32 	%r1190, [%r1569+388];
	// begin inline asm
	dp4a.s32.s32 %r1188, %r1189, %r1190, %r1156;
	// end inline asm
	ld.shared.u32 	%r1193, [%r1567+640];
	ld.shared.u32 	%r1194, [%r1569+392];
	// begin inline asm
	dp4a.s32.s32 %r1192, %r1193, %r1194, %r1160;
	// end inline asm
	ld.shared.u32 	%r1197, [%r1567+704];
	ld.shared.u32 	%r1198, [%r1569+392];
	// begin inline asm
	dp4a.s32.s32 %r1196, %r1197, %r1198, %r1164;
	// end inline asm
	ld.shared.u32 	%r1201, [%r1567+640];
	ld.shared.u32 	%r1202, [%r1569+396];
	// begin inline asm
	dp4a.s32.s32 %r1200, %r1201, %r1202, %r1168;
	// end inline asm
	ld.shared.u32 	%r1205, [%r1567+704];
	ld.shared.u32 	%r1206, [%r1569+396];
	// begin inline asm
	dp4a.s32.s32 %r1204, %r1205, %r1206, %r1172;
	// end inline asm
	ld.shared.u32 	%r1209, [%r1567+644];
	ld.shared.u32 	%r1210, [%r1569+400];
	// begin inline asm
	dp4a.s32.s32 %r1208, %r1209, %r1210, %r1176;
	// end inline asm
	ld.shared.u32 	%r1213, [%r1567+708];
	ld.shared.u32 	%r1214, [%r1569+400];
	// begin inline asm
	dp4a.s32.s32 %r1212, %r1213, %r1214, %r1180;
	// end inline asm
	ld.shared.u32 	%r1217, [%r1567+644];
	ld.shared.u32 	%r1218, [%r1569+404];
	// begin inline asm
	dp4a.s32.s32 %r1216, %r1217, %r1218, %r1184;
	// end inline asm
	ld.shared.u32 	%r1221, [%r1567+708];
	ld.shared.u32 	%r1222, [%r1569+404];
	// begin inline asm
	dp4a.s32.s32 %r1220, %r1221, %r1222, %r1188;
	// end inline asm
	ld.shared.u32 	%r1225, [%r1567+644];
	ld.shared.u32 	%r1226, [%r1569+408];
	// begin inline asm
	dp4a.s32.s32 %r1224, %r1225, %r1226, %r1192;
	// end inline asm
	ld.shared.u32 	%r1229, [%r1567+708];
	ld.shared.u32 	%r1230, [%r1569+408];
	// begin inline asm
	dp4a.s32.s32 %r1228, %r1229, %r1230, %r1196;
	// end inline asm
	ld.shared.u32 	%r1233, [%r1567+644];
	ld.shared.u32 	%r1234, [%r1569+412];
	// begin inline asm
	dp4a.s32.s32 %r1232, %r1233, %r1234, %r1200;
	// end inline asm
	ld.shared.u32 	%r1237, [%r1567+708];
	ld.shared.u32 	%r1238, [%r1569+412];
	// begin inline asm
	dp4a.s32.s32 %r1236, %r1237, %r1238, %r1204;
	// end inline asm
	ld.shared.u32 	%r1241, [%r1567+648];
	ld.shared.u32 	%r1242, [%r1569+416];
	// begin inline asm
	dp4a.s32.s32 %r1240, %r1241, %r1242, %r1208;
	// end inline asm
	ld.shared.u32 	%r1245, [%r1567+712];
	ld.shared.u32 	%r1246, [%r1569+416];
	// begin inline asm
	dp4a.s32.s32 %r1244, %r1245, %r1246, %r1212;
	// end inline asm
	ld.shared.u32 	%r1249, [%r1567+648];
	ld.shared.u32 	%r1250, [%r1569+420];
	// begin inline asm
	dp4a.s32.s32 %r1248, %r1249, %r1250, %r1216;
	// end inline asm
	ld.shared.u32 	%r1253, [%r1567+712];
	ld.shared.u32 	%r1254, [%r1569+420];
	// begin inline asm
	dp4a.s32.s32 %r1252, %r1253, %r1254, %r1220;
	// end inline asm
	ld.shared.u32 	%r1257, [%r1567+648];
	ld.shared.u32 	%r1258, [%r1569+424];
	// begin inline asm
	dp4a.s32.s32 %r1256, %r1257, %r1258, %r1224;
	// end inline asm
	ld.shared.u32 	%r1261, [%r1567+712];
	ld.shared.u32 	%r1262, [%r1569+424];
	// begin inline asm
	dp4a.s32.s32 %r1260, %r1261, %r1262, %r1228;
	// end inline asm
	ld.shared.u32 	%r1265, [%r1567+648];
	ld.shared.u32 	%r1266, [%r1569+428];
	// begin inline asm
	dp4a.s32.s32 %r1264, %r1265, %r1266, %r1232;
	// end inline asm
	ld.shared.u32 	%r1269, [%r1567+712];
	ld.shared.u32 	%r1270, [%r1569+428];
	// begin inline asm
	dp4a.s32.s32 %r1268, %r1269, %r1270, %r1236;
	// end inline asm
	ld.shared.u32 	%r1273, [%r1567+768];
	ld.shared.u32 	%r1274, [%r1569+432];
	// begin inline asm
	dp4a.s32.s32 %r1272, %r1273, %r1274, %r1240;
	// end inline asm
	ld.shared.u32 	%r1277, [%r1567+832];
	ld.shared.u32 	%r1278, [%r1569+432];
	// begin inline asm
	dp4a.s32.s32 %r1276, %r1277, %r1278, %r1244;
	// end inline asm
	ld.shared.u32 	%r1281, [%r1567+768];
	ld.shared.u32 	%r1282, [%r1569+436];
	// begin inline asm
	dp4a.s32.s32 %r1280, %r1281, %r1282, %r1248;
	// end inline asm
	ld.shared.u32 	%r1285, [%r1567+832];
	ld.shared.u32 	%r1286, [%r1569+436];
	// begin inline asm
	dp4a.s32.s32 %r1284, %r1285, %r1286, %r1252;
	// end inline asm
	ld.shared.u32 	%r1289, [%r1567+768];
	ld.shared.u32 	%r1290, [%r1569+440];
	// begin inline asm
	dp4a.s32.s32 %r1288, %r1289, %r1290, %r1256;
	// end inline asm
	ld.shared.u32 	%r1293, [%r1567+832];
	ld.shared.u32 	%r1294, [%r1569+440];
	// begin inline asm
	dp4a.s32.s32 %r1292, %r1293, %r1294, %r1260;
	// end inline asm
	ld.shared.u32 	%r1297, [%r1567+768];
	ld.shared.u32 	%r1298, [%r1569+444];
	// begin inline asm
	dp4a.s32.s32 %r1296, %r1297, %r1298, %r1264;
	// end inline asm
	ld.shared.u32 	%r1301, [%r1567+832];
	ld.shared.u32 	%r1302, [%r1569+444];
	// begin inline asm
	dp4a.s32.s32 %r1300, %r1301, %r1302, %r1268;
	// end inline asm
	ld.shared.u32 	%r1305, [%r1567+772];
	ld.shared.u32 	%r1306, [%r1569+448];
	// begin inline asm
	dp4a.s32.s32 %r1304, %r1305, %r1306, %r1272;
	// end inline asm
	ld.shared.u32 	%r1309, [%r1567+836];
	ld.shared.u32 	%r1310, [%r1569+448];
	// begin inline asm
	dp4a.s32.s32 %r1308, %r1309, %r1310, %r1276;
	// end inline asm
	ld.shared.u32 	%r1313, [%r1567+772];
	ld.shared.u32 	%r1314, [%r1569+452];
	// begin inline asm
	dp4a.s32.s32 %r1312, %r1313, %r1314, %r1280;
	// end inline asm
	ld.shared.u32 	%r1317, [%r1567+836];
	ld.shared.u32 	%r1318, [%r1569+452];
	// begin inline asm
	dp4a.s32.s32 %r1316, %r1317, %r1318, %r1284;
	// end inline asm
	ld.shared.u32 	%r1321, [%r1567+772];
	ld.shared.u32 	%r1322, [%r1569+456];
	// begin inline asm
	dp4a.s32.s32 %r1320, %r1321, %r1322, %r1288;
	// end inline asm
	ld.shared.u32 	%r1325, [%r1567+836];
	ld.shared.u32 	%r1326, [%r1569+456];
	// begin inline asm
	dp4a.s32.s32 %r1324, %r1325, %r1326, %r1292;
	// end inline asm
	ld.shared.u32 	%r1329, [%r1567+772];
	ld.shared.u32 	%r1330, [%r1569+460];
	// begin inline asm
	dp4a.s32.s32 %r1328, %r1329, %r1330, %r1296;
	// end inline asm
	ld.shared.u32 	%r1333, [%r1567+836];
	ld.shared.u32 	%r1334, [%r1569+460];
	// begin inline asm
	dp4a.s32.s32 %r1332, %r1333, %r1334, %r1300;
	// end inline asm
	ld.shared.u32 	%r1337, [%r1567+776];
	ld.shared.u32 	%r1338, [%r1569+464];
	// begin inline asm
	dp4a.s32.s32 %r1336, %r1337, %r1338, %r1304;
	// end inline asm
	ld.shared.u32 	%r1341, [%r1567+840];
	ld.shared.u32 	%r1342, [%r1569+464];
	// begin inline asm
	dp4a.s32.s32 %r1340, %r1341, %r1342, %r1308;
	// end inline asm
	ld.shared.u32 	%r1345, [%r1567+776];
	ld.shared.u32 	%r1346, [%r1569+468];
	// begin inline asm
	dp4a.s32.s32 %r1344, %r1345, %r1346, %r1312;
	// end inline asm
	ld.shared.u32 	%r1349, [%r1567+840];
	ld.shared.u32 	%r1350, [%r1569+468];
	// begin inline asm
	dp4a.s32.s32 %r1348, %r1349, %r1350, %r1316;
	// end inline asm
	ld.shared.u32 	%r1353, [%r1567+776];
	ld.shared.u32 	%r1354, [%r1569+472];
	// begin inline asm
	dp4a.s32.s32 %r1352, %r1353, %r1354, %r1320;
	// end inline asm
	ld.shared.u32 	%r1357, [%r1567+840];
	ld.shared.u32 	%r1358, [%r1569+472];
	// begin inline asm
	dp4a.s32.s32 %r1356, %r1357, %r1358, %r1324;
	// end inline asm
	ld.shared.u32 	%r1361, [%r1567+776];
	ld.shared.u32 	%r1362, [%r1569+476];
	// begin inline asm
	dp4a.s32.s32 %r1360, %r1361, %r1362, %r1328;
	// end inline asm
	ld.shared.u32 	%r1365, [%r1567+840];
	ld.shared.u32 	%r1366, [%r1569+476];
	// begin inline asm
	dp4a.s32.s32 %r1364, %r1365, %r1366, %r1332;
	// end inline asm
	ld.shared.u32 	%r1369, [%r1567+832];
	ld.shared.u32 	%r1370, [%r1569+480];
	// begin inline asm
	dp4a.s32.s32 %r1368, %r1369, %r1370, %r1336;
	// end inline asm
	ld.shared.u32 	%r1373, [%r1567+896];
	ld.shared.u32 	%r1374, [%r1569+480];
	// begin inline asm
	dp4a.s32.s32 %r1372, %r1373, %r1374, %r1340;
	// end inline asm
	ld.shared.u32 	%r1377, [%r1567+832];
	ld.shared.u32 	%r1378, [%r1569+484];
	// begin inline asm
	dp4a.s32.s32 %r1376, %r1377, %r1378, %r1344;
	// end inline asm
	ld.shared.u32 	%r1381, [%r1567+896];
	ld.shared.u32 	%r1382, [%r1569+484];
	// begin inline asm
	dp4a.s32.s32 %r1380, %r1381, %r1382, %r1348;
	// end inline asm
	ld.shared.u32 	%r1385, [%r1567+832];
	ld.shared.u32 	%r1386, [%r1569+488];
	// begin inline asm
	dp4a.s32.s32 %r1384, %r1385, %r1386, %r1352;
	// end inline asm
	ld.shared.u32 	%r1389, [%r1567+896];
	ld.shared.u32 	%r1390, [%r1569+488];
	// begin inline asm
	dp4a.s32.s32 %r1388, %r1389, %r1390, %r1356;
	// end inline asm
	ld.shared.u32 	%r1393, [%r1567+832];
	ld.shared.u32 	%r1394, [%r1569+492];
	// begin inline asm
	dp4a.s32.s32 %r1392, %r1393, %r1394, %r1360;
	// end inline asm
	ld.shared.u32 	%r1397, [%r1567+896];
	ld.shared.u32 	%r1398, [%r1569+492];
	// begin inline asm
	dp4a.s32.s32 %r1396, %r1397, %r1398, %r1364;
	// end inline asm
	ld.shared.u32 	%r1401, [%r1567+836];
	ld.shared.u32 	%r1402, [%r1569+496];
	// begin inline asm
	dp4a.s32.s32 %r1400, %r1401, %r1402, %r1368;
	// end inline asm
	ld.shared.u32 	%r1405, [%r1567+900];
	ld.shared.u32 	%r1406, [%r1569+496];
	// begin inline asm
	dp4a.s32.s32 %r1404, %r1405, %r1406, %r1372;
	// end inline asm
	ld.shared.u32 	%r1409, [%r1567+836];
	ld.shared.u32 	%r1410, [%r1569+500];
	// begin inline asm
	dp4a.s32.s32 %r1408, %r1409, %r1410, %r1376;
	// end inline asm
	ld.shared.u32 	%r1413, [%r1567+900];
	ld.shared.u32 	%r1414, [%r1569+500];
	// begin inline asm
	dp4a.s32.s32 %r1412, %r1413, %r1414, %r1380;
	// end inline asm
	ld.shared.u32 	%r1417, [%r1567+836];
	ld.shared.u32 	%r1418, [%r1569+504];
	// begin inline asm
	dp4a.s32.s32 %r1416, %r1417, %r1418, %r1384;
	// end inline asm
	ld.shared.u32 	%r1421, [%r1567+900];
	ld.shared.u32 	%r1422, [%r1569+504];
	// begin inline asm
	dp4a.s32.s32 %r1420, %r1421, %r1422, %r1388;
	// end inline asm
	ld.shared.u32 	%r1425, [%r1567+836];
	ld.shared.u32 	%r1426, [%r1569+508];
	// begin inline asm
	dp4a.s32.s32 %r1424, %r1425, %r1426, %r1392;
	// end inline asm
	ld.shared.u32 	%r1429, [%r1567+900];
	ld.shared.u32 	%r1430, [%r1569+508];
	// begin inline asm
	dp4a.s32.s32 %r1428, %r1429, %r1430, %r1396;
	// end inline asm
	ld.shared.u32 	%r1433, [%r1567+840];
	ld.shared.u32 	%r1434, [%r1569+512];
	// begin inline asm
	dp4a.s32.s32 %r1432, %r1433, %r1434, %r1400;
	// end inline asm
	ld.shared.u32 	%r1437, [%r1567+904];
	ld.shared.u32 	%r1438, [%r1569+512];
	// begin inline asm
	dp4a.s32.s32 %r1436, %r1437, %r1438, %r1404;
	// end inline asm
	ld.shared.u32 	%r1441, [%r1567+840];
	ld.shared.u32 	%r1442, [%r1569+516];
	// begin inline asm
	dp4a.s32.s32 %r1440, %r1441, %r1442, %r1408;
	// end inline asm
	ld.shared.u32 	%r1445, [%r1567+904];
	ld.shared.u32 	%r1446, [%r1569+516];
	// begin inline asm
	dp4a.s32.s32 %r1444, %r1445, %r1446, %r1412;
	// end inline asm
	ld.shared.u32 	%r1449, [%r1567+840];
	ld.shared.u32 	%r1450, [%r1569+520];
	// begin inline asm
	dp4a.s32.s32 %r1448, %r1449, %r1450, %r1416;
	// end inline asm
	ld.shared.u32 	%r1453, [%r1567+904];
	ld.shared.u32 	%r1454, [%r1569+520];
	// begin inline asm
	dp4a.s32.s32 %r1452, %r1453, %r1454, %r1420;
	// end inline asm
	ld.shared.u32 	%r1457, [%r1567+840];
	ld.shared.u32 	%r1458, [%r1569+524];
	// begin inline asm
	dp4a.s32.s32 %r1456, %r1457, %r1458, %r1424;
	// end inline asm
	ld.shared.u32 	%r1461, [%r1567+904];
	ld.shared.u32 	%r1462, [%r1569+524];
	// begin inline asm
	dp4a.s32.s32 %r1460, %r1461, %r1462, %r1428;
	// end inline asm
	ld.shared.u32 	%r1465, [%r1567+896];
	ld.shared.u32 	%r1466, [%r1569+528];
	// begin inline asm
	dp4a.s32.s32 %r1464, %r1465, %r1466, %r1432;
	// end inline asm
	ld.shared.u32 	%r1469, [%r1567+960];
	ld.shared.u32 	%r1470, [%r1569+528];
	// begin inline asm
	dp4a.s32.s32 %r1468, %r1469, %r1470, %r1436;
	// end inline asm
	ld.shared.u32 	%r1473, [%r1567+896];
	ld.shared.u32 	%r1474, [%r1569+532];
	// begin inline asm
	dp4a.s32.s32 %r1472, %r1473, %r1474, %r1440;
	// end inline asm
	ld.shared.u32 	%r1477, [%r1567+960];
	ld.shared.u32 	%r1478, [%r1569+532];
	// begin inline asm
	dp4a.s32.s32 %r1476, %r1477, %r1478, %r1444;
	// end inline asm
	ld.shared.u32 	%r1481, [%r1567+896];
	ld.shared.u32 	%r1482, [%r1569+536];
	// begin inline asm
	dp4a.s32.s32 %r1480, %r1481, %r1482, %r1448;
	// end inline asm
	ld.shared.u32 	%r1485, [%r1567+960];
	ld.shared.u32 	%r1486, [%r1569+536];
	// begin inline asm
	dp4a.s32.s32 %r1484, %r1485, %r1486, %r1452;
	// end inline asm
	ld.shared.u32 	%r1489, [%r1567+896];
	ld.shared.u32 	%r1490, [%r1569+540];
	// begin inline asm
	dp4a.s32.s32 %r1488, %r1489, %r1490, %r1456;
	// end inline asm
	ld.shared.u32 	%r1493, [%r1567+960];
	ld.shared.u32 	%r1494, [%r1569+540];
	// begin inline asm
	dp4a.s32.s32 %r1492, %r1493, %r1494, %r1460;
	// end inline asm
	ld.shared.u32 	%r1497, [%r1567+900];
	ld.shared.u32 	%r1498, [%r1569+544];
	// begin inline asm
	dp4a.s32.s32 %r1496, %r1497, %r1498, %r1464;
	// end inline asm
	ld.shared.u32 	%r1501, [%r1567+964];
	ld.shared.u32 	%r1502, [%r1569+544];
	// begin inline asm
	dp4a.s32.s32 %r1500, %r1501, %r1502, %r1468;
	// end inline asm
	ld.shared.u32 	%r1505, [%r1567+900];
	ld.shared.u32 	%r1506, [%r1569+548];
	// begin inline asm
	dp4a.s32.s32 %r1504, %r1505, %r1506, %r1472;
	// end inline asm
	ld.shared.u32 	%r1509, [%r1567+964];
	ld.shared.u32 	%r1510, [%r1569+548];
	// begin inline asm
	dp4a.s32.s32 %r1508, %r1509, %r1510, %r1476;
	// end inline asm
	ld.shared.u32 	%r1513, [%r1567+900];
	ld.shared.u32 	%r1514, [%r1569+552];
	// begin inline asm
	dp4a.s32.s32 %r1512, %r1513, %r1514, %r1480;
	// end inline asm
	ld.shared.u32 	%r1517, [%r1567+964];
	ld.shared.u32 	%r1518, [%r1569+552];
	// begin inline asm
	dp4a.s32.s32 %r1516, %r1517, %r1518, %r1484;
	// end inline asm
	ld.shared.u32 	%r1521, [%r1567+900];
	ld.shared.u32 	%r1522, [%r1569+556];
	// begin inline asm
	dp4a.s32.s32 %r1520, %r1521, %r1522, %r1488;
	// end inline asm
	ld.shared.u32 	%r1525, [%r1567+964];
	ld.shared.u32 	%r1526, [%r1569+556];
	// begin inline asm
	dp4a.s32.s32 %r1524, %r1525, %r1526, %r1492;
	// end inline asm
	ld.shared.u32 	%r1529, [%r1567+904];
	ld.shared.u32 	%r1530, [%r1569+560];
	// begin inline asm
	dp4a.s32.s32 %r2747, %r1529, %r1530, %r1496;
	// end inline asm
	ld.shared.u32 	%r1533, [%r1567+968];
	ld.shared.u32 	%r1534, [%r1569+560];
	// begin inline asm
	dp4a.s32.s32 %r2743, %r1533, %r1534, %r1500;
	// end inline asm
	ld.shared.u32 	%r1537, [%r1567+904];
	ld.shared.u32 	%r1538, [%r1569+564];
	// begin inline asm
	dp4a.s32.s32 %r2746, %r1537, %r1538, %r1504;
	// end inline asm
	ld.shared.u32 	%r1541, [%r1567+968];
	ld.shared.u32 	%r1542, [%r1569+564];
	// begin inline asm
	dp4a.s32.s32 %r2742, %r1541, %r1542, %r1508;
	// end inline asm
	ld.shared.u32 	%r1545, [%r1567+904];
	ld.shared.u32 	%r1546, [%r1569+568];
	// begin inline asm
	dp4a.s32.s32 %r2745, %r1545, %r1546, %r1512;
	// end inline asm
	ld.shared.u32 	%r1549, [%r1567+968];
	ld.shared.u32 	%r1550, [%r1569+568];
	// begin inline asm
	dp4a.s32.s32 %r2741, %r1549, %r1550, %r1516;
	// end inline asm
	ld.shared.u32 	%r1553, [%r1567+904];
	ld.shared.u32 	%r1554, [%r1569+572];
	// begin inline asm
	dp4a.s32.s32 %r2744, %r1553, %r1554, %r1520;
	// end inline asm
	ld.shared.u32 	%r1557, [%r1567+968];
	ld.shared.u32 	%r1558, [%r1569+572];
	// begin inline asm
	dp4a.s32.s32 %r2740, %r1557, %r1558, %r1524;
	// end inline asm
	add.s32 	%r2748, %r2748, 1;
	add.s32 	%r2739, %r2739, 1024;
	add.s32 	%r2738, %r2738, 576;
	add.s64 	%rd150, %rd150, 3136;
	add.s64 	%rd149, %rd149, 3136;
	add.s64 	%rd148, %rd148, 3136;
	setp.ne.s32 	%p104, %r2748, 15;
	@%p104 bra 	$L__BB27_41;
	ld.param.u64 	%rd147, [fused_nn_conv2d_cast_subtract_cast_multiply_add_add_nn_relu_18_kernel0_param_4];
	ld.param.u64 	%rd146, [fused_nn_conv2d_cast_subtract_cast_multiply_add_add_nn_relu_18_kernel0_param_3];
	ld.param.u64 	%rd145, [fused_nn_conv2d_cast_subtract_cast_multiply_add_add_nn_relu_18_kernel0_param_2];
	bar.sync 	0;
	add.s32 	%r2723, %r1566, %r56;
	ld.shared.u32 	%r1571, [%r2723+1024];
	add.s32 	%r2725, %r1568, %r55;
	ld.shared.u32 	%r1572, [%r2725+4608];
	// begin inline asm
	dp4a.s32.s32 %r1570, %r1571, %r1572, %r2747;
	// end inline asm
	ld.shared.u32 	%r1575, [%r2723+1088];
	ld.shared.u32 	%r1576, [%r2725+4608];
	// begin inline asm
	dp4a.s32.s32 %r1574, %r1575, %r1576, %r2743;
	// end inline asm
	ld.shared.u32 	%r1579, [%r2723+1024];
	ld.shared.u32 	%r1580, [%r2725+4612];
	// begin inline asm
	dp4a.s32.s32 %r1578, %r1579, %r1580, %r2746;
	// end inline asm
	ld.shared.u32 	%r1583, [%r2723+1088];
	ld.shared.u32 	%r1584, [%r2725+4612];
	// begin inline asm
	dp4a.s32.s32 %r1582, %r1583, %r1584, %r2742;
	// end inline asm
	ld.shared.u32 	%r1587, [%r2723+1024];
	ld.shared.u32 	%r1588, [%r2725+4616];
	// begin inline asm
	dp4a.s32.s32 %r1586, %r1587, %r1588, %r2745;
	// end inline asm
	ld.shared.u32 	%r1591, [%r2723+1088];
	ld.shared.u32 	%r1592, [%r2725+4616];
	// begin inline asm
	dp4a.s32.s32 %r1590, %r1591, %r1592, %r2741;
	// end inline asm
	ld.shared.u32 	%r1595, [%r2723+1024];
	ld.shared.u32 	%r1596, [%r2725+4620];
	// begin inline asm
	dp4a.s32.s32 %r1594, %r1595, %r1596, %r2744;
	// end inline asm
	ld.shared.u32 	%r1599, [%r2723+1088];
	ld.shared.u32 	%r1600, [%r2725+4620];
	// begin inline asm
	dp4a.s32.s32 %r1598, %r1599, %r1600, %r2740;
	// end inline asm
	ld.shared.u32 	%r1603, [%r2723+1028];
	ld.shared.u32 	%r1604, [%r2725+4624];
	// begin inline asm
	dp4a.s32.s32 %r1602, %r1603, %r1604, %r1570;
	// end inline asm
	ld.shared.u32 	%r1607, [%r2723+1092];
	ld.shared.u32 	%r1608, [%r2725+4624];
	// begin inline asm
	dp4a.s32.s32 %r1606, %r1607, %r1608, %r1574;
	// end inline asm
	ld.shared.u32 	%r1611, [%r2723+1028];
	ld.shared.u32 	%r1612, [%r2725+4628];
	// begin inline asm
	dp4a.s32.s32 %r1610, %r1611, %r1612, %r1578;
	// end inline asm
	ld.shared.u32 	%r1615, [%r2723+1092];
	ld.shared.u32 	%r1616, [%r2725+4628];
	// begin inline asm
	dp4a.s32.s32 %r1614, %r1615, %r1616, %r1582;
	// end inline asm
	ld.shared.u32 	%r1619, [%r2723+1028];
	ld.shared.u32 	%r1620, [%r2725+4632];
	// begin inline asm
	dp4a.s32.s32 %r1618, %r1619, %r1620, %r1586;
	// end inline asm
	ld.shared.u32 	%r1623, [%r2723+1092];
	ld.shared.u32 	%r1624, [%r2725+4632];
	// begin inline asm
	dp4a.s32.s32 %r1622, %r1623, %r1624, %r1590;
	// end inline asm
	ld.shared.u32 	%r1627, [%r2723+1028];
	ld.shared.u32 	%r1628, [%r2725+4636];
	// begin inline asm
	dp4a.s32.s32 %r1626, %r1627, %r1628, %r1594;
	// end inline asm
	ld.shared.u32 	%r1631, [%r2723+1092];
	ld.shared.u32 	%r1632, [%r2725+4636];
	// begin inline asm
	dp4a.s32.s32 %r1630, %r1631, %r1632, %r1598;
	// end inline asm
	ld.shared.u32 	%r1635, [%r2723+1032];
	ld.shared.u32 	%r1636, [%r2725+4640];
	// begin inline asm
	dp4a.s32.s32 %r1634, %r1635, %r1636, %r1602;
	// end inline asm
	ld.shared.u32 	%r1639, [%r2723+1096];
	ld.shared.u32 	%r1640, [%r2725+4640];
	// begin inline asm
	dp4a.s32.s32 %r1638, %r1639, %r1640, %r1606;
	// end inline asm
	ld.shared.u32 	%r1643, [%r2723+1032];
	ld.shared.u32 	%r1644, [%r2725+4644];
	// begin inline asm
	dp4a.s32.s32 %r1642, %r1643, %r1644, %r1610;
	// end inline asm
	ld.shared.u32 	%r1647, [%r2723+1096];
	ld.shared.u32 	%r1648, [%r2725+4644];
	// begin inline asm
	dp4a.s32.s32 %r1646, %r1647, %r1648, %r1614;
	// end inline asm
	ld.shared.u32 	%r1651, [%r2723+1032];
	ld.shared.u32 	%r1652, [%r2725+4648];
	// begin inline asm
	dp4a.s32.s32 %r1650, %r1651, %r1652, %r1618;
	// end inline asm
	ld.shared.u32 	%r1655, [%r2723+1096];
	ld.shared.u32 	%r1656, [%r2725+4648];
	// begin inline asm
	dp4a.s32.s32 %r1654, %r1655, %r1656, %r1622;
	// end inline asm
	ld.shared.u32 	%r1659, [%r2723+1032];
	ld.shared.u32 	%r1660, [%r2725+4652];
	// begin inline asm
	dp4a.s32.s32 %r1658, %r1659, %r1660, %r1626;
	// end inline asm
	ld.shared.u32 	%r1663, [%r2723+1096];
	ld.shared.u32 	%r1664, [%r2725+4652];
	// begin inline asm
	dp4a.s32.s32 %r1662, %r1663, %r1664, %r1630;
	// end inline asm
	ld.shared.u32 	%r1667, [%r2723+1088];
	ld.shared.u32 	%r1668, [%r2725+4656];
	// begin inline asm
	dp4a.s32.s32 %r1666, %r1667, %r1668, %r1634;
	// end inline asm
	ld.shared.u32 	%r1671, [%r2723+1152];
	ld.shared.u32 	%r1672, [%r2725+4656];
	// begin inline asm
	dp4a.s32.s32 %r1670, %r1671, %r1672, %r1638;
	// end inline asm
	ld.shared.u32 	%r1675, [%r2723+1088];
	ld.shared.u32 	%r1676, [%r2725+4660];
	// begin inline asm
	dp4a.s32.s32 %r1674, %r1675, %r1676, %r1642;
	// end inline asm
	ld.shared.u32 	%r1679, [%r2723+1152];
	ld.shared.u32 	%r1680, [%r2725+4660];
	// begin inline asm
	dp4a.s32.s32 %r1678, %r1679, %r1680, %r1646;
	// end inline asm
	ld.shared.u32 	%r1683, [%r2723+1088];
	ld.shared.u32 	%r1684, [%r2725+4664];
	// begin inline asm
	dp4a.s32.s32 %r1682, %r1683, %r1684, %r1650;
	// end inline asm
	ld.shared.u32 	%r1687, [%r2723+1152];
	ld.shared.u32 	%r1688, [%r2725+4664];
	// begin inline asm
	dp4a.s32.s32 %r1686, %r1687, %r1688, %r1654;
	// end inline asm
	ld.shared.u32 	%r1691, [%r2723+1088];
	ld.shared.u32 	%r1692, [%r2725+4668];
	// begin inline asm
	dp4a.s32.s32 %r1690, %r1691, %r1692, %r1658;
	// end inline asm
	ld.shared.u32 	%r1695, [%r2723+1152];
	ld.shared.u32 	%r1696, [%r2725+4668];
	// begin inline asm
	dp4a.s32.s32 %r1694, %r1695, %r1696, %r1662;
	// end inline asm
	ld.shared.u32 	%r1699, [%r2723+1092];
	ld.shared.u32 	%r1700, [%r2725+4672];
	// begin inline asm
	dp4a.s32.s32 %r1698, %r1699, %r1700, %r1666;
	// end inline asm
	ld.shared.u32 	%r1703, [%r2723+1156];
	ld.shared.u32 	%r1704, [%r2725+4672];
	// begin inline asm
	dp4a.s32.s32 %r1702, %r1703, %r1704, %r1670;
	// end inline asm
	ld.shared.u32 	%r1707, [%r2723+1092];
	ld.shared.u32 	%r1708, [%r2725+4676];
	// begin inline asm
	dp4a.s32.s32 %r1706, %r1707, %r1708, %r1674;
	// end inline asm
	ld.shared.u32 	%r1711, [%r2723+1156];
	ld.shared.u32 	%r1712, [%r2725+4676];
	// begin inline asm
	dp4a.s32.s32 %r1710, %r1711, %r1712, %r1678;
	// end inline asm
	ld.shared.u32 	%r1715, [%r2723+1092];
	ld.shared.u32 	%r1716, [%r2725+4680];
	// begin inline asm
	dp4a.s32.s32 %r1714, %r1715, %r1716, %r1682;
	// end inline asm
	ld.shared.u32 	%r1719, [%r2723+1156];
	ld.shared.u32 	%r1720, [%r2725+4680];
	// begin inline asm
	dp4a.s32.s32 %r1718, %r1719, %r1720, %r1686;
	// end inline asm
	ld.shared.u32 	%r1723, [%r2723+1092];
	ld.shared.u32 	%r1724, [%r2725+4684];
	// begin inline asm
	dp4a.s32.s32 %r1722, %r1723, %r1724, %r1690;
	// end inline asm
	ld.shared.u32 	%r1727, [%r2723+1156];
	ld.shared.u32 	%r1728, [%r2725+4684];
	// begin inline asm
	dp4a.s32.s32 %r1726, %r1727, %r1728, %r1694;
	// end inline asm
	ld.shared.u32 	%r1731, [%r2723+1096];
	ld.shared.u32 	%r1732, [%r2725+4688];
	// begin inline asm
	dp4a.s32.s32 %r1730, %r1731, %r1732, %r1698;
	// end inline asm
	ld.shared.u32 	%r1735, [%r2723+1160];
	ld.shared.u32 	%r1736, [%r2725+4688];
	// begin inline asm
	dp4a.s32.s32 %r1734, %r1735, %r1736, %r1702;
	// end inline asm
	ld.shared.u32 	%r1739, [%r2723+1096];
	ld.shared.u32 	%r1740, [%r2725+4692];
	// begin inline asm
	dp4a.s32.s32 %r1738, %r1739, %r1740, %r1706;
	// end inline asm
	ld.shared.u32 	%r1743, [%r2723+1160];
	ld.shared.u32 	%r1744, [%r2725+4692];
	// begin inline asm
	dp4a.s32.s32 %r1742, %r1743, %r1744, %r1710;
	// end inline asm
	ld.shared.u32 	%r1747, [%r2723+1096];
	ld.shared.u32 	%r1748, [%r2725+4696];
	// begin inline asm
	dp4a.s32.s32 %r1746, %r1747, %r1748, %r1714;
	// end inline asm
	ld.shared.u32 	%r1751, [%r2723+1160];
	ld.shared.u32 	%r1752, [%r2725+4696];
	// begin inline asm
	dp4a.s32.s32 %r1750, %r1751, %r1752, %r1718;
	// end inline asm
	ld.shared.u32 	%r1755, [%r2723+1096];
	ld.shared.u32 	%r1756, [%r2725+4700];
	// begin inline asm
	dp4a.s32.s32 %r1754, %r1755, %r1756, %r1722;
	// end inline asm
	ld.shared.u32 	%r1759, [%r2723+1160];
	ld.shared.u32 	%r1760, [%r2725+4700];
	// begin inline asm
	dp4a.s32.s32 %r1758, %r1759, %r1760, %r1726;
	// end inline asm
	ld.shared.u32 	%r1763, [%r2723+1152];
	ld.shared.u32 	%r1764, [%r2725+4704];
	// begin inline asm
	dp4a.s32.s32 %r1762, %r1763, %r1764, %r1730;
	// end inline asm
	ld.shared.u32 	%r1767, [%r2723+1216];
	ld.shared.u32 	%r1768, [%r2725+4704];
	// begin inline asm
	dp4a.s32.s32 %r1766, %r1767, %r1768, %r1734;
	// end inline asm
	ld.shared.u32 	%r1771, [%r2723+1152];
	ld.shared.u32 	%r1772, [%r2725+4708];
	// begin inline asm
	dp4a.s32.s32 %r1770, %r1771, %r1772, %r1738;
	// end inline asm
	ld.shared.u32 	%r1775, [%r2723+1216];
	ld.shared.u32 	%r1776, [%r2725+4708];
	// begin inline asm
	dp4a.s32.s32 %r1774, %r1775, %r1776, %r1742;
	// end inline asm
	ld.shared.u32 	%r1779, [%r2723+1152];
	ld.shared.u32 	%r1780, [%r2725+4712];
	// begin inline asm
	dp4a.s32.s32 %r1778, %r1779, %r1780, %r1746;
	// end inline asm
	ld.shared.u32 	%r1783, [%r2723+1216];
	ld.shared.u32 	%r1784, [%r2725+4712];
	// begin inline asm
	dp4a.s32.s32 %r1782, %r1783, %r1784, %r1750;
	// end inline asm
	ld.shared.u32 	%r1787, [%r2723+1152];
	ld.shared.u32 	%r1788, [%r2725+4716];
	// begin inline asm
	dp4a.s32.s32 %r1786, %r1787, %r1788, %r1754;
	// end inline asm
	ld.shared.u32 	%r1791, [%r2723+1216];
	ld.shared.u32 	%r1792, [%r2725+4716];
	// begin inline asm
	dp4a.s32.s32 %r1790, %r1791, %r1792, %r1758;
	// end inline asm
	ld.shared.u32 	%r1795, [%r2723+1156];
	ld.shared.u32 	%r1796, [%r2725+4720];
	// begin inline asm
	dp4a.s32.s32 %r1794, %r1795, %r1796, %r1762;
	// end inline asm
	ld.shared.u32 	%r1799, [%r2723+1220];
	ld.shared.u32 	%r1800, [%r2725+4720];
	// begin inline asm
	dp4a.s32.s32 %r1798, %r1799, %r1800, %r1766;
	// end inline asm
	ld.shared.u32 	%r1803, [%r2723+1156];
	ld.shared.u32 	%r1804, [%r2725+4724];
	// begin inline asm
	dp4a.s32.s32 %r1802, %r1803, %r1804, %r1770;
	// end inline asm
	ld.shared.u32 	%r1807, [%r2723+1220];
	ld.shared.u32 	%r1808, [%r2725+4724];
	// begin inline asm
	dp4a.s32.s32 %r1806, %r1807, %r1808, %r1774;
	// end inline asm
	ld.shared.u32 	%r1811, [%r2723+1156];
	ld.shared.u32 	%r1812, [%r2725+4728];
	// begin inline asm
	dp4a.s32.s32 %r1810, %r1811, %r1812, %r1778;
	// end inline asm
	ld.shared.u32 	%r1815, [%r2723+1220];
	ld.shared.u32 	%r1816, [%r2725+4728];
	// begin inline asm
	dp4a.s32.s32 %r1814, %r1815, %r1816, %r1782;
	// end inline asm
	ld.shared.u32 	%r1819, [%r2723+1156];
	ld.shared.u32 	%r1820, [%r2725+4732];
	// begin inline asm
	dp4a.s32.s32 %r1818, %r1819, %r1820, %r1786;
	// end inline asm
	ld.shared.u32 	%r1823, [%r2723+1220];
	ld.shared.u32 	%r1824, [%r2725+4732];
	// begin inline asm
	dp4a.s32.s32 %r1822, %r1823, %r1824, %r1790;
	// end inline asm
	ld.shared.u32 	%r1827, [%r2723+1160];
	ld.shared.u32 	%r1828, [%r2725+4736];
	// begin inline asm
	dp4a.s32.s32 %r1826, %r1827, %r1828, %r1794;
	// end inline asm
	ld.shared.u32 	%r1831, [%r2723+1224];
	ld.shared.u32 	%r1832, [%r2725+4736];
	// begin inline asm
	dp4a.s32.s32 %r1830, %r1831, %r1832, %r1798;
	// end inline asm
	ld.shared.u32 	%r1835, [%r2723+1160];
	ld.shared.u32 	%r1836, [%r2725+4740];
	// begin inline asm
	dp4a.s32.s32 %r1834, %r1835, %r1836, %r1802;
	// end inline asm
	ld.shared.u32 	%r1839, [%r2723+1224];
	ld.shared.u32 	%r1840, [%r2725+4740];
	// begin inline asm
	dp4a.s32.s32 %r1838, %r1839, %r1840, %r1806;
	// end inline asm
	ld.shared.u32 	%r1843, [%r2723+1160];
	ld.shared.u32 	%r1844, [%r2725+4744];
	// begin inline asm
	dp4a.s32.s32 %r1842, %r1843, %r1844, %r1810;
	// end inline asm
	ld.shared.u32 	%r1847, [%r2723+1224];
	ld.shared.u32 	%r1848, [%r2725+4744];
	// begin inline asm
	dp4a.s32.s32 %r1846, %r1847, %r1848, %r1814;
	// end inline asm
	ld.shared.u32 	%r1851, [%r2723+1160];
	ld.shared.u32 	%r1852, [%r2725+4748];
	// begin inline asm
	dp4a.s32.s32 %r1850, %r1851, %r1852, %r1818;
	// end inline asm
	ld.shared.u32 	%r1855, [%r2723+1224];
	ld.shared.u32 	%r1856, [%r2725+4748];
	// begin inline asm
	dp4a.s32.s32 %r1854, %r1855, %r1856, %r1822;
	// end inline asm
	ld.shared.u32 	%r1859, [%r2723+1280];
	ld.shared.u32 	%r1860, [%r2725+4752];
	// begin inline asm
	dp4a.s32.s32 %r1858, %r1859, %r1860, %r1826;
	// end inline asm
	ld.shared.u32 	%r1863, [%r2723+1344];
	ld.shared.u32 	%r1864, [%r2725+4752];
	// begin inline asm
	dp4a.s32.s32 %r1862, %r1863, %r1864, %r1830;
	// end inline asm
	ld.shared.u32 	%r1867, [%r2723+1280];
	ld.shared.u32 	%r1868, [%r2725+4756];
	// begin inline asm
	dp4a.s32.s32 %r1866, %r1867, %r1868, %r1834;
	// end inline asm
	ld.shared.u32 	%r1871, [%r2723+1344];
	ld.shared.u32 	%r1872, [%r2725+4756];
	// begin inline asm
	dp4a.s32.s32 %r1870, %r1871, %r1872, %r1838;
	// end inline asm
	ld.shared.u32 	%r1875, [%r2723+1280];
	ld.shared.u32 	%r1876, [%r2725+4760];
	// begin inline asm
	dp4a.s32.s32 %r1874, %r1875, %r1876, %r1842;
	// end inline asm
	ld.shared.u32 	%r1879, [%r2723+1344];
	ld.shared.u32 	%r1880, [%r2725+4760];
	// begin inline asm
	dp4a.s32.s32 %r1878, %r1879, %r1880, %r1846;
	// end inline asm
	ld.shared.u32 	%r1883, [%r2723+1280];
	ld.shared.u32 	%r1884, [%r2725+4764];
	// begin inline asm
	dp4a.s32.s32 %r1882, %r1883, %r1884, %r1850;
	// end inline asm
	ld.shared.u32 	%r1887, [%r2723+1344];
	ld.shared.u32 	%r1888, [%r2725+4764];
	// begin inline asm
	dp4a.s32.s32 %r1886, %r1887, %r1888, %r1854;
	// end inline asm
	ld.shared.u32 	%r1891, [%r2723+1284];
	ld.shared.u32 	%r1892, [%r2725+4768];
	// begin inline asm
	dp4a.s32.s32 %r1890, %r1891, %r1892, %r1858;
	// end inline asm
	ld.shared.u32 	%r1895, [%r2723+1348];
	ld.shared.u32 	%r1896, [%r2725+4768];
	// begin inline asm
	dp4a.s32.s32 %r1894, %r1895, %r1896, %r1862;
	// end inline asm
	ld.shared.u32 	%r1899, [%r2723+1284];
	ld.shared.u32 	%r1900, [%r2725+4772];
	// begin inline asm
	dp4a.s32.s32 %r1898, %r1899, %r1900, %r1866;
	// end inline asm
	ld.shared.u32 	%r1903, [%r2723+1348];
	ld.shared.u32 	%r1904, [%r2725+4772];
	// begin inline asm
	dp4a.s32.s32 %r1902, %r1903, %r1904, %r1870;
	// end inline asm
	ld.shared.u32 	%r1907, [%r2723+1284];
	ld.shared.u32 	%r1908, [%r2725+4776];
	// begin inline asm
	dp4a.s32.s32 %r1906, %r1907, %r1908, %r1874;
	// end inline asm
	ld.shared.u32 	%r1911, [%r2723+1348];
	ld.shared.u32 	%r1912, [%r2725+4776];
	// begin inline asm
	dp4a.s32.s32 %r1910, %r1911, %r1912, %r1878;
	// end inline asm
	ld.shared.u32 	%r1915, [%r2723+1284];
	ld.shared.u32 	%r1916, [%r2725+4780];
	// begin inline asm
	dp4a.s32.s32 %r1914, %r1915, %r1916, %r1882;
	// end inline asm
	ld.shared.u32 	%r1919, [%r2723+1348];
	ld.shared.u32 	%r1920, [%r2725+4780];
	// begin inline asm
	dp4a.s32.s32 %r1918, %r1919, %r1920, %r1886;
	// end inline asm
	ld.shared.u32 	%r1923, [%r2723+1288];
	ld.shared.u32 	%r1924, [%r2725+4784];
	// begin inline asm
	dp4a.s32.s32 %r1922, %r1923, %r1924, %r1890;
	// end inline asm
	ld.shared.u32 	%r1927, [%r2723+1352];
	ld.shared.u32 	%r1928, [%r2725+4784];
	// begin inline asm
	dp4a.s32.s32 %r1926, %r1927, %r1928, %r1894;
	// end inline asm
	ld.shared.u32 	%r1931, [%r2723+1288];
	ld.shared.u32 	%r1932, [%r2725+4788];
	// begin inline asm
	dp4a.s32.s32 %r1930, %r1931, %r1932, %r1898;
	// end inline asm
	ld.shared.u32 	%r1935, [%r2723+1352];
	ld.shared.u32 	%r1936, [%r2725+4788];
	// begin inline asm
	dp4a.s32.s32 %r1934, %r1935, %r1936, %r1902;
	// end inline asm
	ld.shared.u32 	%r1939, [%r2723+1288];
	ld.shared.u32 	%r1940, [%r2725+4792];
	// begin inline asm
	dp4a.s32.s32 %r1938, %r1939, %r1940, %r1906;
	// end inline asm
	ld.shared.u32 	%r1943, [%r2723+1352];
	ld.shared.u32 	%r1944, [%r2725+4792];
	// begin inline asm
	dp4a.s32.s32 %r1942, %r1943, %r1944, %r1910;
	// end inline asm
	ld.shared.u32 	%r1947, [%r2723+1288];
	ld.shared.u32 	%r1948, [%r2725+4796];
	// begin inline asm
	dp4a.s32.s32 %r1946, %r1947, %r1948, %r1914;
	// end inline asm
	ld.shared.u32 	%r1951, [%r2723+1352];
	ld.shared.u32 	%r1952, [%r2725+4796];
	// begin inline asm
	dp4a.s32.s32 %r1950, %r1951, %r1952, %r1918;
	// end inline asm
	ld.shared.u32 	%r1955, [%r2723+1344];
	ld.shared.u32 	%r1956, [%r2725+4800];
	// begin inline asm
	dp4a.s32.s32 %r1954, %r1955, %r1956, %r1922;
	// end inline asm
	ld.shared.u32 	%r1959, [%r2723+1408];
	ld.shared.u32 	%r1960, [%r2725+4800];
	// begin inline asm
	dp4a.s32.s32 %r1958, %r1959, %r1960, %r1926;
	// end inline asm
	ld.shared.u32 	%r1963, [%r2723+1344];
	ld.shared.u32 	%r1964, [%r2725+4804];
	// begin inline asm
	dp4a.s32.s32 %r1962, %r1963, %r1964, %r1930;
	// end inline asm
	ld.shared.u32 	%r1967, [%r2723+1408];
	ld.shared.u32 	%r1968, [%r2725+4804];
	// begin inline asm
	dp4a.s32.s32 %r1966, %r1967, %r1968, %r1934;
	// end inline asm
	ld.shared.u32 	%r1971, [%r2723+1344];
	ld.shared.u32 	%r1972, [%r2725+4808];
	// begin inline asm
	dp4a.s32.s32 %r1970, %r1971, %r1972, %r1938;
	// end inline asm
	ld.shared.u32 	%r1975, [%r2723+1408];
	ld.shared.u32 	%r1976, [%r2725+4808];
	// begin inline asm
	dp4a.s32.s32 %r1974, %r1975, %r1976, %r1942;
	// end inline asm
	ld.shared.u32 	%r1979, [%r2723+1344];
	ld.shared.u32 	%r1980, [%r2725+4812];
	// begin inline asm
	dp4a.s32.s32 %r1978, %r1979, %r1980, %r1946;
	// end inline asm
	ld.shared.u32 	%r1983, [%r2723+1408];
	ld.shared.u32 	%r1984, [%r2725+4812];
	// begin inline asm
	dp4a.s32.s32 %r1982, %r1983, %r1984, %r1950;
	// end inline asm
	ld.shared.u32 	%r1987, [%r2723+1348];
	ld.shared.u32 	%r1988, [%r2725+4816];
	// begin inline asm
	dp4a.s32.s32 %r1986, %r1987, %r1988, %r1954;
	// end inline asm
	ld.shared.u32 	%r1991, [%r2723+1412];
	ld.shared.u32 	%r1992, [%r2725+4816];
	// begin inline asm
	dp4a.s32.s32 %r1990, %r1991, %r1992, %r1958;
	// end inline asm
	ld.shared.u32 	%r1995, [%r2723+1348];
	ld.shared.u32 	%r1996, [%r2725+4820];
	// begin inline asm
	dp4a.s32.s32 %r1994, %r1995, %r1996, %r1962;
	// end inline asm
	ld.shared.u32 	%r1999, [%r2723+1412];
	ld.shared.u32 	%r2000, [%r2725+4820];
	// begin inline asm
	dp4a.s32.s32 %r1998, %r1999, %r2000, %r1966;
	// end inline asm
	ld.shared.u32 	%r2003, [%r2723+1348];
	ld.shared.u32 	%r2004, [%r2725+4824];
	// begin inline asm
	dp4a.s32.s32 %r2002, %r2003, %r2004, %r1970;
	// end inline asm
	ld.shared.u32 	%r2007, [%r2723+1412];
	ld.shared.u32 	%r2008, [%r2725+4824];
	// begin inline asm
	dp4a.s32.s32 %r2006, %r2007, %r2008, %r1974;
	// end inline asm
	ld.shared.u32 	%r2011, [%r2723+1348];
	ld.shared.u32 	%r2012, [%r2725+4828];
	// begin inline asm
	dp4a.s32.s32 %r2010, %r2011, %r2012, %r1978;
	// end inline asm
	ld.shared.u32 	%r2015, [%r2723+1412];
	ld.shared.u32 	%r2016, [%r2725+4828];
	// begin inline asm
	dp4a.s32.s32 %r2014, %r2015, %r2016, %r1982;
	// end inline asm
	ld.shared.u32 	%r2019, [%r2723+1352];
	ld.shared.u32 	%r2020, [%r2725+4832];
	// begin inline asm
	dp4a.s32.s32 %r2018, %r2019, %r2020, %r1986;
	// end inline asm
	ld.shared.u32 	%r2023, [%r2723+1416];
	ld.shared.u32 	%r2024, [%r2725+4832];
	// begin inline asm
	dp4a.s32.s32 %r2022, %r2023, %r2024, %r1990;
	// end inline asm
	ld.shared.u32 	%r2027, [%r2723+1352];
	ld.shared.u32 	%r2028, [%r2725+4836];
	// begin inline asm
	dp4a.s32.s32 %r2026, %r2027, %r2028, %r1994;
	// end inline asm
	ld.shared.u32 	%r2031, [%r2723+1416];
	ld.shared.u32 	%r2032, [%r2725+4836];
	// begin inline asm
	dp4a.s32.s32 %r2030, %r2031, %r2032, %r1998;
	// end inline asm
	ld.shared.u32 	%r2035, [%r2723+1352];
	ld.shared.u32 	%r2036, [%r2725+4840];
	// begin inline asm
	dp4a.s32.s32 %r2034, %r2035, %r2036, %r2002;
	// end inline asm
	ld.shared.u32 	%r2039, [%r2723+1416];
	ld.shared.u32 	%r2040, [%r2725+4840];
	// begin inline asm
	dp4a.s32.s32 %r2038, %r2039, %r2040, %r2006;
	// end inline asm
	ld.shared.u32 	%r2043, [%r2723+1352];
	ld.shared.u32 	%r2044, [%r2725+4844];
	// begin inline asm
	dp4a.s32.s32 %r2042, %r2043, %r2044, %r2010;
	// end inline asm
	ld.shared.u32 	%r2047, [%r2723+1416];
	ld.shared.u32 	%r2048, [%r2725+4844];
	// begin inline asm
	dp4a.s32.s32 %r2046, %r2047, %r2048, %r2014;
	// end inline asm
	ld.shared.u32 	%r2051, [%r2723+1408];
	ld.shared.u32 	%r2052, [%r2725+4848];
	// begin inline asm
	dp4a.s32.s32 %r2050, %r2051, %r2052, %r2018;
	// end inline asm
	ld.shared.u32 	%r2055, [%r2723+1472];
	ld.shared.u32 	%r2056, [%r2725+4848];
	// begin inline asm
	dp4a.s32.s32 %r2054, %r2055, %r2056, %r2022;
	// end inline asm
	ld.shared.u32 	%r2059, [%r2723+1408];
	ld.shared.u32 	%r2060, [%r2725+4852];
	// begin inline asm
	dp4a.s32.s32 %r2058, %r2059, %r2060, %r2026;
	// end inline asm
	ld.shared.u32 	%r2063, [%r2723+1472];
	ld.shared.u32 	%r2064, [%r2725+4852];
	// begin inline asm
	dp4a.s32.s32 %r2062, %r2063, %r2064, %r2030;
	// end inline asm
	ld.shared.u32 	%r2067, [%r2723+1408];
	ld.shared.u32 	%r2068, [%r2725+4856];
	// begin inline asm
	dp4a.s32.s32 %r2066, %r2067, %r2068, %r2034;
	// end inline asm
	ld.shared.u32 	%r2071, [%r2723+1472];
	ld.shared.u32 	%r2072, [%r2725+4856];
	// begin inline asm
	dp4a.s32.s32 %r2070, %r2071, %r2072, %r2038;
	// end inline asm
	ld.shared.u32 	%r2075, [%r2723+1408];
	ld.shared.u32 	%r2076, [%r2725+4860];
	// begin inline asm
	dp4a.s32.s32 %r2074, %r2075, %r2076, %r2042;
	// end inline asm
	ld.shared.u32 	%r2079, [%r2723+1472];
	ld.shared.u32 	%r2080, [%r2725+4860];
	// begin inline asm
	dp4a.s32.s32 %r2078, %r2079, %r2080, %r2046;
	// end inline asm
	ld.shared.u32 	%r2083, [%r2723+1412];
	ld.shared.u32 	%r2084, [%r2725+4864];
	// begin inline asm
	dp4a.s32.s32 %r2082, %r2083, %r2084, %r2050;
	// end inline asm
	ld.shared.u32 	%r2087, [%r2723+1476];
	ld.shared.u32 	%r2088, [%r2725+4864];
	// begin inline asm
	dp4a.s32.s32 %r2086, %r2087, %r2088, %r2054;
	// end inline asm
	ld.shared.u32 	%r2091, [%r2723+1412];
	ld.shared.u32 	%r2092, [%r2725+4868];
	// begin inline asm
	dp4a.s32.s32 %r2090, %r2091, %r2092, %r2058;
	// end inline asm
	ld.shared.u32 	%r2095, [%r2723+1476];
	ld.shared.u32 	%r2096, [%r2725+4868];
	// begin inline asm
	dp4a.s32.s32 %r2094, %r2095, %r2096, %r2062;
	// end inline asm
	ld.shared.u32 	%r2099, [%r2723+1412];
	ld.shared.u32 	%r2100, [%r2725+4872];
	// begin inline asm
	dp4a.s32.s32 %r2098, %r2099, %r2100, %r2066;
	// end inline asm
	ld.shared.u32 	%r2103, [%r2723+1476];
	ld.shared.u32 	%r2104, [%r2725+4872];
	// begin inline asm
	dp4a.s32.s32 %r2102, %r2103, %r2104, %r2070;
	// end inline asm
	ld.shared.u32 	%r2107, [%r2723+1412];
	ld.shared.u32 	%r2108, [%r2725+4876];
	// begin inline asm
	dp4a.s32.s32 %r2106, %r2107, %r2108, %r2074;
	// end inline asm
	ld.shared.u32 	%r2111, [%r2723+1476];
	ld.shared.u32 	%r2112, [%r2725+4876];
	// begin inline asm
	dp4a.s32.s32 %r2110, %r2111, %r2112, %r2078;
	// end inline asm
	ld.shared.u32 	%r2115, [%r2723+1416];
	ld.shared.u32 	%r2116, [%r2725+4880];
	// begin inline asm
	dp4a.s32.s32 %r2114, %r2115, %r2116, %r2082;
	// end inline asm
	ld.shared.u32 	%r2119, [%r2723+1480];
	ld.shared.u32 	%r2120, [%r2725+4880];
	// begin inline asm
	dp4a.s32.s32 %r2118, %r2119, %r2120, %r2086;
	// end inline asm
	ld.shared.u32 	%r2123, [%r2723+1416];
	ld.shared.u32 	%r2124, [%r2725+4884];
	// begin inline asm
	dp4a.s32.s32 %r2122, %r2123, %r2124, %r2090;
	// end inline asm
	ld.shared.u32 	%r2127, [%r2723+1480];
	ld.shared.u32 	%r2128, [%r2725+4884];
	// begin inline asm
	dp4a.s32.s32 %r2126, %r2127, %r2128, %r2094;
	// end inline asm
	ld.shared.u32 	%r2131, [%r2723+1416];
	ld.shared.u32 	%r2132, [%r2725+4888];
	// begin inline asm
	dp4a.s32.s32 %r2130, %r2131, %r2132, %r2098;
	// end inline asm
	ld.shared.u32 	%r2135, [%r2723+1480];
	ld.shared.u32 	%r2136, [%r2725+4888];
	// begin inline asm
	dp4a.s32.s32 %r2134, %r2135, %r2136, %r2102;
	// end inline asm
	ld.shared.u32 	%r2139, [%r2723+1416];
	ld.shared.u32 	%r2140, [%r2725+4892];
	// begin inline asm
	dp4a.s32.s32 %r2138, %r2139, %r2140, %r2106;
	// end inline asm
	ld.shared.u32 	%r2143, [%r2723+1480];
	ld.shared.u32 	%r2144, [%r2725+4892];
	// begin inline asm
	dp4a.s32.s32 %r2142, %r2143, %r2144, %r2110;
	// end inline asm
	ld.shared.u32 	%r2147, [%r2723+1536];
	ld.shared.u32 	%r2148, [%r2725+4896];
	// begin inline asm
	dp4a.s32.s32 %r2146, %r2147, %r2148, %r2114;
	// end inline asm
	ld.shared.u32 	%r2151, [%r2723+1600];
	ld.shared.u32 	%r2152, [%r2725+4896];
	// begin inline asm
	dp4a.s32.s32 %r2150, %r2151, %r2152, %r2118;
	// end inline asm
	ld.shared.u32 	%r2155, [%r2723+1536];
	ld.shared.u32 	%r2156, [%r2725+4900];
	// begin inline asm
	dp4a.s32.s32 %r2154, %r2155, %r2156, %r2122;
	// end inline asm
	ld.shared.u32 	%r2159, [%r2723+1600];
	ld.shared.u32 	%r2160, [%r2725+4900];
	// begin inline asm
	dp4a.s32.s32 %r2158, %r2159, %r2160, %r2126;
	// end inline asm
	ld.shared.u32 	%r2163, [%r2723+1536];
	ld.shared.u32 	%r2164, [%r2725+4904];
	// begin inline asm
	dp4a.s32.s32 %r2162, %r2163, %r2164, %r2130;
	// end inline asm
	ld.shared.u32 	%r2167, [%r2723+1600];
	ld.shared.u32 	%r2168, [%r2725+4904];
	// begin inline asm
	dp4a.s32.s32 %r2166, %r2167, %r2168, %r2134;
	// end inline asm
	ld.shared.u32 	%r2171, [%r2723+1536];
	ld.shared.u32 	%r2172, [%r2725+4908];
	// begin inline asm
	dp4a.s32.s32 %r2170, %r2171, %r2172, %r2138;
	// end inline asm
	ld.shared.u32 	%r2175, [%r2723+1600];
	ld.shared.u32 	%r2176, [%r2725+4908];
	// begin inline asm
	dp4a.s32.s32 %r2174, %r2175, %r2176, %r2142;
	// end inline asm
	ld.shared.u32 	%r2179, [%r2723+1540];
	ld.shared.u32 	%r2180, [%r2725+4912];
	// begin inline asm
	dp4a.s32.s32 %r2178, %r2179, %r2180, %r2146;
	// end inline asm
	ld.shared.u32 	%r2183, [%r2723+1604];
	ld.shared.u32 	%r2184, [%r2725+4912];
	// begin inline asm
	dp4a.s32.s32 %r2182, %r2183, %r2184, %r2150;
	// end inline asm
	ld.shared.u32 	%r2187, [%r2723+1540];
	ld.shared.u32 	%r2188, [%r2725+4916];
	// begin inline asm
	dp4a.s32.s32 %r2186, %r2187, %r2188, %r2154;
	// end inline asm
	ld.shared.u32 	%r2191, [%r2723+1604];
	ld.shared.u32 	%r2192, [%r2725+4916];
	// begin inline asm
	dp4a.s32.s32 %r2190, %r2191, %r2192, %r2158;
	// end inline asm
	ld.shared.u32 	%r2195, [%r2723+1540];
	ld.shared.u32 	%r2196, [%r2725+4920];
	// begin inline asm
	dp4a.s32.s32 %r2194, %r2195, %r2196, %r2162;
	// end inline asm
	ld.shared.u32 	%r2199, [%r2723+1604];
	ld.shared.u32 	%r2200, [%r2725+4920];
	// begin inline asm
	dp4a.s32.s32 %r2198, %r2199, %r2200, %r2166;
	// end inline asm
	ld.shared.u32 	%r2203, [%r2723+1540];
	ld.shared.u32 	%r2204, [%r2725+4924];
	// begin inline asm
	dp4a.s32.s32 %r2202, %r2203, %r2204, %r2170;
	// end inline asm
	ld.shared.u32 	%r2207, [%r2723+1604];
	ld.shared.u32 	%r2208, [%r2725+4924];
	// begin inline asm
	dp4a.s32.s32 %r2206, %r2207, %r2208, %r2174;
	// end inline asm
	ld.shared.u32 	%r2211, [%r2723+1544];
	ld.shared.u32 	%r2212, [%r2725+4928];
	// begin inline asm
	dp4a.s32.s32 %r2210, %r2211, %r2212, %r2178;
	// end inline asm
	ld.shared.u32 	%r2215, [%r2723+1608];
	ld.shared.u32 	%r2216, [%r2725+4928];
	// begin inline asm
	dp4a.s32.s32 %r2214, %r2215, %r2216, %r2182;
	// end inline asm
	ld.shared.u32 	%r2219, [%r2723+1544];
	ld.shared.u32 	%r2220, [%r2725+4932];
	// begin inline asm
	dp4a.s32.s32 %r2218, %r2219, %r2220, %r2186;
	// end inline asm
	ld.shared.u32 	%r2223, [%r2723+1608];
	ld.shared.u32 	%r2224, [%r2725+4932];
	// begin inline asm
	dp4a.s32.s32 %r2222, %r2223, %r2224, %r2190;
	// end inline asm
	ld.shared.u32 	%r2227, [%r2723+1544];
	ld.shared.u32 	%r2228, [%r2725+4936];
	// begin inline asm
	dp4a.s32.s32 %r2226, %r2227, %r2228, %r2194;
	// end inline asm
	ld.shared.u32 	%r2231, [%r2723+1608];
	ld.shared.u32 	%r2232, [%r2725+4936];
	// begin inline asm
	dp4a.s32.s32 %r2230, %r2231, %r2232, %r2198;
	// end inline asm
	ld.shared.u32 	%r2235, [%r2723+1544];
	ld.shared.u32 	%r2236, [%r2725+4940];
	// begin inline asm
	dp4a.s32.s32 %r2234, %r2235, %r2236, %r2202;
	// end inline asm
	ld.shared.u32 	%r2239, [%r2723+1608];
	ld.shared.u32 	%r2240, [%r2725+4940];
	// begin inline asm
	dp4a.s32.s32 %r2238, %r2239, %r2240, %r2206;
	// end inline asm
	ld.shared.u32 	%r2243, [%r2723+1600];
	ld.shared.u32 	%r2244, [%r2725+4944];
	// begin inline asm
	dp4a.s32.s32 %r2242, %r2243, %r2244, %r2210;
	// end inline asm
	ld.shared.u32 	%r2247, [%r2723+1664];
	ld.shared.u32 	%r2248, [%r2725+4944];
	// begin inline asm
	dp4a.s32.s32 %r2246, %r2247, %r2248, %r2214;
	// end inline asm
	ld.shared.u32 	%r2251, [%r2723+1600];
	ld.shared.u32 	%r2252, [%r2725+4948];
	// begin inline asm
	dp4a.s32.s32 %r2250, %r2251, %r2252, %r2218;
	// end inline asm
	ld.shared.u32 	%r2255, [%r2723+1664];
	ld.shared.u32 	%r2256, [%r2725+4948];
	// begin inline asm
	dp4a.s32.s32 %r2254, %r2255, %r2256, %r2222;
	// end inline asm
	ld.shared.u32 	%r2259, [%r2723+1600];
	ld.shared.u32 	%r2260, [%r2725+4952];
	// begin inline asm
	dp4a.s32.s32 %r2258, %r2259, %r2260, %r2226;
	// end inline asm
	ld.shared.u32 	%r2263, [%r2723+1664];
	ld.shared.u32 	%r2264, [%r2725+4952];
	// begin inline asm
	dp4a.s32.s32 %r2262, %r2263, %r2264, %r2230;
	// end inline asm
	ld.shared.u32 	%r2267, [%r2723+1600];
	ld.shared.u32 	%r2268, [%r2725+4956];
	// begin inline asm
	dp4a.s32.s32 %r2266, %r2267, %r2268, %r2234;
	// end inline asm
	ld.shared.u32 	%r2271, [%r2723+1664];
	ld.shared.u32 	%r2272, [%r2725+4956];
	// begin inline asm
	dp4a.s32.s32 %r2270, %r2271, %r2272, %r2238;
	// end inline asm
	ld.shared.u32 	%r2275, [%r2723+1604];
	ld.shared.u32 	%r2276, [%r2725+4960];
	// begin inline asm
	dp4a.s32.s32 %r2274, %r2275, %r2276, %r2242;
	// end inline asm
	ld.shared.u32 	%r2279, [%r2723+1668];
	ld.shared.u32 	%r2280, [%r2725+4960];
	// begin inline asm
	dp4a.s32.s32 %r2278, %r2279, %r2280, %r2246;
	// end inline asm
	ld.shared.u32 	%r2283, [%r2723+1604];
	ld.shared.u32 	%r2284, [%r2725+4964];
	// begin inline asm
	dp4a.s32.s32 %r2282, %r2283, %r2284, %r2250;
	// end inline asm
	ld.shared.u32 	%r2287, [%r2723+1668];
	ld.shared.u32 	%r2288, [%r2725+4964];
	// begin inline asm
	dp4a.s32.s32 %r2286, %r2287, %r2288, %r2254;
	// end inline asm
	ld.shared.u32 	%r2291, [%r2723+1604];
	ld.shared.u32 	%r2292, [%r2725+4968];
	// begin inline asm
	dp4a.s32.s32 %r2290, %r2291, %r2292, %r2258;
	// end inline asm
	ld.shared.u32 	%r2295, [%r2723+1668];
	ld.shared.u32 	%r2296, [%r2725+4968];
	// begin inline asm
	dp4a.s32.s32 %r2294, %r2295, %r2296, %r2262;
	// end inline asm
	ld.shared.u32 	%r2299, [%r2723+1604];
	ld.shared.u32 	%r2300, [%r2725+4972];
	// begin inline asm
	dp4a.s32.s32 %r2298, %r2299, %r2300, %r2266;
	// end inline asm
	ld.shared.u32 	%r2303, [%r2723+1668];
	ld.shared.u32 	%r2304, [%r2725+4972];
	// begin inline asm
	dp4a.s32.s32 %r2302, %r2303, %r2304, %r2270;
	// end inline asm
	ld.shared.u32 	%r2307, [%r2723+1608];
	ld.shared.u32 	%r2308, [%r2725+4976];
	// begin inline asm
	dp4a.s32.s32 %r2306, %r2307, %r2308, %r2274;
	// end inline asm
	ld.shared.u32 	%r2311, [%r2723+1672];
	ld.shared.u32 	%r2312, [%r2725+4976];
	// begin inline asm
	dp4a.s32.s32 %r2310, %r2311, %r2312, %r2278;
	// end inline asm
	ld.shared.u32 	%r2315, [%r2723+1608];
	ld.shared.u32 	%r2316, [%r2725+4980];
	// begin inline asm
	dp4a.s32.s32 %r2314, %r2315, %r2316, %r2282;
	// end inline asm
	ld.shared.u32 	%r2319, [%r2723+1672];
	ld.shared.u32 	%r2320, [%r2725+4980];
	// begin inline asm
	dp4a.s32.s32 %r2318, %r2319, %r2320, %r2286;
	// end inline asm
	ld.shared.u32 	%r2323, [%r2723+1608];
	ld.shared.u32 	%r2324, [%r2725+4984];
	// begin inline asm
	dp4a.s32.s32 %r2322, %r2323, %r2324, %r2290;
	// end inline asm
	ld.shared.u32 	%r2327, [%r2723+1672];
	ld.shared.u32 	%r2328, [%r2725+4984];
	// begin inline asm
	dp4a.s32.s32 %r2326, %r2327, %r2328, %r2294;
	// end inline asm
	ld.shared.u32 	%r2331, [%r2723+1608];
	ld.shared.u32 	%r2332, [%r2725+4988];
	// begin inline asm
	dp4a.s32.s32 %r2330, %r2331, %r2332, %r2298;
	// end inline asm
	ld.shared.u32 	%r2335, [%r2723+1672];
	ld.shared.u32 	%r2336, [%r2725+4988];
	// begin inline asm
	dp4a.s32.s32 %r2334, %r2335, %r2336, %r2302;
	// end inline asm
	ld.shared.u32 	%r2339, [%r2723+1664];
	ld.shared.u32 	%r2340, [%r2725+4992];
	// begin inline asm
	dp4a.s32.s32 %r2338, %r2339, %r2340, %r2306;
	// end inline asm
	ld.shared.u32 	%r2343, [%r2723+1728];
	ld.shared.u32 	%r2344, [%r2725+4992];
	// begin inline asm
	dp4a.s32.s32 %r2342, %r2343, %r2344, %r2310;
	// end inline asm
	ld.shared.u32 	%r2347, [%r2723+1664];
	ld.shared.u32 	%r2348, [%r2725+4996];
	// begin inline asm
	dp4a.s32.s32 %r2346, %r2347, %r2348, %r2314;
	// end inline asm
	ld.shared.u32 	%r2351, [%r2723+1728];
	ld.shared.u32 	%r2352, [%r2725+4996];
	// begin inline asm
	dp4a.s32.s32 %r2350, %r2351, %r2352, %r2318;
	// end inline asm
	ld.shared.u32 	%r2355, [%r2723+1664];
	ld.shared.u32 	%r2356, [%r2725+5000];
	// begin inline asm
	dp4a.s32.s32 %r2354, %r2355, %r2356, %r2322;
	// end inline asm
	ld.shared.u32 	%r2359, [%r2723+1728];
	ld.shared.u32 	%r2360, [%r2725+5000];
	// begin inline asm
	dp4a.s32.s32 %r2358, %r2359, %r2360, %r2326;
	// end inline asm
	ld.shared.u32 	%r2363, [%r2723+1664];
	ld.shared.u32 	%r2364, [%r2725+5004];
	// begin inline asm
	dp4a.s32.s32 %r2362, %r2363, %r2364, %r2330;
	// end inline asm
	ld.shared.u32 	%r2367, [%r2723+1728];
	ld.shared.u32 	%r2368, [%r2725+5004];
	// begin inline asm
	dp4a.s32.s32 %r2366, %r2367, %r2368, %r2334;
	// end inline asm
	ld.shared.u32 	%r2371, [%r2723+1668];
	ld.shared.u32 	%r2372, [%r2725+5008];
	// begin inline asm
	dp4a.s32.s32 %r2370, %r2371, %r2372, %r2338;
	// end inline asm
	ld.shared.u32 	%r2375, [%r2723+1732];
	ld.shared.u32 	%r2376, [%r2725+5008];
	// begin inline asm
	dp4a.s32.s32 %r2374, %r2375, %r2376, %r2342;
	// end inline asm
	ld.shared.u32 	%r2379, [%r2723+1668];
	ld.shared.u32 	%r2380, [%r2725+5012];
	// begin inline asm
	dp4a.s32.s32 %r2378, %r2379, %r2380, %r2346;
	// end inline asm
	ld.shared.u32 	%r2383, [%r2723+1732];
	ld.shared.u32 	%r2384, [%r2725+5012];
	// begin inline asm
	dp4a.s32.s32 %r2382, %r2383, %r2384, %r2350;
	// end inline asm
	ld.shared.u32 	%r2387, [%r2723+1668];
	ld.shared.u32 	%r2388, [%r2725+5016];
	// begin inline asm
	dp4a.s32.s32 %r2386, %r2387, %r2388, %r2354;
	// end inline asm
	ld.shared.u32 	%r2391, [%r2723+1732];
	ld.shared.u32 	%r2392, [%r2725+5016];
	// begin inline asm
	dp4a.s32.s32 %r2390, %r2391, %r2392, %r2358;
	// end inline asm
	ld.shared.u32 	%r2395, [%r2723+1668];
	ld.shared.u32 	%r2396, [%r2725+5020];
	// begin inline asm
	dp4a.s32.s32 %r2394, %r2395, %r2396, %r2362;
	// end inline asm
	ld.shared.u32 	%r2399, [%r2723+1732];
	ld.shared.u32 	%r2400, [%r2725+5020];
	// begin inline asm
	dp4a.s32.s32 %r2398, %r2399, %r2400, %r2366;
	// end inline asm
	ld.shared.u32 	%r2403, [%r2723+1672];
	ld.shared.u32 	%r2404, [%r2725+5024];
	// begin inline asm
	dp4a.s32.s32 %r2402, %r2403, %r2404, %r2370;
	// end inline asm
	ld.shared.u32 	%r2407, [%r2723+1736];
	ld.shared.u32 	%r2408, [%r2725+5024];
	// begin inline asm
	dp4a.s32.s32 %r2406, %r2407, %r2408, %r2374;
	// end inline asm
	ld.shared.u32 	%r2411, [%r2723+1672];
	ld.shared.u32 	%r2412, [%r2725+5028];
	// begin inline asm
	dp4a.s32.s32 %r2410, %r2411, %r2412, %r2378;
	// end inline asm
	ld.shared.u32 	%r2415, [%r2723+1736];
	ld.shared.u32 	%r2416, [%r2725+5028];
	// begin inline asm
	dp4a.s32.s32 %r2414, %r2415, %r2416, %r2382;
	// end inline asm
	ld.shared.u32 	%r2419, [%r2723+1672];
	ld.shared.u32 	%r2420, [%r2725+5032];
	// begin inline asm
	dp4a.s32.s32 %r2418, %r2419, %r2420, %r2386;
	// end inline asm
	ld.shared.u32 	%r2423, [%r2723+1736];
	ld.shared.u32 	%r2424, [%r2725+5032];
	// begin inline asm
	dp4a.s32.s32 %r2422, %r2423, %r2424, %r2390;
	// end inline asm
	ld.shared.u32 	%r2427, [%r2723+1672];
	ld.shared.u32 	%r2428, [%r2725+5036];
	// begin inline asm
	dp4a.s32.s32 %r2426, %r2427, %r2428, %r2394;
	// end inline asm
	ld.shared.u32 	%r2431, [%r2723+1736];
	ld.shared.u32 	%r2432, [%r2725+5036];
	// begin inline asm
	dp4a.s32.s32 %r2430, %r2431, %r2432, %r2398;
	// end inline asm
	ld.shared.u32 	%r2435, [%r2723+1792];
	ld.shared.u32 	%r2436, [%r2725+5040];
	// begin inline asm
	dp4a.s32.s32 %r2434, %r2435, %r2436, %r2402;
	// end inline asm
	ld.shared.u32 	%r2439, [%r2723+1856];
	ld.shared.u32 	%r2440, [%r2725+5040];
	// begin inline asm
	dp4a.s32.s32 %r2438, %r2439, %r2440, %r2406;
	// end inline asm
	ld.shared.u32 	%r2443, [%r2723+1792];
	ld.shared.u32 	%r2444, [%r2725+5044];
	// begin inline asm
	dp4a.s32.s32 %r2442, %r2443, %r2444, %r2410;
	// end inline asm
	ld.shared.u32 	%r2447, [%r2723+1856];
	ld.shared.u32 	%r2448, [%r2725+5044];
	// begin inline asm
	dp4a.s32.s32 %r2446, %r2447, %r2448, %r2414;
	// end inline asm
	ld.shared.u32 	%r2451, [%r2723+1792];
	ld.shared.u32 	%r2452, [%r2725+5048];
	// begin inline asm
	dp4a.s32.s32 %r2450, %r2451, %r2452, %r2418;
	// end inline asm
	ld.shared.u32 	%r2455, [%r2723+1856];
	ld.shared.u32 	%r2456, [%r2725+5048];
	// begin inline asm
	dp4a.s32.s32 %r2454, %r2455, %r2456, %r2422;
	// end inline asm
	ld.shared.u32 	%r2459, [%r2723+1792];
	ld.shared.u32 	%r2460, [%r2725+5052];
	// begin inline asm
	dp4a.s32.s32 %r2458, %r2459, %r2460, %r2426;
	// end inline asm
	ld.shared.u32 	%r2463, [%r2723+1856];
	ld.shared.u32 	%r2464, [%r2725+5052];
	// begin inline asm
	dp4a.s32.s32 %r2462, %r2463, %r2464, %r2430;
	// end inline asm
	ld.shared.u32 	%r2467, [%r2723+1796];
	ld.shared.u32 	%r2468, [%r2725+5056];
	// begin inline asm
	dp4a.s32.s32 %r2466, %r2467, %r2468, %r2434;
	// end inline asm
	ld.shared.u32 	%r2471, [%r2723+1860];
	ld.shared.u32 	%r2472, [%r2725+5056];
	// begin inline asm
	dp4a.s32.s32 %r2470, %r2471, %r2472, %r2438;
	// end inline asm
	ld.shared.u32 	%r2475, [%r2723+1796];
	ld.shared.u32 	%r2476, [%r2725+5060];
	// begin inline asm
	dp4a.s32.s32 %r2474, %r2475, %r2476, %r2442;
	// end inline asm
	ld.shared.u32 	%r2479, [%r2723+1860];
	ld.shared.u32 	%r2480, [%r2725+5060];
	// begin inline asm
	dp4a.s32.s32 %r2478, %r2479, %r2480, %r2446;
	// end inline asm
	ld.shared.u32 	%r2483, [%r2723+1796];
	ld.shared.u32 	%r2484, [%r2725+5064];
	// begin inline asm
	dp4a.s32.s32 %r2482, %r2483, %r2484, %r2450;
	// end inline asm
	ld.shared.u32 	%r2487, [%r2723+1860];
	ld.shared.u32 	%r2488, [%r2725+5064];
	// begin inline asm
	dp4a.s32.s32 %r2486, %r2487, %r2488, %r2454;
	// end inline asm
	ld.shared.u32 	%r2491, [%r2723+1796];
	ld.shared.u32 	%r2492, [%r2725+5068];
	// begin inline asm
	dp4a.s32.s32 %r2490, %r2491, %r2492, %r2458;
	// end inline asm
	ld.shared.u32 	%r2495, [%r2723+1860];
	ld.shared.u32 	%r2496, [%r2725+5068];
	// begin inline asm
	dp4a.s32.s32 %r2494, %r2495, %r2496, %r2462;
	// end inline asm
	ld.shared.u32 	%r2499, [%r2723+1800];
	ld.shared.u32 	%r2500, [%r2725+5072];
	// begin inline asm
	dp4a.s32.s32 %r2498, %r2499, %r2500, %r2466;
	// end inline asm
	ld.shared.u32 	%r2503, [%r2723+1864];
	ld.shared.u32 	%r2504, [%r2725+5072];
	// begin inline asm
	dp4a.s32.s32 %r2502, %r2503, %r2504, %r2470;
	// end inline asm
	ld.shared.u32 	%r2507, [%r2723+1800];
	ld.shared.u32 	%r2508, [%r2725+5076];
	// begin inline asm
	dp4a.s32.s32 %r2506, %r2507, %r2508, %r2474;
	// end inline asm
	ld.shared.u32 	%r2511, [%r2723+1864];
	ld.shared.u32 	%r2512, [%r2725+5076];
	// begin inline asm
	dp4a.s32.s32 %r2510, %r2511, %r2512, %r2478;
	// end inline asm
	ld.shared.u32 	%r2515, [%r2723+1800];
	ld.shared.u32 	%r2516, [%r2725+5080];
	// begin inline asm
	dp4a.s32.s32 %r2514, %r2515, %r2516, %r2482;
	// end inline asm
	ld.shared.u32 	%r2519, [%r2723+1864];
	ld.shared.u32 	%r2520, [%r2725+5080];
	// begin inline asm
	dp4a.s32.s32 %r2518, %r2519, %r2520, %r2486;
	// end inline asm
	ld.shared.u32 	%r2523, [%r2723+1800];
	ld.shared.u32 	%r2524, [%r2725+5084];
	// begin inline asm
	dp4a.s32.s32 %r2522, %r2523, %r2524, %r2490;
	// end inline asm
	ld.shared.u32 	%r2527, [%r2723+1864];
	ld.shared.u32 	%r2528, [%r2725+5084];
	// begin inline asm
	dp4a.s32.s32 %r2526, %r2527, %r2528, %r2494;
	// end inline asm
	ld.shared.u32 	%r2531, [%r2723+1856];
	ld.shared.u32 	%r2532, [%r2725+5088];
	// begin inline asm
	dp4a.s32.s32 %r2530, %r2531, %r2532, %r2498;
	// end inline asm
	ld.shared.u32 	%r2535, [%r2723+1920];
	ld.shared.u32 	%r2536, [%r2725+5088];
	// begin inline asm
	dp4a.s32.s32 %r2534, %r2535, %r2536, %r2502;
	// end inline asm
	ld.shared.u32 	%r2539, [%r2723+1856];
	ld.shared.u32 	%r2540, [%r2725+5092];
	// begin inline asm
	dp4a.s32.s32 %r2538, %r2539, %r2540, %r2506;
	// end inline asm
	ld.shared.u32 	%r2543, [%r2723+1920];
	ld.shared.u32 	%r2544, [%r2725+5092];
	// begin inline asm
	dp4a.s32.s32 %r2542, %r2543, %r2544, %r2510;
	// end inline asm
	ld.shared.u32 	%r2547, [%r2723+1856];
	ld.shared.u32 	%r2548, [%r2725+5096];
	// begin inline asm
	dp4a.s32.s32 %r2546, %r2547, %r2548, %r2514;
	// end inline asm
	ld.shared.u32 	%r2551, [%r2723+1920];
	ld.shared.u32 	%r2552, [%r2725+5096];
	// begin inline asm
	dp4a.s32.s32 %r2550, %r2551, %r2552, %r2518;
	// end inline asm
	ld.shared.u32 	%r2555, [%r2723+1856];
	ld.shared.u32 	%r2556, [%r2725+5100];
	// begin inline asm
	dp4a.s32.s32 %r2554, %r2555, %r2556, %r2522;
	// end inline asm
	ld.shared.u32 	%r2559, [%r2723+1920];
	ld.shared.u32 	%r2560, [%r2725+5100];
	// begin inline asm
	dp4a.s32.s32 %r2558, %r2559, %r2560, %r2526;
	// end inline asm
	ld.shared.u32 	%r2563, [%r2723+1860];
	ld.shared.u32 	%r2564, [%r2725+5104];
	// begin inline asm
	dp4a.s32.s32 %r2562, %r2563, %r2564, %r2530;
	// end inline asm
	ld.shared.u32 	%r2567, [%r2723+1924];
	ld.shared.u32 	%r2568, [%r2725+5104];
	// begin inline asm
	dp4a.s32.s32 %r2566, %r2567, %r2568, %r2534;
	// end inline asm
	ld.shared.u32 	%r2571, [%r2723+1860];
	ld.shared.u32 	%r2572, [%r2725+5108];
	// begin inline asm
	dp4a.s32.s32 %r2570, %r2571, %r2572, %r2538;
	// end inline asm
	ld.shared.u32 	%r2575, [%r2723+1924];
	ld.shared.u32 	%r2576, [%r2725+5108];
	// begin inline asm
	dp4a.s32.s32 %r2574, %r2575, %r2576, %r2542;
	// end inline asm
	ld.shared.u32 	%r2579, [%r2723+1860];
	ld.shared.u32 	%r2580, [%r2725+5112];
	// begin inline asm
	dp4a.s32.s32 %r2578, %r2579, %r2580, %r2546;
	// end inline asm
	ld.shared.u32 	%r2583, [%r2723+1924];
	ld.shared.u32 	%r2584, [%r2725+5112];
	// begin inline asm
	dp4a.s32.s32 %r2582, %r2583, %r2584, %r2550;
	// end inline asm
	ld.shared.u32 	%r2587, [%r2723+1860];
	ld.shared.u32 	%r2588, [%r2725+5116];
	// begin inline asm
	dp4a.s32.s32 %r2586, %r2587, %r2588, %r2554;
	// end inline asm
	ld.shared.u32 	%r2591, [%r2723+1924];
	ld.shared.u32 	%r2592, [%r2725+5116];
	// begin inline asm
	dp4a.s32.s32 %r2590, %r2591, %r2592, %r2558;
	// end inline asm
	ld.shared.u32 	%r2595, [%r2723+1864];
	ld.shared.u32 	%r2596, [%r2725+5120];
	// begin inline asm
	dp4a.s32.s32 %r2594, %r2595, %r2596, %r2562;
	// end inline asm
	ld.shared.u32 	%r2599, [%r2723+1928];
	ld.shared.u32 	%r2600, [%r2725+5120];
	// begin inline asm
	dp4a.s32.s32 %r2598, %r2599, %r2600, %r2566;
	// end inline asm
	ld.shared.u32 	%r2603, [%r2723+1864];
	ld.shared.u32 	%r2604, [%r2725+5124];
	// begin inline asm
	dp4a.s32.s32 %r2602, %r2603, %r2604, %r2570;
	// end inline asm
	ld.shared.u32 	%r2607, [%r2723+1928];
	ld.shared.u32 	%r2608, [%r2725+5124];
	// begin inline asm
	dp4a.s32.s32 %r2606, %r2607, %r2608, %r2574;
	// end inline asm
	ld.shared.u32 	%r2611, [%r2723+1864];
	ld.shared.u32 	%r2612, [%r2725+5128];
	// begin inline asm
	dp4a.s32.s32 %r2610, %r2611, %r2612, %r2578;
	// end inline asm
	ld.shared.u32 	%r2615, [%r2723+1928];
	ld.shared.u32 	%r2616, [%r2725+5128];
	// begin inline asm
	dp4a.s32.s32 %r2614, %r2615, %r2616, %r2582;
	// end inline asm
	ld.shared.u32 	%r2619, [%r2723+1864];
	ld.shared.u32 	%r2620, [%r2725+5132];
	// begin inline asm
	dp4a.s32.s32 %r2618, %r2619, %r2620, %r2586;
	// end inline asm
	ld.shared.u32 	%r2623, [%r2723+1928];
	ld.shared.u32 	%r2624, [%r2725+5132];
	// begin inline asm
	dp4a.s32.s32 %r2622, %r2623, %r2624, %r2590;
	// end inline asm
	ld.shared.u32 	%r2627, [%r2723+1920];
	ld.shared.u32 	%r2628, [%r2725+5136];
	// begin inline asm
	dp4a.s32.s32 %r2626, %r2627, %r2628, %r2594;
	// end inline asm
	ld.shared.u32 	%r2631, [%r2723+1984];
	ld.shared.u32 	%r2632, [%r2725+5136];
	// begin inline asm
	dp4a.s32.s32 %r2630, %r2631, %r2632, %r2598;
	// end inline asm
	ld.shared.u32 	%r2635, [%r2723+1920];
	ld.shared.u32 	%r2636, [%r2725+5140];
	// begin inline asm
	dp4a.s32.s32 %r2634, %r2635, %r2636, %r2602;
	// end inline asm
	ld.shared.u32 	%r2639, [%r2723+1984];
	ld.shared.u32 	%r2640, [%r2725+5140];
	// begin inline asm
	dp4a.s32.s32 %r2638, %r2639, %r2640, %r2606;
	// end inline asm
	ld.shared.u32 	%r2643, [%r2723+1920];
	ld.shared.u32 	%r2644, [%r2725+5144];
	// begin inline asm
	dp4a.s32.s32 %r2642, %r2643, %r2644, %r2610;
	// end inline asm
	ld.shared.u32 	%r2647, [%r2723+1984];
	ld.shared.u32 	%r2648, [%r2725+5144];
	// begin inline asm
	dp4a.s32.s32 %r2646, %r2647, %r2648, %r2614;
	// end inline asm
	ld.shared.u32 	%r2651, [%r2723+1920];
	ld.shared.u32 	%r2652, [%r2725+5148];
	// begin inline asm
	dp4a.s32.s32 %r2650, %r2651, %r2652, %r2618;
	// end inline asm
	ld.shared.u32 	%r2655, [%r2723+1984];
	ld.shared.u32 	%r2656, [%r2725+5148];
	// begin inline asm
	dp4a.s32.s32 %r2654, %r2655, %r2656, %r2622;
	// end inline asm
	ld.shared.u32 	%r2659, [%r2723+1924];
	ld.shared.u32 	%r2660, [%r2725+5152];
	// begin inline asm
	dp4a.s32.s32 %r2658, %r2659, %r2660, %r2626;
	// end inline asm
	ld.shared.u32 	%r2663, [%r2723+1988];
	ld.shared.u32 	%r2664, [%r2725+5152];
	// begin inline asm
	dp4a.s32.s32 %r2662, %r2663, %r2664, %r2630;
	// end inline asm
	ld.shared.u32 	%r2667, [%r2723+1924];
	ld.shared.u32 	%r2668, [%r2725+5156];
	// begin inline asm
	dp4a.s32.s32 %r2666, %r2667, %r2668, %r2634;
	// end inline asm
	ld.shared.u32 	%r2671, [%r2723+1988];
	ld.shared.u32 	%r2672, [%r2725+5156];
	// begin inline asm
	dp4a.s32.s32 %r2670, %r2671, %r2672, %r2638;
	// end inline asm
	ld.shared.u32 	%r2675, [%r2723+1924];
	ld.shared.u32 	%r2676, [%r2725+5160];
	// begin inline asm
	dp4a.s32.s32 %r2674, %r2675, %r2676, %r2642;
	// end inline asm
	ld.shared.u32 	%r2679, [%r2723+1988];
	ld.shared.u32 	%r2680, [%r2725+5160];
	// begin inline asm
	dp4a.s32.s32 %r2678, %r2679, %r2680, %r2646;
	// end inline asm
	ld.shared.u32 	%r2683, [%r2723+1924];
	ld.shared.u32 	%r2684, [%r2725+5164];
	// begin inline asm
	dp4a.s32.s32 %r2682, %r2683, %r2684, %r2650;
	// end inline asm
	ld.shared.u32 	%r2687, [%r2723+1988];
	ld.shared.u32 	%r2688, [%r2725+5164];
	// begin inline asm
	dp4a.s32.s32 %r2686, %r2687, %r2688, %r2654;
	// end inline asm
	ld.shared.u32 	%r2691, [%r2723+1928];
	ld.shared.u32 	%r2692, [%r2725+5168];
	// begin inline asm
	dp4a.s32.s32 %r2690, %r2691, %r2692, %r2658;
	// end inline asm
	ld.shared.u32 	%r2695, [%r2723+1992];
	ld.shared.u32 	%r2696, [%r2725+5168];
	// begin inline asm
	dp4a.s32.s32 %r2694, %r2695, %r2696, %r2662;
	// end inline asm
	ld.shared.u32 	%r2699, [%r2723+1928];
	ld.shared.u32 	%r2700, [%r2725+5172];
	// begin inline asm
	dp4a.s32.s32 %r2698, %r2699, %r2700, %r2666;
	// end inline asm
	ld.shared.u32 	%r2703, [%r2723+1992];
	ld.shared.u32 	%r2704, [%r2725+5172];
	// begin inline asm
	dp4a.s32.s32 %r2702, %r2703, %r2704, %r2670;
	// end inline asm
	ld.shared.u32 	%r2707, [%r2723+1928];
	ld.shared.u32 	%r2708, [%r2725+5176];
	// begin inline asm
	dp4a.s32.s32 %r2706, %r2707, %r2708, %r2674;
	// end inline asm
	ld.shared.u32 	%r2711, [%r2723+1992];
	ld.shared.u32 	%r2712, [%r2725+5176];
	// begin inline asm
	dp4a.s32.s32 %r2710, %r2711, %r2712, %r2678;
	// end inline asm
	ld.shared.u32 	%r2715, [%r2723+1928];
	ld.shared.u32 	%r2716, [%r2725+5180];
	// begin inline asm
	dp4a.s32.s32 %r2714, %r2715, %r2716, %r2682;
	// end inline asm
	ld.shared.u32 	%r2719, [%r2723+1992];
	ld.shared.u32 	%r2720, [%r2725+5180];
	// begin inline asm
	dp4a.s32.s32 %r2718, %r2719, %r2720, %r2686;
	// end inline asm
	mov.u32 	%r2726, %ctaid.y;
	mul.lo.s32 	%r2727, %r68, 784;
	mad.lo.s32 	%r2728, %r2726, 6272, %r2727;
	mov.u32 	%r2729, %ctaid.x;
	mad.lo.s32 	%r2730, %r2729, 112, %r2728;
	add.s32 	%r2731, %r2730, %r56;
	shl.b32 	%r2732, %r2726, 5;
	shl.b32 	%r2733, %r68, 2;
	add.s32 	%r2734, %r2732, %r2733;
	cvta.to.global.u64 	%rd137, %rd146;
	cvta.to.global.u64 	%rd138, %rd147;
	cvta.to.global.u64 	%rd139, %rd145;
	mul.wide.u32 	%rd140, %r2731, 4;
	add.s64 	%rd141, %rd137, %rd140;
	ld.global.nc.f32 	%f1, [%rd141];
	cvt.rn.f32.s32 	%f2, %r2690;
	mul.wide.u32 	%rd142, %r2734, 4;
	add.s64 	%rd143, %rd138, %rd142;
	ld.global.nc.f32 	%f3, [%rd143];
	fma.rn.f32 	%f4, %f2, 0f3CA47652, %f3;
	add.f32 	%f5, %f1, %f4;
	max.f32 	%f6, %f5, 0f00000000;
	add.s64 	%rd144, %rd139, %rd140;
	st.global.f32 	[%rd144], %f6;
	ld.global.nc.f32 	%f7, [%rd141+224];
	cvt.rn.f32.s32 	%f8, %r2694;
	fma.rn.f32 	%f9, %f8, 0f3CA47652, %f3;
	add.f32 	%f10, %f7, %f9;
	max.f32 	%f11, %f10, 0f00000000;
	st.global.f32 	[%rd144+224], %f11;
	ld.global.nc.f32 	%f12, [%rd141+4];
	cvt.rn.f32.s32 	%f13, %r2698;
	ld.global.nc.f32 	%f14, [%rd143+4];
	fma.rn.f32 	%f15, %f13, 0f3CA47652, %f14;
	add.f32 	%f16, %f12, %f15;
	max.f32 	%f17, %f16, 0f00000000;
	st.global.f32 	[%rd144+4], %f17;
	ld.global.nc.f32 	%f18, [%rd141+228];
	cvt.rn.f32.s32 	%f19, %r2702;
	fma.rn.f32 	%f20, %f19, 0f3CA47652, %f14;
	add.f32 	%f21, %f18, %f20;
	max.f32 	%f22, %f21, 0f00000000;
	st.global.f32 	[%rd144+228], %f22;
	ld.global.nc.f32 	%f23, [%rd141+8];
	cvt.rn.f32.s32 	%f24, %r2706;
	ld.global.nc.f32 	%f25, [%rd143+8];
	fma.rn.f32 	%f26, %f24, 0f3CA47652, %f25;
	add.f32 	%f27, %f23, %f26;
	max.f32 	%f28, %f27, 0f00000000;
	st.global.f32 	[%rd144+8], %f28;
	ld.global.nc.f32 	%f29, [%rd141+232];
	cvt.rn.f32.s32 	%f30, %r2710;
	fma.rn.f32 	%f31, %f30, 0f3CA47652, %f25;
	add.f32 	%f32, %f29, %f31;
	max.f32 	%f33, %f32, 0f00000000;
	st.global.f32 	[%rd144+232], %f33;
	ld.global.nc.f32 	%f34, [%rd141+12];
	cvt.rn.f32.s32 	%f35, %r2714;
	ld.global.nc.f32 	%f36, [%rd143+12];
	fma.rn.f32 	%f37, %f35, 0f3CA47652, %f36;
	add.f32 	%f38, %f34, %f37;
	max.f32 	%f39, %f38, 0f00000000;
	st.global.f32 	[%rd144+12], %f39;
	ld.global.nc.f32 	%f40, [%rd141+236];
	cvt.rn.f32.s32 	%f41, %r2718;
	fma.rn.f32 	%f42, %f41, 0f3CA47652, %f36;
	add.f32 	%f43, %f40, %f42;
	max.f32 	%f44, %f43, 0f00000000;
	st.global.f32 	[%rd144+236], %f44;
	ret;

}
	// .globl	fused_nn_conv2d_cast_subtract_cast_multiply_add_nn_relu_divide_add_round_cast_cl_16286804049590463984__19_kernel0
.visible .entry fused_nn_conv2d_cast_subtract_cast_multiply_add_nn_relu_divide_add_round_cast_cl_16286804049590463984__19_kernel0(
	.param .u64 .ptr .align 1 fused_nn_conv2d_cast_subtract_cast_multiply_add_nn_relu_divide_add_round_cast_cl_16286804049590463984__19_kernel0_param_0,
	.param .u64 .ptr .align 1 fused_nn_conv2d_cast_subtract_cast_multiply_add_nn_relu_divide_add_round_cast_cl_16286804049590463984__19_kernel0_param_1,
	.param .u64 .ptr .align 1 fused_nn_conv2d_cast_subtract_cast_multiply_add_nn_relu_divide_add_round_cast_cl_16286804049590463984__19_kernel0_param_2,
	.param .u64 .ptr .align 1 fused_nn_conv2d_cast_subtract_cast_multiply_add_nn_relu_divide_add_round_cast_cl_16286804049590463984__19_kernel0_param_3,
	.param .u64 .ptr .align 1 fused_nn_conv2d_cast_subtract_cast_multiply_add_nn_relu_divide_add_round_cast_cl_16286804049590463984__19_kernel0_param_4
)
{
	.reg .pred 	%p<42>;
	.reg .b16 	%rs<47>;
	.reg .b32 	%r<1432>;
	.reg .b32 	%f<119>;
	.reg .b64 	%rd<56>;
	// demoted variable
	.shared .align 4 .b8 _ZZ113fused_nn_conv2d_cast_subtract_cast_multiply_add_nn_relu_divide_add_round_cast_cl_16286804049590463984__19_kernel0E15pad_data_shared[768];
	// demoted variable
	.shared .align 4 .b8 _ZZ113fused_nn_conv2d_cast_subtract_cast_multiply_add_nn_relu_divide_add_round_cast_cl_16286804049590463984__19_kernel0E18placeholder_shared[1152];
	ld.param.u64 	%rd17, [fused_nn_conv2d_cast_subtract_cast_multiply_add_nn_relu_divide_add_round_cast_cl_16286804049590463984__19_kernel0_param_0];
	ld.param.u64 	%rd13, [fused_nn_conv2d_cast_subtract_cast_multiply_add_nn_relu_divide_add_round_cast_cl_16286804049590463984__19_kernel0_param_1];
	cvta.to.global.u64 	%rd1, %rd13;
	cvta.to.global.u64 	%rd2, %rd17;
	mov.u32 	%r1, %tid.z;
	mov.u32 	%r2, %tid.x;
	mad.lo.s32 	%r3, %r1, 14, %r2;
	setp.lt.u32 	%p7, %r3, 96;
	setp.lt.u32 	%p8, %r1, 7;
	and.pred  	%p1, %p8, %p7;
	not.pred 	%p9, %p1;
	@%p9 bra 	$L__BB28_6;
	mov.u32 	%r4, %ctaid.x;
	shl.b32 	%r67, %r4, 1;
	and.b32  	%r68, %r67, 2147483644;
	shr.u32 	%r5, %r3, 4;
	or.b32  	%r69, %r5, %r68;
	setp.eq.s32 	%p10, %r69, 0;
	add.s32 	%r70, %r5, %r68;
	setp.gt.u32 	%p11, %r70, 28;
	mov.b32 	%r1412, 0;
	or.pred  	%p12, %p10, %p11;
	@%p12 bra 	$L__BB28_5;
	and.b32  	%r73, %r4, 1;
	setp.eq.b32 	%p2, %r73, 1;
	not.pred 	%p13, %p2;
	and.b32  	%r6, %r3, 15;
	setp.eq.s32 	%p14, %r6, 0;
	and.pred  	%p15, %p14, %p13;
	@%p15 bra 	$L__BB28_5;
	selp.b32 	%r75, 14, 0, %p2;
	add.s32 	%r76, %r6, %r75;
	setp.gt.u32 	%p16, %r76, 28;
	@%p16 bra 	$L__BB28_5;
	shr.u32 	%r77, %r4, 1;
	mul.lo.s32 	%r78, %r77, 448;
	selp.b32 	%r79, 56, 0, %p2;
	shl.b32 	%r80, %r6, 2;
	or.b32  	%r81, %r78, %r79;
	mad.lo.s32 	%r82, %r5, 112, %r81;
	add.s32 	%r83, %r82, %r80;
	add.s32 	%r84, %r83, -116;
	cvt.s64.s32 	%rd18, %r84;
	add.s64 	%rd19, %rd2, %rd18;
	ld.global.nc.u32 	%r1412, [%rd19];
$L__BB28_5:
	shl.b32 	%r85, %r2, 2;
	mad.lo.s32 	%r86, %r1, 56, %r85;
	mov.u32 	%r87, _ZZ113fused_nn_conv2d_cast_subtract_cast_multiply_add_nn_relu_divide_add_round_cast_cl_16286804049590463984__19_kernel0E15pad_data_shared;
	add.s32 	%r88, %r87, %r86;
	st.shared.u32 	[%r88], %r1412;
$L__BB28_6:
	mov.u32 	%r90, %ctaid.x;
	shl.b32 	%r91, %r90, 1;
	and.b32  	%r92, %r91, 2147483644;
	shr.u32 	%r93, %r3, 4;
	or.b32  	%r94, %r93, %r92;
	setp.eq.s32 	%p17, %r94, 0;
	add.s32 	%r95, %r93, %r92;
	setp.gt.u32 	%p18, %r95, 28;
	or.pred  	%p19, %p17, %p18;
	and.b32  	%r97, %r90, 1;
	setp.eq.b32 	%p20, %r97, 1;
	not.pred 	%p21, %p20;
	and.b32  	%r98, %r3, 15;
	setp.eq.s32 	%p22, %r98, 0;
	selp.b32 	%r99, 14, 0, %p20;
	add.s32 	%r100, %r98, %r99;
	setp.gt.u32 	%p23, %r100, 28;
	shr.u32 	%r102, %r90, 1;
	mul.lo.s32 	%r103, %r102, 448;
	selp.b32 	%r104, 56, 0, %p20;
	shl.b32 	%r106, %r2, 2;
	shl.b32 	%r107, %r1, 3;
	sub.s32 	%r108, %r106, %r107;
	mov.u32 	%r109, %ctaid.y;
	mul.lo.s32 	%r110, %r109, 36864;
	shr.u32 	%r9, %r3, 2;
	and.b32  	%r111, %r108, 12;
	and.pred  	%p24, %p22, %p21;
	or.pred  	%p25, %p19, %p24;
	or.pred  	%p3, %p25, %p23;
	setp.lt.u32 	%p26, %r3, 288;
	setp.lt.u32 	%p27, %r1, 21;
	and.pred  	%p4, %p26, %p27;
	cvt.u16.u32 	%rs1, %r3;
	mul.hi.u16 	%rs2, %rs1, 1821;
	cvt.u32.u16 	%r10, %rs2;
	mul.lo.s16 	%rs3, %rs2, 36;
	sub.s16 	%rs4, %rs1, %rs3;
	mul.lo.s16 	%rs5, %rs4, 43;
	shr.u16 	%rs6, %rs5, 9;
	cvt.u32.u16 	%r11, %rs6;
	cvt.u16.u32 	%rs7, %r9;
	mul.hi.u16 	%rs8, %rs7, 21846;
	mul.lo.s16 	%rs9, %rs8, 3;
	sub.s16 	%rs10, %rs7, %rs9;
	shl.b16 	%rs11, %rs10, 4;
	cvt.u32.u16 	%r112, %rs11;
	mov.b16 	%rs12, 4608;
	mov.b32 	%r113, {%rs12, %rs6};
	prmt.b32 	%r114, %r115, %r116, 0x3340U;
	prmt.b32 	%r117, %r10, 48, 0x3340U;
	prmt.b32 	%r118, %r117, %r114, 0x5410U;
	dp2a.lo.u32.u32 	%r119, %r113, %r118, %r112;
	mul.hi.u16 	%rs13, %rs1, 5462;
	mul.lo.s16 	%rs14, %rs13, 48;
	cvt.u32.u16 	%r12, %rs14;
	or.b32  	%r120, %r111, %r112;
	add.s32 	%r121, %r120, %r12;
	mov.u32 	%r122, _ZZ113fused_nn_conv2d_cast_subtract_cast_multiply_add_nn_relu_divide_add_round_cast_cl_16286804049590463984__19_kernel0E18placeholder_shared;
	add.s32 	%r13, %r122, %r121;
	setp.lt.u32 	%p28, %r3, 176;
	setp.lt.u32 	%p29, %r1, 13;
	and.pred  	%p5, %p28, %p29;
	add.s16 	%rs15, %rs1, 112;
	mul.hi.u16 	%rs16, %rs15, 3641;
	shr.u16 	%rs17, %rs16, 1;
	mul.wide.u16 	%r14, %rs17, 4608;
	mul.lo.s16 	%rs18, %rs17, 36;
	sub.s16 	%rs19, %rs15, %rs18;
	mul.lo.s16 	%rs20, %rs19, 43;
	shr.u16 	%rs21, %rs20, 9;
	mul.wide.u16 	%r15, %rs21, 48;
	add.s16 	%rs22, %rs7, 28;
	mul.hi.u16 	%rs23, %rs22, 21846;
	mul.lo.s16 	%rs24, %rs23, 3;
	sub.s16 	%rs25, %rs22, %rs24;
	shl.b16 	%rs26, %rs25, 4;
	cvt.u32.u16 	%r123, %rs26;
	mul.hi.u16 	%rs27, %rs15, 5462;
	mul.lo.s16 	%rs28, %rs27, 48;
	cvt.u32.u16 	%r16, %rs28;
	or.b32  	%r124, %r111, %r123;
	add.s32 	%r125, %r124, %r16;
	add.s32 	%r17, %r122, %r125;
	setp.lt.u32 	%p30, %r3, 64;
	setp.lt.u32 	%p31, %r1, 5;
	and.pred  	%p6, %p30, %p31;
	add.s16 	%rs29, %rs1, 224;
	mul.hi.u16 	%rs30, %rs29, 3641;
	shr.u16 	%rs31, %rs30, 1;
	mul.wide.u16 	%r18, %rs31, 4608;
	mul.lo.s16 	%rs32, %rs31, 36;
	sub.s16 	%rs33, %rs29, %rs32;
	mul.lo.s16 	%rs34, %rs33, 43;
	shr.u16 	%rs35, %rs34, 9;
	mul.wide.u16 	%r19, %rs35, 48;
	add.s16 	%rs36, %rs7, 56;
	mul.hi.u16 	%rs37, %rs36, 21846;
	mul.lo.s16 	%rs38, %rs37, 3;
	sub.s16 	%rs39, %rs36, %rs38;
	shl.b16 	%rs40, %rs39, 4;
	cvt.u32.u16 	%r126, %rs40;
	mul.hi.u16 	%rs41, %rs29, 5462;
	mul.lo.s16 	%rs42, %rs41, 48;
	cvt.u32.u16 	%r20, %rs42;
	or.b32  	%r127, %r111, %r126;
	add.s32 	%r128, %r127, %r20;
	add.s32 	%r21, %r122, %r128;
	add.s32 	%r129, %r119, %r110;
	add.s32 	%r1413, %r129, %r111;
	add.s32 	%r130, %r110, %r18;
	or.b32  	%r131, %r130, %r19;
	add.s32 	%r132, %r127, %r131;
	cvt.u64.u32 	%rd20, %r132;
	add.s64 	%rd55, %rd1, %rd20;
	add.s32 	%r133, %r110, %r14;
	or.b32  	%r134, %r133, %r15;
	add.s32 	%r135, %r124, %r134;
	cvt.u64.u32 	%rd21, %r135;
	add.s64 	%rd54, %rd1, %rd21;
	cvt.u16.u32 	%rs43, %r2;
	cvt.u16.u32 	%rs44, %r1;
	shl.b16 	%rs45, %rs44, 1;
	sub.s16 	%rs46, %rs43, %rs45;
	cvt.u32.u16 	%r136, %rs46;
	and.b32  	%r137, %r136, 15;
	mul.wide.u32 	%rd22, %r137, 4;
	or.b32  	%r138, %r104, %r103;
	mad.lo.s32 	%r139, %r93, 112, %r138;
	cvt.u64.u32 	%rd23, %r139;
	add.s64 	%rd24, %rd22, %rd23;
	add.s64 	%rd25, %rd24, %rd2;
	add.s64 	%rd53, %rd25, 3020;
	mov.b32 	%r1414, 0;
	mov.u32 	%r1415, %r1414;
	mov.u32 	%r1416, %r1414;
	mov.u32 	%r1417, %r1414;
	mov.u32 	%r1418, %r1414;
	mov.u32 	%r1419, %r1414;
	mov.u32 	%r1420, %r1414;
	mov.u32 	%r1421, %r1414;
	mov.u32 	%r1422, %r1414;
	mov.u32 	%r1423, %r1414;
	mov.u32 	%r1424, %r1414;
	mov.u32 	%r1425, %r1414;
	mov.u32 	%r1426, %r1414;
	mov.u32 	%r1427, %r1414;
	mov.u32 	%r1428, %r1414;
	mov.u32 	%r1429, %r1414;
	mov.u32 	%r1430, %r1414;
$L__BB28_7:
	bar.sync 	0;
	@%p9 bra 	$L__BB28_11;
	mov.b32 	%r1431, 0;
	@%p3 bra 	$L__BB28_10;
	ld.global.nc.u32 	%r1431, [%rd53];
$L__BB28_10:
	not.b32 	%r141, %r1430;
	and.b32  	%r142, %r141, 1;
	mov.u32 	%r143, %tid.x;
	shl.b32 	%r144, %r143, 2;
	mad.lo.s32 	%r145, %r1, 56, %r144;
	mad.lo.s32 	%r146, %r142, 384, %r145;
	mov.u32 	%r147, _ZZ113fused_nn_conv2d_cast_subtract_cast_multiply_add_nn_relu_divide_add_round_cast_cl_16286804049590463984__19_kernel0E15pad_data_shared;
	add.s32 	%r148, %r147, %r146;
	st.shared.u32 	[%r148], %r1431;
$L__BB28_11:
	not.pred 	%p33, %p4;
	@%p33 bra 	$L__BB28_13;
	ld.param.u64 	%rd48, [fused_nn_conv2d_cast_subtract_cast_multiply_add_nn_relu_divide_add_round_cast_cl_16286804049590463984__19_kernel0_param_1];
	cvt.u64.u32 	%rd26, %r1413;
	cvta.to.global.u64 	%rd27, %rd48;
	add.s64 	%rd28, %rd27, %rd26;
	ld.global.nc.u32 	%r149, [%rd28];
	st.shared.u32 	[%r13], %r149;
$L__BB28_13:
	not.pred 	%p34, %p5;
	@%p34 bra 	$L__BB28_15;
	ld.global.nc.u32 	%r150, [%rd54];
	st.shared.u32 	[%r17], %r150;
$L__BB28_15:
	not.pred 	%p35, %p6;
	@%p35 bra 	$L__BB28_17;
	ld.global.nc.u32 	%r151, [%rd55];
	st.shared.u32 	[%r21], %r151;
$L__BB28_17:
	bar.sync 	0;
	and.b32  	%r728, %r1430, 1;
	setp.eq.b32 	%p36, %r728, 1;
	selp.b32 	%r729, 384, 0, %p36;
	mov.u32 	%r730, %tid.x;
	shl.b32 	%r43, %r730, 2;
	add.s32 	%r731, %r729, %r43;
	mov.u32 	%r732, _ZZ113fused_nn_conv2d_cast_subtract_cast_multiply_add_nn_relu_divide_add_round_cast_cl_16286804049590463984__19_kernel0E15pad_data_shared;
	add.s32 	%r733, %r732, %r731;
	ld.shared.u32 	%r153, [%r733];
	mov.u32 	%r734, _ZZ113fused_nn_conv2d_cast_subtract_cast_multiply_add_nn_relu_divide_add_round_cast_cl_16286804049590463984__19_kernel0E18placeholder_shared;
	mad.lo.s32 	%r44, %r1, 144, %r734;
	ld.shared.u32 	%r154, [%r44];
	// begin inline asm
	dp4a.s32.s32 %r152, %r153, %r154, %r1429;
	// end inline asm
	ld.shared.u32 	%r157, [%r733];
	ld.shared.u32 	%r158, [%r44+4];
	// begin inline asm
	dp4a.s32.s32 %r156, %r157, %r158, %r1428;
	// end inline asm
	ld.shared.u32 	%r161, [%r733];
	ld.shared.u32 	%r162, [%r44+8];
	// begin inline asm
	dp4a.s32.s32 %r160, %r161, %r162, %r1427;
	// end inline asm
	ld.shared.u32 	%r165, [%r733];
	ld.shared.u32 	%r166, [%r44+12];
	// begin inline asm
	dp4a.s32.s32 %r164, %r165, %r166, %r1426;
	// end inline asm
	ld.shared.u32 	%r169, [%r733+64];
	ld.shared.u32 	%r170, [%r44];
	// begin inline asm
	dp4a.s32.s32 %r168, %r169, %r170, %r1425;
	// end inline asm
	ld.shared.u32 	%r173, [%r733+64];
	ld.shared.u32 	%r174, [%r44+4];
	// begin inline asm
	dp4a.s32.s32 %r172, %r173, %r174, %r1424;
	// end inline asm
	ld.shared.u32 	%r177, [%r733+64];
	ld.shared.u32 	%r178, [%r44+8];
	// begin inline asm
	dp4a.s32.s32 %r176, %r177, %r178, %r1423;
	// end inline asm
	ld.shared.u32 	%r181, [%r733+64];
	ld.shared.u32 	%r182, [%r44+12];
	// begin inline asm
	dp4a.s32.s32 %r180, %r181, %r182, %r1422;
	// end inline asm
	ld.shared.u32 	%r185, [%r733+128];
	ld.shared.u32 	%r186, [%r44];
	// begin inline asm
	dp4a.s32.s32 %r184, %r185, %r186, %r1421;
	// end inline asm
	ld.shared.u32 	%r189, [%r733+128];
	ld.shared.u32 	%r190, [%r44+4];
	// begin inline asm
	dp4a.s32.s32 %r188, %r189, %r190, %r1420;
	// end inline asm
	ld.shared.u32 	%r193, [%r733+128];
	ld.shared.u32 	%r194, [%r44+8];
	// begin inline asm
	dp4a.s32.s32 %r192, %r193, %r194, %r1419;
	// end inline asm
	ld.shared.u32 	%r197, [%r733+128];
	ld.shared.u32 	%r198, [%r44+12];
	// begin inline asm
	dp4a.s32.s32 %r196, %r197, %r198, %r1418;
	// end inline asm
	ld.shared.u32 	%r201, [%r733+192];
	ld.shared.u32 	%r202, [%r44];
	// begin inline asm
	dp4a.s32.s32 %r200, %r201, %r202, %r1417;
	// end inline asm
	ld.shared.u32 	%r205, [%r733+192];
	ld.shared.u32 	%r206, [%r44+4];
	// begin inline asm
	dp4a.s32.s32 %r204, %r205, %r206, %r1416;
	// end inline asm
	ld.shared.u32 	%r209, [%r733+192];
	ld.shared.u32 	%r210, [%r44+8];
	// begin inline asm
	dp4a.s32.s32 %r208, %r209, %r210, %r1415;
	// end inline asm
	ld.shared.u32 	%r213, [%r733+192];
	ld.shared.u32 	%r214, [%r44+12];
	// begin inline asm
	dp4a.s32.s32 %r212, %r213, %r214, %r1414;
	// end inline asm
	ld.shared.u32 	%r217, [%r733+64];
	ld.shared.u32 	%r218, [%r44+48];
	// begin inline asm
	dp4a.s32.s32 %r216, %r217, %r218, %r152;
	// end inline asm
	ld.shared.u32 	%r221, [%r733+64];
	ld.shared.u32 	%r222, [%r44+52];
	// begin inline asm
	dp4a.s32.s32 %r220, %r221, %r222, %r156;
	// end inline asm
	ld.shared.u32 	%r225, [%r733+64];
	ld.shared.u32 	%r226, [%r44+56];
	// begin inline asm
	dp4a.s32.s32 %r224, %r225, %r226, %r160;
	// end inline asm
	ld.shared.u32 	%r229, [%r733+64];
	ld.shared.u32 	%r230, [%r44+60];
	// begin inline asm
	dp4a.s32.s32 %r228, %r229, %r230, %r164;
	// end inline asm
	ld.shared.u32 	%r233, [%r733+128];
	ld.shared.u32 	%r234, [%r44+48];
	// begin inline asm
	dp4a.s32.s32 %r232, %r233, %r234, %r168;
	// end inline asm
	ld.shared.u32 	%r237, [%r733+128];
	ld.shared.u32 	%r238, [%r44+52];
	// begin inline asm
	dp4a.s32.s32 %r236, %r237, %r238, %r172;
	// end inline asm
	ld.shared.u32 	%r241, [%r733+128];
	ld.shared.u32 	%r242, [%r44+56];
	// begin inline asm
	dp4a.s32.s32 %r240, %r241, %r242, %r176;
	// end inline asm
	ld.shared.u32 	%r245, [%r733+128];
	ld.shared.u32 	%r246, [%r44+60];
	// begin inline asm
	dp4a.s32.s32 %r244, %r245, %r246, %r180;
	// end inline asm
	ld.shared.u32 	%r249, [%r733+192];
	ld.shared.u32 	%r250, [%r44+48];
	// begin inline asm
	dp4a.s32.s32 %r248, %r249, %r250, %r184;
	// end inline asm
	ld.shared.u32 	%r253, [%r733+192];
	ld.shared.u32 	%r254, [%r44+52];
	// begin inline asm
	dp4a.s32.s32 %r252, %r253, %r254, %r188;
	// end inline asm
	ld.shared.u32 	%r257, [%r733+192];
	ld.shared.u32 	%r258, [%r44+56];
	// begin inline asm
	dp4a.s32.s32 %r256, %r257, %r258, %r192;
	// end inline asm
	ld.shared.u32 	%r261, [%r733+192];
	ld.shared.u32 	%r262, [%r44+60];
	// begin inline asm
	dp4a.s32.s32 %r260, %r261, %r262, %r196;
	// end inline asm
	ld.shared.u32 	%r265, [%r733+256];
	ld.shared.u32 	%r266, [%r44+48];
	// begin inline asm
	dp4a.s32.s32 %r264, %r265, %r266, %r200;
	// end inline asm
	ld.shared.u32 	%r269, [%r733+256];
	ld.shared.u32 	%r270, [%r44+52];
	// begin inline asm
	dp4a.s32.s32 %r268, %r269, %r270, %r204;
	// end inline asm
	ld.shared.u32 	%r273, [%r733+256];
	ld.shared.u32 	%r274, [%r44+56];
	// begin inline asm
	dp4a.s32.s32 %r272, %r273, %r274, %r208;
	// end inline asm
	ld.shared.u32 	%r277, [%r733+256];
	ld.shared.u32 	%r278, [%r44+60];
	// begin inline asm
	dp4a.s32.s32 %r276, %r277, %r278, %r212;
	// end inline asm
	ld.shared.u32 	%r281, [%r733+128];
	ld.shared.u32 	%r282, [%r44+96];
	// begin inline asm
	dp4a.s32.s32 %r280, %r281, %r282, %r216;
	// end inline asm
	ld.shared.u32 	%r285, [%r733+128];
	ld.shared.u32 	%r286, [%r44+100];
	// begin inline asm
	dp4a.s32.s32 %r284, %r285, %r286, %r220;
	// end inline asm
	ld.shared.u32 	%r289, [%r733+128];
	ld.shared.u32 	%r290, [%r44+104];
	// begin inline asm
	dp4a.s32.s32 %r288, %r289, %r290, %r224;
	// end inline asm
	ld.shared.u32 	%r293, [%r733+128];
	ld.shared.u32 	%r294, [%r44+108];
	// begin inline asm
	dp4a.s32.s32 %r292, %r293, %r294, %r228;
	// end inline asm
	ld.shared.u32 	%r297, [%r733+192];
	ld.shared.u32 	%r298, [%r44+96];
	// begin inline asm
	dp4a.s32.s32 %r296, %r297, %r298, %r232;
	// end inline asm
	ld.shared.u32 	%r301, [%r733+192];
	ld.shared.u32 	%r302, [%r44+100];
	// begin inline asm
	dp4a.s32.s32 %r300, %r301, %r302, %r236;
	// end inline asm
	ld.shared.u32 	%r305, [%r733+192];
	ld.shared.u32 	%r306, [%r44+104];
	// begin inline asm
	dp4a.s32.s32 %r304, %r305, %r306, %r240;
	// end inline asm
	ld.shared.u32 	%r309, [%r733+192];
	ld.shared.u32 	%r310, [%r44+108];
	// begin inline asm
	dp4a.s32.s32 %r308, %r309, %r310, %r244;
	// end inline asm
	ld.shared.u32 	%r313, [%r733+256];
	ld.shared.u32 	%r314, [%r44+96];
	// begin inline asm
	dp4a.s32.s32 %r312, %r313, %r314, %r248;
	// end inline asm
	ld.shared.u32 	%r317, [%r733+256];
	ld.shared.u32 	%r318, [%r44+100];
	// begin inline asm
	dp4a.s32.s32 %r316, %r317, %r318, %r252;
	// end inline asm
	ld.shared.u32 	%r321, [%r733+256];
	ld.shared.u32 	%r322, [%r44+104];
	// begin inline asm
	dp4a.s32.s32 %r320, %r321, %r322, %r256;
	// end inline asm
	ld.shared.u32 	%r325, [%r733+256];
	ld.shared.u32 	%r326, [%r44+108];
	// begin inline asm
	dp4a.s32.s32 %r324, %r325, %r326, %r260;
	// end inline asm
	ld.shared.u32 	%r329, [%r733+320];
	ld.shared.u32 	%r330, [%r44+96];
	// begin inline asm
	dp4a.s32.s32 %r328, %r329, %r330, %r264;
	// end inline asm
	ld.shared.u32 	%r333, [%r733+320];
	ld.shared.u32 	%r334, [%r44+100];
	// begin inline asm
	dp4a.s32.s32 %r332, %r333, %r334, %r268;
	// end inline asm
	ld.shared.u32 	%r337, [%r733+320];
	ld.shared.u32 	%r338, [%r44+104];
	// begin inline asm
	dp4a.s32.s32 %r336, %r337, %r338, %r272;
	// end inline asm
	ld.shared.u32 	%r341, [%r733+320];
	ld.shared.u32 	%r342, [%r44+108];
	// begin inline asm
	dp4a.s32.s32 %r340, %r341, %r342, %r276;
	// end inline asm
	ld.shared.u32 	%r345, [%r733+4];
	ld.shared.u32 	%r346, [%r44+16];
	// begin inline asm
	dp4a.s32.s32 %r344, %r345, %r346, %r280;
	// end inline asm
	ld.shared.u32 	%r349, [%r733+4];
	ld.shared.u32 	%r350, [%r44+20];
	// begin inline asm
	dp4a.s32.s32 %r348, %r349, %r350, %r284;
	// end inline asm
	ld.shared.u32 	%r353, [%r733+4];
	ld.shared.u32 	%r354, [%r44+24];
	// begin inline asm
	dp4a.s32.s32 %r352, %r353, %r354, %r288;
	// end inline asm
	ld.shared.u32 	%r357, [%r733+4];
	ld.shared.u32 	%r358, [%r44+28];
	// begin inline asm
	dp4a.s32.s32 %r356, %r357, %r358, %r292;
	// end inline asm
	ld.shared.u32 	%r361, [%r733+68];
	ld.shared.u32 	%r362, [%r44+16];
	// begin inline asm
	dp4a.s32.s32 %r360, %r361, %r362, %r296;
	// end inline asm
	ld.shared.u32 	%r365, [%r733+68];
	ld.shared.u32 	%r366, [%r44+20];
	// begin inline asm
	dp4a.s32.s32 %r364, %r365, %r366, %r300;
	// end inline asm
	ld.shared.u32 	%r369, [%r733+68];
	ld.shared.u32 	%r370, [%r44+24];
	// begin inline asm
	dp4a.s32.s32 %r368, %r369, %r370, %r304;
	// end inline asm
	ld.shared.u32 	%r373, [%r733+68];
	ld.shared.u32 	%r374, [%r44+28];
	// begin inline asm
	dp4a.s32.s32 %r372, %r373, %r374, %r308;
	// end inline asm
	ld.shared.u32 	%r377, [%r733+132];
	ld.shared.u32 	%r378, [%r44+16];
	// begin inline asm
	dp4a.s32.s32 %r376, %r377, %r378, %r312;
	// end inline asm
	ld.shared.u32 	%r381, [%r733+132];
	ld.shared.u32 	%r382, [%r44+20];
	// begin inline asm
	dp4a.s32.s32 %r380, %r381, %r382, %r316;
	// end inline asm
	ld.shared.u32 	%r385, [%r733+132];
	ld.shared.u32 	%r386, [%r44+24];
	// begin inline asm
	dp4a.s32.s32 %r384, %r385, %r386, %r320;
	// end inline asm
	ld.shared.u32 	%r389, [%r733+132];
	ld.shared.u32 	%r390, [%r44+28];
	// begin inline asm
	dp4a.s32.s32 %r388, %r389, %r390, %r324;
	// end inline asm
	ld.shared.u32 	%r393, [%r733+196];
	ld.shared.u32 	%r394, [%r44+16];
	// begin inline asm
	dp4a.s32.s32 %r392, %r393, %r394, %r328;
	// end inline asm
	ld.shared.u32 	%r397, [%r733+196];
	ld.shared.u32 	%r398, [%r44+20];
	// begin inline asm
	dp4a.s32.s32 %r396, %r397, %r398, %r332;
	// end inline asm
	ld.shared.u32 	%r401, [%r733+196];
	ld.shared.u32 	%r402, [%r44+24];
	// begin inline asm
	dp4a.s32.s32 %r400, %r401, %r402, %r336;
	// end inline asm
	ld.shared.u32 	%r405, [%r733+196];
	ld.shared.u32 	%r406, [%r44+28];
	// begin inline asm
	dp4a.s32.s32 %r404, %r405, %r406, %r340;
	// end inline asm
	ld.shared.u32 	%r409, [%r733+68];
	ld.shared.u32 	%r410, [%r44+64];
	// begin inline asm
	dp4a.s32.s32 %r408, %r409, %r410, %r344;
	// end inline asm
	ld.shared.u32 	%r413, [%r733+68];
	ld.shared.u32 	%r414, [%r44+68];
	// begin inline asm
	dp4a.s32.s32 %r412, %r413, %r414, %r348;
	// end inline asm
	ld.shared.u32 	%r417, [%r733+68];
	ld.shared.u32 	%r418, [%r44+72];
	// begin inline asm
	dp4a.s32.s32 %r416, %r417, %r418, %r352;
	// end inline asm
	ld.shared.u32 	%r421, [%r733+68];
	ld.shared.u32 	%r422, [%r44+76];
	// begin inline asm
	dp4a.s32.s32 %r420, %r421, %r422, %r356;
	// end inline asm
	ld.shared.u32 	%r425, [%r733+132];
	ld.shared.u32 	%r426, [%r44+64];
	// begin inline asm
	dp4a.s32.s32 %r424, %r425, %r426, %r360;
	// end inline asm
	ld.shared.u32 	%r429, [%r733+132];
	ld.shared.u32 	%r430, [%r44+68];
	// begin inline asm
	dp4a.s32.s32 %r428, %r429, %r430, %r364;
	// end inline asm
	ld.shared.u32 	%r433, [%r733+132];
	ld.shared.u32 	%r434, [%r44+72];
	// begin inline asm
	dp4a.s32.s32 %r432, %r433, %r434, %r368;
	// end inline asm
	ld.shared.u32 	%r437, [%r733+132];
	ld.shared.u32 	%r438, [%r44+76];
	// begin inline asm
	dp4a.s32.s32 %r436, %r437, %r438, %r372;
	// end inline asm
	ld.shared.u32 	%r441, [%r733+196];
	ld.shared.u32 	%r442, [%r44+64];
	// begin inline asm
	dp4a.s32.s32 %r440, %r441, %r442, %r376;
	// end inline asm
	ld.shared.u32 	%r445, [%r733+196];
	ld.shared.u32 	%r446, [%r44+68];
	// begin inline asm
	dp4a.s32.s32 %r444, %r445, %r446, %r380;
	// end inline asm
	ld.shared.u32 	%r449, [%r733+196];
	ld.shared.u32 	%r450, [%r44+72];
	// begin inline asm
	dp4a.s32.s32 %r448, %r449, %r450, %r384;
	// end inline asm
	ld.shared.u32 	%r453, [%r733+196];
	ld.shared.u32 	%r454, [%r44+76];
	// begin inline asm
	dp4a.s32.s32 %r452, %r453, %r454, %r388;
	// end inline asm
	ld.shared.u32 	%r457, [%r733+260];
	ld.shared.u32 	%r458, [%r44+64];
	// begin inline asm
	dp4a.s32.s32 %r456, %r457, %r458, %r392;
	// end inline asm
	ld.shared.u32 	%r461, [%r733+260];
	ld.shared.u32 	%r462, [%r44+68];
	// begin inline asm
	dp4a.s32.s32 %r460, %r461, %r462, %r396;
	// end inline asm
	ld.shared.u32 	%r465, [%r733+260];
	ld.shared.u32 	%r466, [%r44+72];
	// begin inline asm
	dp4a.s32.s32 %r464, %r465, %r466, %r400;
	// end inline asm
	ld.shared.u32 	%r469, [%r733+260];
	ld.shared.u32 	%r470, [%r44+76];
	// begin inline asm
	dp4a.s32.s32 %r468, %r469, %r470, %r404;
	// end inline asm
	ld.shared.u32 	%r473, [%r733+132];
	ld.shared.u32 	%r474, [%r44+112];
	// begin inline asm
	dp4a.s32.s32 %r472, %r473, %r474, %r408;
	// end inline asm
	ld.shared.u32 	%r477, [%r733+132];
	ld.shared.u32 	%r478, [%r44+116];
	// begin inline asm
	dp4a.s32.s32 %r476, %r477, %r478, %r412;
	// end inline asm
	ld.shared.u32 	%r481, [%r733+132];
	ld.shared.u32 	%r482, [%r44+120];
	// begin inline asm
	dp4a.s32.s32 %r480, %r481, %r482, %r416;
	// end inline asm
	ld.shared.u32 	%r485, [%r733+132];
	ld.shared.u32 	%r486, [%r44+124];
	// begin inline asm
	dp4a.s32.s32 %r484, %r485, %r486, %r420;
	// end inline asm
	ld.shared.u32 	%r489, [%r733+196];
	ld.shared.u32 	%r490, [%r44+112];
	// begin inline asm
	dp4a.s32.s32 %r488, %r489, %r490, %r424;
	// end inline asm
	ld.shared.u32 	%r493, [%r733+196];
	ld.shared.u32 	%r494, [%r44+116];
	// begin inline asm
	dp4a.s32.s32 %r492, %r493, %r494, %r428;
	// end inline asm
	ld.shared.u32 	%r497, [%r733+196];
	ld.shared.u32 	%r498, [%r44+120];
	// begin inline asm
	dp4a.s32.s32 %r496, %r497, %r498, %r432;
	// end inline asm
	ld.shared.u32 	%r501, [%r733+196];
	ld.shared.u32 	%r502, [%r44+124];
	// begin inline asm
	dp4a.s32.s32 %r500, %r501, %r502, %r436;
	// end inline asm
	ld.shared.u32 	%r505, [%r733+260];
	ld.shared.u32 	%r506, [%r44+112];
	// begin inline asm
	dp4a.s32.s32 %r504, %r505, %r506, %r440;
	// end inline asm
	ld.shared.u32 	%r509, [%r733+260];
	ld.shared.u32 	%r510, [%r44+116];
	// begin inline asm
	dp4a.s32.s32 %r508, %r509, %r510, %r444;
	// end inline asm
	ld.shared.u32 	%r513, [%r733+260];
	ld.shared.u32 	%r514, [%r44+120];
	// begin inline asm
	dp4a.s32.s32 %r512, %r513, %r514, %r448;
	// end inline asm
	ld.shared.u32 	%r517, [%r733+260];
	ld.shared.u32 	%r518, [%r44+124];
	// begin inline asm
	dp4a.s32.s32 %r516, %r517, %r518, %r452;
	// end inline asm
	ld.shared.u32 	%r521, [%r733+324];
	ld.shared.u32 	%r522, [%r44+112];
	// begin inline asm
	dp4a.s32.s32 %r520, %r521, %r522, %r456;
	// end inline asm
	ld.shared.u32 	%r525, [%r733+324];
	ld.shared.u32 	%r526, [%r44+116];
	// begin inline asm
	dp4a.s32.s32 %r524, %r525, %r526, %r460;
	// end inline asm
	ld.shared.u32 	%r529, [%r733+324];
	ld.shared.u32 	%r530, [%r44+120];
	// begin inline asm
	dp4a.s32.s32 %r528, %r529, %r530, %r464;
	// end inline asm
	ld.shared.u32 	%r533, [%r733+324];
	ld.shared.u32 	%r534, [%r44+124];
	// begin inline asm
	dp4a.s32.s32 %r532, %r533, %r534, %r468;
	// end inline asm
	ld.shared.u32 	%r537, [%r733+8];
	ld.shared.u32 	%r538, [%r44+32];
	// begin inline asm
	dp4a.s32.s32 %r536, %r537, %r538, %r472;
	// end inline asm
	ld.shared.u32 	%r541, [%r733+8];
	ld.shared.u32 	%r542, [%r44+36];
	// begin inline asm
	dp4a.s32.s32 %r540, %r541, %r542, %r476;
	// end inline asm
	ld.shared.u32 	%r545, [%r733+8];
	ld.shared.u32 	%r546, [%r44+40];
	// begin inline asm
	dp4a.s32.s32 %r544, %r545, %r546, %r480;
	// end inline asm
	ld.shared.u32 	%r549, [%r733+8];
	ld.shared.u32 	%r550, [%r44+44];
	// begin inline asm
	dp4a.s32.s32 %r548, %r549, %r550, %r484;
	// end inline asm
	ld.shared.u32 	%r553, [%r733+72];
	ld.shared.u32 	%r554, [%r44+32];
	// begin inline asm
	dp4a.s32.s32 %r552, %r553, %r554, %r488;
	// end inline asm
	ld.shared.u32 	%r557, [%r733+72];
	ld.shared.u32 	%r558, [%r44+36];
	// begin inline asm
	dp4a.s32.s32 %r556, %r557, %r558, %r492;
	// end inline asm
	ld.shared.u32 	%r561, [%r733+72];
	ld.shared.u32 	%r562, [%r44+40];
	// begin inline asm
	dp4a.s32.s32 %r560, %r561, %r562, %r496;
	// end inline asm
	ld.shared.u32 	%r565, [%r733+72];
	ld.shared.u32 	%r566, [%r44+44];
	// begin inline asm
	dp4a.s32.s32 %r564, %r565, %r566, %r500;
	// end inline asm
	ld.shared.u32 	%r569, [%r733+136];
	ld.shared.u32 	%r570, [%r44+32];
	// begin inline asm
	dp4a.s32.s32 %r568, %r569, %r570, %r504;
	// end inline asm
	ld.shared.u32 	%r573, [%r733+136];
	ld.shared.u32 	%r574, [%r44+36];
	// begin inline asm
	dp4a.s32.s32 %r572, %r573, %r574, %r508;
	// end inline asm
	ld.shared.u32 	%r577, [%r733+136];
	ld.shared.u32 	%r578, [%r44+40];
	// begin inline asm
	dp4a.s32.s32 %r576, %r577, %r578, %r512;
	// end inline asm
	ld.shared.u32 	%r581, [%r733+136];
	ld.shared.u32 	%r582, [%r44+44];
	// begin inline asm
	dp4a.s32.s32 %r580, %r581, %r582, %r516;
	// end inline asm
	ld.shared.u32 	%r585, [%r733+200];
	ld.shared.u32 	%r586, [%r44+32];
	// begin inline asm
	dp4a.s32.s32 %r584, %r585, %r586, %r520;
	// end inline asm
	ld.shared.u32 	%r589, [%r733+200];
	ld.shared.u32 	%r590, [%r44+36];
	// begin inline asm
	dp4a.s32.s32 %r588, %r589, %r590, %r524;
	// end inline asm
	ld.shared.u32 	%r593, [%r733+200];
	ld.shared.u32 	%r594, [%r44+40];
	// begin inline asm
	dp4a.s32.s32 %r592, %r593, %r594, %r528;
	// end inline asm
	ld.shared.u32 	%r597, [%r733+200];
	ld.shared.u32 	%r598, [%r44+44];
	// begin inline asm
	dp4a.s32.s32 %r596, %r597, %r598, %r532;
	// end inline asm
	ld.shared.u32 	%r601, [%r733+72];
	ld.shared.u32 	%r602, [%r44+80];
	// begin inline asm
	dp4a.s32.s32 %r600, %r601, %r602, %r536;
	// end inline asm
	ld.shared.u32 	%r605, [%r733+72];
	ld.shared.u32 	%r606, [%r44+84];
	// begin inline asm
	dp4a.s32.s32 %r604, %r605, %r606, %r540;
	// end inline asm
	ld.shared.u32 	%r609, [%r733+72];
	ld.shared.u32 	%r610, [%r44+88];
	// begin inline asm
	dp4a.s32.s32 %r608, %r609, %r610, %r544;
	// end inline asm
	ld.shared.u32 	%r613, [%r733+72];
	ld.shared.u32 	%r614, [%r44+92];
	// begin inline asm
	dp4a.s32.s32 %r612, %r613, %r614, %r548;
	// end inline asm
	ld.shared.u32 	%r617, [%r733+136];
	ld.shared.u32 	%r618, [%r44+80];
	// begin inline asm
	dp4a.s32.s32 %r616, %r617, %r618, %r552;
	// end inline asm
	ld.shared.u32 	%r621, [%r733+136];
	ld.shared.u32 	%r622, [%r44+84];
	// begin inline asm
	dp4a.s32.s32 %r620, %r621, %r622, %r556;
	// end inline asm
	ld.shared.u32 	%r625, [%r733+136];
	ld.shared.u32 	%r626, [%r44+88];
	// begin inline asm
	dp4a.s32.s32 %r624, %r625, %r626, %r560;
	// end inline asm
	ld.shared.u32 	%r629, [%r733+136];
	ld.shared.u32 	%r630, [%r44+92];
	// begin inline asm
	dp4a.s32.s32 %r628, %r629, %r630, %r564;
	// end inline asm
	ld.shared.u32 	%r633, [%r733+200];
	ld.shared.u32 	%r634, [%r44+80];
	// begin inline asm
	dp4a.s32.s32 %r632, %r633, %r634, %r568;
	// end inline asm
	ld.shared.u32 	%r637, [%r733+200];
	ld.shared.u32 	%r638, [%r44+84];
	// begin inline asm
	dp4a.s32.s32 %r636, %r637, %r638, %r572;
	// end inline asm
	ld.shared.u32 	%r641, [%r733+200];
	ld.shared.u32 	%r642, [%r44+88];
	// begin inline asm
	dp4a.s32.s32 %r640, %r641, %r642, %r576;
	// end inline asm
	ld.shared.u32 	%r645, [%r733+200];
	ld.shared.u32 	%r646, [%r44+92];
	// begin inline asm
	dp4a.s32.s32 %r644, %r645, %r646, %r580;
	// end inline asm
	ld.shared.u32 	%r649, [%r733+264];
	ld.shared.u32 	%r650, [%r44+80];
	// begin inline asm
	dp4a.s32.s32 %r648, %r649, %r650, %r584;
	// end inline asm
	ld.shared.u32 	%r653, [%r733+264];
	ld.shared.u32 	%r654, [%r44+84];
	// begin inline asm
	dp4a.s32.s32 %r652, %r653, %r654, %r588;
	// end inline asm
	ld.shared.u32 	%r657, [%r733+264];
	ld.shared.u32 	%r658, [%r44+88];
	// begin inline asm
	dp4a.s32.s32 %r656, %r657, %r658, %r592;
	// end inline asm
	ld.shared.u32 	%r661, [%r733+264];
	ld.shared.u32 	%r662, [%r44+92];
	// begin inline asm
	dp4a.s32.s32 %r660, %r661, %r662, %r596;
	// end inline asm
	ld.shared.u32 	%r665, [%r733+136];
	ld.shared.u32 	%r666, [%r44+128];
	// begin inline asm
	dp4a.s32.s32 %r1429, %r665, %r666, %r600;
	// end inline asm
	ld.shared.u32 	%r669, [%r733+136];
	ld.shared.u32 	%r670, [%r44+132];
	// begin inline asm
	dp4a.s32.s32 %r1428, %r669, %r670, %r604;
	// end inline asm
	ld.shared.u32 	%r673, [%r733+136];
	ld.shared.u32 	%r674, [%r44+136];
	// begin inline asm
	dp4a.s32.s32 %r1427, %r673, %r674, %r608;
	// end inline asm
	ld.shared.u32 	%r677, [%r733+136];
	ld.shared.u32 	%r678, [%r44+140];
	// begin inline asm
	dp4a.s32.s32 %r1426, %r677, %r678, %r612;
	// end inline asm
	ld.shared.u32 	%r681, [%r733+200];
	ld.shared.u32 	%r682, [%r44+128];
	// begin inline asm
	dp4a.s32.s32 %r1425, %r681, %r682, %r616;
	// end inline asm
	ld.shared.u32 	%r685, [%r733+200];
	ld.shared.u32 	%r686, [%r44+132];
	// begin inline asm
	dp4a.s32.s32 %r1424, %r685, %r686, %r620;
	// end inline asm
	ld.shared.u32 	%r689, [%r733+200];
	ld.shared.u32 	%r690, [%r44+136];
	// begin inline asm
	dp4a.s32.s32 %r1423, %r689, %r690, %r624;
	// end inline asm
	ld.shared.u32 	%r693, [%r733+200];
	ld.shared.u32 	%r694, [%r44+140];
	// begin inline asm
	dp4a.s32.s32 %r1422, %r693, %r694, %r628;
	// end inline asm
	ld.shared.u32 	%r697, [%r733+264];
	ld.shared.u32 	%r698, [%r44+128];
	// begin inline asm
	dp4a.s32.s32 %r1421, %r697, %r698, %r632;
	// end inline asm
	ld.shared.u32 	%r701, [%r733+264];
	ld.shared.u32 	%r702, [%r44+132];
	// begin inline asm
	dp4a.s32.s32 %r1420, %r701, %r702, %r636;
	// end inline asm
	ld.shared.u32 	%r705, [%r733+264];
	ld.shared.u32 	%r706, [%r44+136];
	// begin inline asm
	dp4a.s32.s32 %r1419, %r705, %r706, %r640;
	// end inline asm
	ld.shared.u32 	%r709, [%r733+264];
	ld.shared.u32 	%r710, [%r44+140];
	// begin inline asm
	dp4a.s32.s32 %r1418, %r709, %r710, %r644;
	// end inline asm
	ld.shared.u32 	%r713, [%r733+328];
	ld.shared.u32 	%r714, [%r44+128];
	// begin inline asm
	dp4a.s32.s32 %r1417, %r713, %r714, %r648;
	// end inline asm
	ld.shared.u32 	%r717, [%r733+328];
	ld.shared.u32 	%r718, [%r44+132];
	// begin inline asm
	dp4a.s32.s32 %r1416, %r717, %r718, %r652;
	// end inline asm
	ld.shared.u32 	%r721, [%r733+328];
	ld.shared.u32 	%r722, [%r44+136];
	// begin inline asm
	dp4a.s32.s32 %r1415, %r721, %r722, %r656;
	// end inline asm
	ld.shared.u32 	%r725, [%r733+328];
	ld.shared.u32 	%r726, [%r44+140];
	// begin inline asm
	dp4a.s32.s32 %r1414, %r725, %r726, %r660;
	// end inline asm
	add.s32 	%r1430, %r1430, 1;
	add.s32 	%r1413, %r1413, 144;
	add.s64 	%rd55, %rd55, 144;
	add.s64 	%rd54, %rd54, 144;
	add.s64 	%rd53, %rd53, 3136;
	setp.ne.s32 	%p37, %r1430, 31;
	@%p37 bra 	$L__BB28_7;
	ld.param.u64 	%rd49, [fused_nn_conv2d_cast_subtract_cast_multiply_add_nn_relu_divide_add_round_cast_cl_16286804049590463984__19_kernel0_param_1];
	cvta.to.global.u64 	%rd12, %rd49;
	mov.u32 	%r63, %ctaid.y;
	mul.lo.s32 	%r735, %r63, 36864;
	shl.b32 	%r736, %r1, 3;
	sub.s32 	%r737, %r43, %r736;
	and.b32  	%r64, %r737, 12;
	or.b32  	%r65, %r64, %r735;
	bar.sync 	0;
	@%p33 bra 	$L__BB28_20;
	mul.hi.u32 	%r738, %r9, 1431655766;
	mul.lo.s32 	%r739, %r738, 3;
	sub.s32 	%r740, %r9, %r739;
	shl.b32 	%r741, %r740, 4;
	mul.lo.s32 	%r742, %r11, 48;
	cvt.u64.u32 	%rd29, %r742;
	add.s32 	%r743, %r65, %r741;
	mad.lo.s32 	%r744, %r10, 4608, %r743;
	cvt.u64.u32 	%rd30, %r744;
	add.s64 	%rd31, %rd30, %rd29;
	add.s64 	%rd32, %rd12, %rd31;
	ld.global.nc.u32 	%r745, [%rd32+4464];
	or.b32  	%r746, %r741, %r64;
	add.s32 	%r747, %r746, %r12;
	mov.u32 	%r748, _ZZ113fused_nn_conv2d_cast_subtract_cast_multiply_add_nn_relu_divide_add_round_cast_cl_16286804049590463984__19_kernel0E18placeholder_shared;
	add.s32 	%r749, %r748, %r747;
	st.shared.u32 	[%r749], %r745;
$L__BB28_20:
	@%p34 bra 	$L__BB28_22;
	add.s32 	%r750, %r9, 28;
	mul.hi.u32 	%r751, %r750, 1431655766;
	mul.lo.s32 	%r752, %r751, 3;
	sub.s32 	%r753, %r750, %r752;
	shl.b32 	%r754, %r753, 4;
	cvt.u64.u32 	%rd33, %r15;
	add.s32 	%r755, %r65, %r754;
	add.s32 	%r756, %r755, %r14;
	cvt.u64.u32 	%rd34, %r756;
	add.s64 	%rd35, %rd34, %rd33;
	add.s64 	%rd36, %rd12, %rd35;
	ld.global.nc.u32 	%r757, [%rd36+4464];
	or.b32  	%r758, %r754, %r64;
	add.s32 	%r759, %r758, %r16;
	mov.u32 	%r760, _ZZ113fused_nn_conv2d_cast_subtract_cast_multiply_add_nn_relu_divide_add_round_cast_cl_16286804049590463984__19_kernel0E18placeholder_shared;
	add.s32 	%r761, %r760, %r759;
	st.shared.u32 	[%r761], %r757;
$L__BB28_22:
	@%p35 bra 	$L__BB28_24;
	add.s32 	%r762, %r9, 56;
	mul.hi.u32 	%r763, %r762, 1431655766;
	mul.lo.s32 	%r764, %r763, 3;
	sub.s32 	%r765, %r762, %r764;
	shl.b32 	%r766, %r765, 4;
	cvt.u64.u32 	%rd37, %r19;
	add.s32 	%r767, %r65, %r766;
	add.s32 	%r768, %r767, %r18;
	cvt.u64.u32 	%rd38, %r768;
	add.s64 	%rd39, %rd38, %rd37;
	add.s64 	%rd40, %rd12, %rd39;
	ld.global.nc.u32 	%r769, [%rd40+4464];
	or.b32  	%r770, %r766, %r64;
	add.s32 	%r771, %r770, %r20;
	mov.u32 	%r772, _ZZ113fused_nn_conv2d_cast_subtract_cast_multiply_add_nn_relu_divide_add_round_cast_cl_16286804049590463984__19_kernel0E18placeholder_shared;
	add.s32 	%r773, %r772, %r771;
	st.shared.u32 	[%r773], %r769;
$L__BB28_24:
	ld.param.u64 	%rd52, [fused_nn_conv2d_cast_subtract_cast_multiply_add_nn_relu_divide_add_round_cast_cl_16286804049590463984__19_kernel0_param_4];
	ld.param.u64 	%rd51, [fused_nn_conv2d_cast_subtract_cast_multiply_add_nn_relu_divide_add_round_cast_cl_16286804049590463984__19_kernel0_param_3];
	ld.param.u64 	%rd50, [fused_nn_conv2d_cast_subtract_cast_multiply_add_nn_relu_divide_add_round_cast_cl_16286804049590463984__19_kernel0_param_2];
	cvta.to.global.u64 	%rd41, %rd51;
	cvta.to.global.u64 	%rd42, %rd52;
	cvta.to.global.u64 	%rd43, %rd50;
	bar.sync 	0;
	add.s32 	%r1351, %r732, %r43;
	ld.shared.u32 	%r775, [%r1351+384];
	ld.shared.u32 	%r776, [%r44];
	// begin inline asm
	dp4a.s32.s32 %r774, %r775, %r776, %r1429;
	// end inline asm
	ld.shared.u32 	%r779, [%r1351+384];
	ld.shared.u32 	%r780, [%r44+4];
	// begin inline asm
	dp4a.s32.s32 %r778, %r779, %r780, %r1428;
	// end inline asm
	ld.shared.u32 	%r783, [%r1351+384];
	ld.shared.u32 	%r784, [%r44+8];
	// begin inline asm
	dp4a.s32.s32 %r782, %r783, %r784, %r1427;
	// end inline asm
	ld.shared.u32 	%r787, [%r1351+384];
	ld.shared.u32 	%r788, [%r44+12];
	// begin inline asm
	dp4a.s32.s32 %r786, %r787, %r788, %r1426;
	// end inline asm
	ld.shared.u32 	%r791, [%r1351+448];
	ld.shared.u32 	%r792, [%r44];
	// begin inline asm
	dp4a.s32.s32 %r790, %r791, %r792, %r1425;
	// end inline asm
	ld.shared.u32 	%r795, [%r1351+448];
	ld.shared.u32 	%r796, [%r44+4];
	// begin inline asm
	dp4a.s32.s32 %r794, %r795, %r796, %r1424;
	// end inline asm
	ld.shared.u32 	%r799, [%r1351+448];
	ld.shared.u32 	%r800, [%r44+8];
	// begin inline asm
	dp4a.s32.s32 %r798, %r799, %r800, %r1423;
	// end inline asm
	ld.shared.u32 	%r803, [%r1351+448];
	ld.shared.u32 	%r804, [%r44+12];
	// begin inline asm
	dp4a.s32.s32 %r802, %r803, %r804, %r1422;
	// end inline asm
	ld.shared.u32 	%r807, [%r1351+512];
	ld.shared.u32 	%r808, [%r44];
	// begin inline asm
	dp4a.s32.s32 %r806, %r807, %r808, %r1421;
	// end inline asm
	ld.shared.u32 	%r811, [%r1351+512];
	ld.shared.u32 	%r812, [%r44+4];
	// begin inline asm
	dp4a.s32.s32 %r810, %r811, %r812, %r1420;
	// end inline asm
	ld.shared.u32 	%r815, [%r1351+512];
	ld.shared.u32 	%r816, [%r44+8];
	// begin inline asm
	dp4a.s32.s32 %r814, %r815, %r816, %r1419;
	// end inline asm
	ld.shared.u32 	%r819, [%r1351+512];
	ld.shared.u32 	%r820, [%r44+12];
	// begin inline asm
	dp4a.s32.s32 %r818, %r819, %r820, %r1418;
	// end inline asm
	ld.shared.u32 	%r823, [%r1351+576];
	ld.shared.u32 	%r824, [%r44];
	// begin inline asm
	dp4a.s32.s32 %r822, %r823, %r824, %r1417;
	// end inline asm
	ld.shared.u32 	%r827, [%r1351+576];
	ld.shared.u32 	%r828, [%r44+4];
	// begin inline asm
	dp4a.s32.s32 %r826, %r827, %r828, %r1416;
	// end inline asm
	ld.shared.u32 	%r831, [%r1351+576];
	ld.shared.u32 	%r832, [%r44+8];
	// begin inline asm
	dp4a.s32.s32 %r830, %r831, %r832, %r1415;
	// end inline asm
	ld.shared.u32 	%r835, [%r1351+576];
	ld.shared.u32 	%r836, [%r44+12];
	// begin inline asm
	dp4a.s32.s32 %r834, %r835, %r836, %r1414;
	// end inline asm
	ld.shared.u32 	%r839, [%r1351+448];
	ld.shared.u32 	%r840, [%r44+48];
	// begin inline asm
	dp4a.s32.s32 %r838, %r839, %r840, %r774;
	// end inline asm
	ld.shared.u32 	%r843, [%r1351+448];
	ld.shared.u32 	%r844, [%r44+52];
	// begin inline asm
	dp4a.s32.s32 %r842, %r843, %r844, %r778;
	// end inline asm
	ld.shared.u32 	%r847, [%r1351+448];
	ld.shared.u32 	%r848, [%r44+56];
	// begin inline asm
	dp4a.s32.s32 %r846, %r847, %r848, %r782;
	// end inline asm
	ld.shared.u32 	%r851, [%r1351+448];
	ld.shared.u32 	%r852, [%r44+60];
	// begin inline asm
	dp4a.s32.s32 %r850, %r851, %r852, %r786;
	// end inline asm
	ld.shared.u32 	%r855, [%r1351+512];
	ld.shared.u32 	%r856, [%r44+48];
	// begin inline asm
	dp4a.s32.s32 %r854, %r855, %r856, %r790;
	// end inline asm
	ld.shared.u32 	%r859, [%r1351+512];
	ld.shared.u32 	%r860, [%r44+52];
	// begin inline asm
	dp4a.s32.s32 %r858, %r859, %r860, %r794;
	// end inline asm
	ld.shared.u32 	%r863, [%r1351+512];
	ld.shared.u32 	%r864, [%r44+56];
	// begin inline asm
	dp4a.s32.s32 %r862, %r863, %r864, %r798;
	// end inline asm
	ld.shared.u32 	%r867, [%r1351+512];
	ld.shared.u32 	%r868, [%r44+60];
	// begin inline asm
	dp4a.s32.s32 %r866, %r867, %r868, %r802;
	// end inline asm
	ld.shared.u32 	%r871, [%r1351+576];
	ld.shared.u32 	%r872, [%r44+48];
	// begin inline asm
	dp4a.s32.s32 %r870, %r871, %r872, %r806;
	// end inline asm
	ld.shared.u32 	%r875, [%r1351+576];
	ld.shared.u32 	%r876, [%r44+52];
	// begin inline asm
	dp4a.s32.s32 %r874, %r875, %r876, %r810;
	// end inline asm
	ld.shared.u32 	%r879, [%r1351+576];
	ld.shared.u32 	%r880, [%r44+56];
	// begin inline asm
	dp4a.s32.s32 %r878, %r879, %r880, %r814;
	// end inline asm
	ld.shared.u32 	%r883, [%r1351+576];
	ld.shared.u32 	%r884, [%r44+60];
	// begin inline asm
	dp4a.s32.s32 %r882, %r883, %r884, %r818;
	// end inline asm
	ld.shared.u32 	%r887, [%r1351+640];
	ld.shared.u32 	%r888, [%r44+48];
	// begin inline asm
	dp4a.s32.s32 %r886, %r887, %r888, %r822;
	// end inline asm
	ld.shared.u32 	%r891, [%r1351+640];
	ld.shared.u32 	%r892, [%r44+52];
	// begin inline asm
	dp4a.s32.s32 %r890, %r891, %r892, %r826;
	// end inline asm
	ld.shared.u32 	%r895, [%r1351+640];
	ld.shared.u32 	%r896, [%r44+56];
	// begin inline asm
	dp4a.s32.s32 %r894, %r895, %r896, %r830;
	// end inline asm
	ld.shared.u32 	%r899, [%r1351+640];
	ld.shared.u32 	%r900, [%r44+60];
	// begin inline asm
	dp4a.s32.s32 %r898, %r899, %r900, %r834;
	// end inline asm
	ld.shared.u32 	%r903, [%r1351+512];
	ld.shared.u32 	%r904, [%r44+96];
	// begin inline asm
	dp4a.s32.s32 %r902, %r903, %r904, %r838;
	// end inline asm
	ld.shared.u32 	%r907, [%r1351+512];
	ld.shared.u32 	%r908, [%r44+100];
	// begin inline asm
	dp4a.s32.s32 %r906, %r907, %r908, %r842;
	// end inline asm
	ld.shared.u32 	%r911, [%r1351+512];
	ld.shared.u32 	%r912, [%r44+104];
	// begin inline asm
	dp4a.s32.s32 %r910, %r911, %r912, %r846;
	// end inline asm
	ld.shared.u32 	%r915, [%r1351+512];
	ld.shared.u32 	%r916, [%r44+108];
	// begin inline asm
	dp4a.s32.s32 %r914, %r915, %r916, %r850;
	// end inline asm
	ld.shared.u32 	%r919, [%r1351+576];
	ld.shared.u32 	%r920, [%r44+96];
	// begin inline asm
	dp4a.s32.s32 %r918, %r919, %r920, %r854;
	// end inline asm
	ld.shared.u32 	%r923, [%r1351+576];
	ld.shared.u32 	%r924, [%r44+100];
	// begin inline asm
	dp4a.s32.s32 %r922, %r923, %r924, %r858;
	// end inline asm
	ld.shared.u32 	%r927, [%r1351+576];
	ld.shared.u32 	%r928, [%r44+104];
	// begin inline asm
	dp4a.s32.s32 %r926, %r927, %r928, %r862;
	// end inline asm
	ld.shared.u32 	%r931, [%r1351+576];
	ld.shared.u32 	%r932, [%r44+108];
	// begin inline asm
	dp4a.s32.s32 %r930, %r931, %r932, %r866;
	// end inline asm
	ld.shared.u32 	%r935, [%r1351+640];
	ld.shared.u32 	%r936, [%r44+96];
	// begin inline asm
	dp4a.s32.s32 %r934, %r935, %r936, %r870;
	// end inline asm
	ld.shared.u32 	%r939, [%r1351+640];
	ld.shared.u32 	%r940, [%r44+100];
	// begin inline asm
	dp4a.s32.s32 %r938, %r939, %r940, %r874;
	// end inline asm
	ld.shared.u32 	%r943, [%r1351+640];
	ld.shared.u32 	%r944, [%r44+104];
	// begin inline asm
	dp4a.s32.s32 %r942, %r943, %r944, %r878;
	// end inline asm
	ld.shared.u32 	%r947, [%r1351+640];
	ld.shared.u32 	%r948, [%r44+108];
	// begin inline asm
	dp4a.s32.s32 %r946, %r947, %r948, %r882;
	// end inline asm
	ld.shared.u32 	%r951, [%r1351+704];
	ld.shared.u32 	%r952, [%r44+96];
	// begin inline asm
	dp4a.s32.s32 %r950, %r951, %r952, %r886;
	// end inline asm
	ld.shared.u32 	%r955, [%r1351+704];
	ld.shared.u32 	%r956, [%r44+100];
	// begin inline asm
	dp4a.s32.s32 %r954, %r955, %r956, %r890;
	// end inline asm
	ld.shared.u32 	%r959, [%r1351+704];
	ld.shared.u32 	%r960, [%r44+104];
	// begin inline asm
	dp4a.s32.s32 %r958, %r959, %r960, %r894;
	// end inline asm
	ld.shared.u32 	%r963, [%r1351+704];
	ld.shared.u32 	%r964, [%r44+108];
	// begin inline asm
	dp4a.s32.s32 %r962, %r963, %r964, %r898;
	// end inline asm
	ld.shared.u32 	%r967, [%r1351+388];
	ld.shared.u32 	%r968, [%r44+16];
	// begin inline asm
	dp4a.s32.s32 %r966, %r967, %r968, %r902;
	// end inline asm
	ld.shared.u32 	%r971, [%r1351+388];
	ld.shared.u32 	%r972, [%r44+20];
	// begin inline asm
	dp4a.s32.s32 %r970, %r971, %r972, %r906;
	// end inline asm
	ld.shared.u32 	%r975, [%r1351+388];
	ld.shared.u32 	%r976, [%r44+24];
	// begin inline asm
	dp4a.s32.s32 %r974, %r975, %r976, %r910;
	// end inline asm
	ld.shared.u32 	%r979, [%r1351+388];
	ld.shared.u32 	%r980, [%r44+28];
	// begin inline asm
	dp4a.s32.s32 %r978, %r979, %r980, %r914;
	// end inline asm
	ld.shared.u32 	%r983, [%r1351+452];
	ld.shared.u32 	%r984, [%r44+16];
	// begin inline asm
	dp4a.s32.s32 %r982, %r983, %r984, %r918;
	// end inline asm
	ld.shared.u32 	%r987, [%r1351+452];
	ld.shared.u32 	%r988, [%r44+20];
	// begin inline asm
	dp4a.s32.s32 %r986, %r987, %r988, %r922;
	// end inline asm
	ld.shared.u32 	%r991, [%r1351+452];
	ld.shared.u32 	%r992, [%r44+24];
	// begin inline asm
	dp4a.s32.s32 %r990, %r991, %r992, %r926;
	// end inline asm
	ld.shared.u32 	%r995, [%r1351+452];
	ld.shared.u32 	%r996, [%r44+28];
	// begin inline asm
	dp4a.s32.s32 %r994, %r995, %r996, %r930;
	// end inline asm
	ld.shared.u32 	%r999, [%r1351+516];
	ld.shared.u32 	%r1000, [%r44+16];
	// begin inline asm
	dp4a.s32.s32 %r998, %r999, %r1000, %r934;
	// end inline asm
	ld.shared.u32 	%r1003, [%r1351+516];
	ld.shared.u32 	%r1004, [%r44+20];
	// begin inline asm
	dp4a.s32.s32 %r1002, %r1003, %r1004, %r938;
	// end inline asm
	ld.shared.u32 	%r1007, [%r1351+516];
	ld.shared.u32 	%r1008, [%r44+24];
	// begin inline asm
	dp4a.s32.s32 %r1006, %r1007, %r1008, %r942;
	// end inline asm
	ld.shared.u32 	%r1011, [%r1351+516];
	ld.shared.u32 	%r1012, [%r44+28];
	// begin inline asm
	dp4a.s32.s32 %r1010, %r1011, %r1012, %r946;
	// end inline asm
	ld.shared.u32 	%r1015, [%r1351+580];
	ld.shared.u32 	%r1016, [%r44+16];
	// begin inline asm
	dp4a.s32.s32 %r1014, %r1015, %r1016, %r950;
	// end inline asm
	ld.shared.u32 	%r1019, [%r1351+580];
	ld.shared.u32 	%r1020, [%r44+20];
	// begin inline asm
	dp4a.s32.s32 %r1018, %r1019, %r1020, %r954;
	// end inline asm
	ld.shared.u32 	%r1023, [%r1351+580];
	ld.shared.u32 	%r1024, [%r44+24];
	// begin inline asm
	dp4a.s32.s32 %r1022, %r1023, %r1024, %r958;
	// end inline asm
	ld.shared.u32 	%r1027, [%r1351+580];
	ld.shared.u32 	%r1028, [%r44+28];
	// begin inline asm
	dp4a.s32.s32 %r1026, %r1027, %r1028, %r962;
	// end inline asm
	ld.shared.u32 	%r1031, [%r1351+452];
	ld.shared.u32 	%r1032, [%r44+64];
	// begin inline asm
	dp4a.s32.s32 %r1030, %r1031, %r1032, %r966;
	// end inline asm
	ld.shared.u32 	%r1035, [%r1351+452];
	ld.shared.u32 	%r1036, [%r44+68];
	// begin inline asm
	dp4a.s32.s32 %r1034, %r1035, %r1036, %r970;
	// end inline asm
	ld.shared.u32 	%r1039, [%r1351+452];
	ld.shared.u32 	%r1040, [%r44+72];
	// begin inline asm
	dp4a.s32.s32 %r1038, %r1039, %r1040, %r974;
	// end inline asm
	ld.shared.u32 	%r1043, [%r1351+452];
	ld.shared.u32 	%r1044, [%r44+76];
	// begin inline asm
	dp4a.s32.s32 %r1042, %r1043, %r1044, %r978;
	// end inline asm
	ld.shared.u32 	%r1047, [%r1351+516];
	ld.shared.u32 	%r1048, [%r44+64];
	// begin inline asm
	dp4a.s32.s32 %r1046, %r1047, %r1048, %r982;
	// end inline asm
	ld.shared.u32 	%r1051, [%r1351+516];
	ld.shared.u32 	%r1052, [%r44+68];
	// begin inline asm
	dp4a.s32.s32 %r1050, %r1051, %r1052, %r986;
	// end inline asm
	ld.shared.u32 	%r1055, [%r1351+516];
	ld.shared.u32 	%r1056, [%r44+72];
	// begin inline asm
	dp4a.s32.s32 %r1054, %r1055, %r1056, %r990;
	// end inline asm
	ld.shared.u32 	%r1059, [%r1351+516];
	ld.shared.u32 	%r1060, [%r44+76];
	// begin inline asm
	dp4a.s32.s32 %r1058, %r1059, %r1060, %r994;
	// end inline asm
	ld.shared.u32 	%r1063, [%r1351+580];
	ld.shared.u32 	%r1064, [%r44+64];
	// begin inline asm
	dp4a.s32.s32 %r1062, %r1063, %r1064, %r998;
	// end inline asm
	ld.shared.u32 	%r1067, [%r1351+580];
	ld.shared.u32 	%r1068, [%r44+68];
	// begin inline asm
	dp4a.s32.s32 %r1066, %r1067, %r1068, %r1002;
	// end inline asm
	ld.shared.u32 	%r1071, [%r1351+580];
	ld.shared.u32 	%r1072, [%r44+72];
	// begin inline asm
	dp4a.s32.s32 %r1070, %r1071, %r1072, %r1006;
	// end inline asm
	ld.shared.u32 	%r1075, [%r1351+580];
	ld.shared.u32 	%r1076, [%r44+76];
	// begin inline asm
	dp4a.s32.s32 %r1074, %r1075, %r1076, %r1010;
	// end inline asm
	ld.shared.u32 	%r1079, [%r1351+644];
	ld.shared.u32 	%r1080, [%r44+64];
	// begin inline asm
	dp4a.s32.s32 %r1078, %r1079, %r1080, %r1014;
	// end inline asm
	ld.shared.u32 	%r1083, [%r1351+644];
	ld.shared.u32 	%r1084, [%r44+68];
	// begin inline asm
	dp4a.s32.s32 %r1082, %r1083, %r1084, %r1018;
	// end inline asm
	ld.shared.u32 	%r1087, [%r1351+644];
	ld.shared.u32 	%r1088, [%r44+72];
	// begin inline asm
	dp4a.s32.s32 %r1086, %r1087, %r1088, %r1022;
	// end inline asm
	ld.shared.u32 	%r1091, [%r1351+644];
	ld.shared.u32 	%r1092, [%r44+76];
	// begin inline asm
	dp4a.s32.s32 %r1090, %r1091, %r1092, %r1026;
	// end inline asm
	ld.shared.u32 	%r1095, [%r1351+516];
	ld.shared.u32 	%r1096, [%r44+112];
	// begin inline asm
	dp4a.s32.s32 %r1094, %r1095, %r1096, %r1030;
	// end inline asm
	ld.shared.u32 	%r1099, [%r1351+516];
	ld.shared.u32 	%r1100, [%r44+116];
	// begin inline asm
	dp4a.s32.s32 %r1098, %r1099, %r1100, %r1034;
	// end inline asm
	ld.shared.u32 	%r1103, [%r1351+516];
	ld.shared.u32 	%r1104, [%r44+120];
	// begin inline asm
	dp4a.s32.s32 %r1102, %r1103, %r1104, %r1038;
	// end inline asm
	ld.shared.u32 	%r1107, [%r1351+516];
	ld.shared.u32 	%r1108, [%r44+124];
	// begin inline asm
	dp4a.s32.s32 %r1106, %r1107, %r1108, %r1042;
	// end inline asm
	ld.shared.u32 	%r1111, [%r1351+580];
	ld.shared.u32 	%r1112, [%r44+112];
	// begin inline asm
	dp4a.s32.s32 %r1110, %r1111, %r1112, %r1046;
	// end inline asm
	ld.shared.u32 	%r1115, [%r1351+580];
	ld.shared.u32 	%r1116, [%r44+116];
	// begin inline asm
	dp4a.s32.s32 %r1114, %r1115, %r1116, %r1050;
	// end inline asm
	ld.shared.u32 	%r1119, [%r1351+580];
	ld.shared.u32 	%r1120, [%r44+120];
	// begin inline asm
	dp4a.s32.s32 %r1118, %r1119, %r1120, %r1054;
	// end inline asm
	ld.shared.u32 	%r1123, [%r1351+580];
	ld.shared.u32 	%r1124, [%r44+124];
	// begin inline asm
	dp4a.s32.s32 %r1122, %r1123, %r1124, %r1058;
	// end inline asm
	ld.shared.u32 	%r1127, [%r1351+644];
	ld.shared.u32 	%r1128, [%r44+112];
	// begin inline asm
	dp4a.s32.s32 %r1126, %r1127, %r1128, %r1062;
	// end inline asm
	ld.shared.u32 	%r1131, [%r1351+644];
	ld.shared.u32 	%r1132, [%r44+116];
	// begin inline asm
	dp4a.s32.s32 %r1130, %r1131, %r1132, %r1066;
	// end inline asm
	ld.shared.u32 	%r1135, [%r1351+644];
	ld.shared.u32 	%r1136, [%r44+120];
	// begin inline asm
	dp4a.s32.s32 %r1134, %r1135, %r1136, %r1070;
	// end inline asm
	ld.shared.u32 	%r1139, [%r1351+644];
	ld.shared.u32 	%r1140, [%r44+124];
	// begin inline asm
	dp4a.s32.s32 %r1138, %r1139, %r1140, %r1074;
	// end inline asm
	ld.shared.u32 	%r1143, [%r1351+708];
	ld.shared.u32 	%r1144, [%r44+112];
	// begin inline asm
	dp4a.s32.s32 %r1142, %r1143, %r1144, %r1078;
	// end inline asm
	ld.shared.u32 	%r1147, [%r1351+708];
	ld.shared.u32 	%r1148, [%r44+116];
	// begin inline asm
	dp4a.s32.s32 %r1146, %r1147, %r1148, %r1082;
	// end inline asm
	ld.shared.u32 	%r1151, [%r1351+708];
	ld.shared.u32 	%r1152, [%r44+120];
	// begin inline asm
	dp4a.s32.s32 %r1150, %r1151, %r1152, %r1086;
	// end inline asm
	ld.shared.u32 	%r1155, [%r1351+708];
	ld.shared.u32 	%r1156, [%r44+124];
	// begin inline asm
	dp4a.s32.s32 %r1154, %r1155, %r1156, %r1090;
	// end inline asm
	ld.shared.u32 	%r1159, [%r1351+392];
	ld.shared.u32 	%r1160, [%r44+32];
	// begin inline asm
	dp4a.s32.s32 %r1158, %r1159, %r1160, %r1094;
	// end inline asm
	ld.shared.u32 	%r1163, [%r1351+392];
	ld.shared.u32 	%r1164, [%r44+36];
	// begin inline asm
	dp4a.s32.s32 %r1162, %r1163, %r1164, %r1098;
	// end inline asm
	ld.shared.u32 	%r1167, [%r1351+392];
	ld.shared.u32 	%r1168, [%r44+40];
	// begin inline asm
	dp4a.s32.s32 %r1166, %r1167, %r1168, %r1102;
	// end inline asm
	ld.shared.u32 	%r1171, [%r1351+392];
	ld.shared.u32 	%r1172, [%r44+44];
	// begin inline asm
	dp4a.s32.s32 %r1170, %r1171, %r1172, %r1106;
	// end inline asm
	ld.shared.u32 	%r1175, [%r1351+456];
	ld.shared.u32 	%r1176, [%r44+32];
	// begin inline asm
	dp4a.s32.s32 %r1174, %r1175, %r1176, %r1110;
	// end inline asm
	ld.shared.u32 	%r1179, [%r1351+456];
	ld.shared.u32 	%r1180, [%r44+36];
	// begin inline asm
	dp4a.s32.s32 %r1178, %r1179, %r1180, %r1114;
	// end inline asm
	ld.shared.u32 	%r1183, [%r1351+456];
	ld.shared.u32 	%r1184, [%r44+40];
	// begin inline asm
	dp4a.s32.s32 %r1182, %r1183, %r1184, %r1118;
	// end inline asm
	ld.shared.u32 	%r1187, [%r1351+456];
	ld.shared.u32 	%r1188, [%r44+44];
	// begin inline asm
	dp4a.s32.s32 %r1186, %r1187, %r1188, %r1122;
	// end inline asm
	ld.shared.u32 	%r1191, [%r1351+520];
	ld.shared.u32 	%r1192, [%r44+32];
	// begin inline asm
	dp4a.s32.s32 %r1190, %r1191, %r1192, %r1126;
	// end inline asm
	ld.shared.u32 	%r1195, [%r1351+520];
	ld.shared.u32 	%r1196, [%r44+36];
	// begin inline asm
	dp4a.s32.s32 %r1194, %r1195, %r1196, %r1130;
	// end inline asm
	ld.shared.u32 	%r1199, [%r1351+520];
	ld.shared.u32 	%r1200, [%r44+40];
	// begin inline asm
	dp4a.s32.s32 %r1198, %r1199, %r1200, %r1134;
	// end inline asm
	ld.shared.u32 	%r1203, [%r1351+520];
	ld.shared.u32 	%r1204, [%r44+44];
	// begin inline asm
	dp4a.s32.s32 %r1202, %r1203, %r1204, %r1138;
	// end inline asm
	ld.shared.u32 	%r1207, [%r1351+584];
	ld.shared.u32 	%r1208, [%r44+32];
	// begin inline asm
	dp4a.s32.s32 %r1206, %r1207, %r1208, %r1142;
	// end inline asm
	ld.shared.u32 	%r1211, [%r1351+584];
	ld.shared.u32 	%r1212, [%r44+36];
	// begin inline asm
	dp4a.s32.s32 %r1210, %r1211, %r1212, %r1146;
	// end inline asm
	ld.shared.u32 	%r1215, [%r1351+584];
	ld.shared.u32 	%r1216, [%r44+40];
	// begin inline asm
	dp4a.s32.s32 %r1214, %r1215, %r1216, %r1150;
	// end inline asm
	ld.shared.u32 	%r1219, [%r1351+584];
	ld.shared.u32 	%r1220, [%r44+44];
	// begin inline asm
	dp4a.s32.s32 %r1218, %r1219, %r1220, %r1154;
	// end inline asm
	ld.shared.u32 	%r1223, [%r1351+456];
	ld.shared.u32 	%r1224, [%r44+80];
	// begin inline asm
	dp4a.s32.s32 %r1222, %r1223, %r1224, %r1158;
	// end inline asm
	ld.shared.u32 	%r1227, [%r1351+456];
	ld.shared.u32 	%r1228, [%r44+84];
	// begin inline asm
	dp4a.s32.s32 %r1226, %r1227, %r1228, %r1162;
	// end inline asm
	ld.shared.u32 	%r1231, [%r1351+456];
	ld.shared.u32 	%r1232, [%r44+88];
	// begin inline asm
	dp4a.s32.s32 %r1230, %r1231, %r1232, %r1166;
	// end inline asm
	ld.shared.u32 	%r1235, [%r1351+456];
	ld.shared.u32 	%r1236, [%r44+92];
	// begin inline asm
	dp4a.s32.s32 %r1234, %r1235, %r1236, %r1170;
	// end inline asm
	ld.shared.u32 	%r1239, [%r1351+520];
	ld.shared.u32 	%r1240, [%r44+80];
	// begin inline asm
	dp4a.s32.s32 %r1238, %r1239, %r1240, %r1174;
	// end inline asm
	ld.shared.u32 	%r1243, [%r1351+520];
	ld.shared.u32 	%r1244, [%r44+84];
	// begin inline asm
	dp4a.s32.s32 %r1242, %r1243, %r1244, %r1178;
	// end inline asm
	ld.shared.u32 	%r1247, [%r1351+520];
	ld.shared.u32 	%r1248, [%r44+88];
	// begin inline asm
	dp4a.s32.s32 %r1246, %r1247, %r1248, %r1182;
	// end inline asm
	ld.shared.u32 	%r1251, [%r1351+520];
	ld.shared.u32 	%r1252, [%r44+92];
	// begin inline asm
	dp4a.s32.s32 %r1250, %r1251, %r1252, %r1186;
	// end inline asm
	ld.shared.u32 	%r1255, [%r1351+584];
	ld.shared.u32 	%r1256, [%r44+80];
	// begin inline asm
	dp4a.s32.s32 %r1254, %r1255, %r1256, %r1190;
	// end inline asm
	ld.shared.u32 	%r1259, [%r1351+584];
	ld.shared.u32 	%r1260, [%r44+84];
	// begin inline asm
	dp4a.s32.s32 %r1258, %r1259, %r1260, %r1194;
	// end inline asm
	ld.shared.u32 	%r1263, [%r1351+584];
	ld.shared.u32 	%r1264, [%r44+88];
	// begin inline asm
	dp4a.s32.s32 %r1262, %r1263, %r1264, %r1198;
	// end inline asm
	ld.shared.u32 	%r1267, [%r1351+584];
	ld.shared.u32 	%r1268, [%r44+92];
	// begin inline asm
	dp4a.s32.s32 %r1266, %r1267, %r1268, %r1202;
	// end inline asm
	ld.shared.u32 	%r1271, [%r1351+648];
	ld.shared.u32 	%r1272, [%r44+80];
	// begin inline asm
	dp4a.s32.s32 %r1270, %r1271, %r1272, %r1206;
	// end inline asm
	ld.shared.u32 	%r1275, [%r1351+648];
	ld.shared.u32 	%r1276, [%r44+84];
	// begin inline asm
	dp4a.s32.s32 %r1274, %r1275, %r1276, %r1210;
	// end inline asm
	ld.shared.u32 	%r1279, [%r1351+648];
	ld.shared.u32 	%r1280, [%r44+88];
	// begin inline asm
	dp4a.s32.s32 %r1278, %r1279, %r1280, %r1214;
	// end inline asm
	ld.shared.u32 	%r1283, [%r1351+648];
	ld.shared.u32 	%r1284, [%r44+92];
	// begin inline asm
	dp4a.s32.s32 %r1282, %r1283, %r1284, %r1218;
	// end inline asm
	ld.shared.u32 	%r1287, [%r1351+520];
	ld.shared.u32 	%r1288, [%r44+128];
	// begin inline asm
	dp4a.s32.s32 %r1286, %r1287, %r1288, %r1222;
	// end inline asm
	ld.shared.u32 	%r1291, [%r1351+520];
	ld.shared.u32 	%r1292, [%r44+132];
	// begin inline asm
	dp4a.s32.s32 %r1290, %r1291, %r1292, %r1226;
	// end inline asm
	ld.shared.u32 	%r1295, [%r1351+520];
	ld.shared.u32 	%r1296, [%r44+136];
	// begin inline asm
	dp4a.s32.s32 %r1294, %r1295, %r1296, %r1230;
	// end inline asm
	ld.shared.u32 	%r1299, [%r1351+520];
	ld.shared.u32 	%r1300, [%r44+140];
	// begin inline asm
	dp4a.s32.s32 %r1298, %r1299, %r1300, %r1234;
	// end inline asm
	ld.shared.u32 	%r1303, [%r1351+584];
	ld.shared.u32 	%r1304, [%r44+128];
	// begin inline asm
	dp4a.s32.s32 %r1302, %r1303, %r1304, %r1238;
	// end inline asm
	ld.shared.u32 	%r1307, [%r1351+584];
	ld.shared.u32 	%r1308, [%r44+132];
	// begin inline asm
	dp4a.s32.s32 %r1306, %r1307, %r1308, %r1242;
	// end inline asm
	ld.shared.u32 	%r1311, [%r1351+584];
	ld.shared.u32 	%r1312, [%r44+136];
	// begin inline asm
	dp4a.s32.s32 %r1310, %r1311, %r1312, %r1246;
	// end inline asm
	ld.shared.u32 	%r1315, [%r1351+584];
	ld.shared.u32 	%r1316, [%r44+140];
	// begin inline asm
	dp4a.s32.s32 %r1314, %r1315, %r1316, %r1250;
	// end inline asm
	ld.shared.u32 	%r1319, [%r1351+648];
	ld.shared.u32 	%r1320, [%r44+128];
	// begin inline asm
	dp4a.s32.s32 %r1318, %r1319, %r1320, %r1254;
	// end inline asm
	ld.shared.u32 	%r1323, [%r1351+648];
	ld.shared.u32 	%r1324, [%r44+132];
	// begin inline asm
	dp4a.s32.s32 %r1322, %r1323, %r1324, %r1258;
	// end inline asm
	ld.shared.u32 	%r1327, [%r1351+648];
	ld.shared.u32 	%r1328, [%r44+136];
	// begin inline asm
	dp4a.s32.s32 %r1326, %r1327, %r1328, %r1262;
	// end inline asm
	ld.shared.u32 	%r1331, [%r1351+648];
	ld.shared.u32 	%r1332, [%r44+140];
	// begin inline asm
	dp4a.s32.s32 %r1330, %r1331, %r1332, %r1266;
	// end inline asm
	ld.shared.u32 	%r1335, [%r1351+712];
	ld.shared.u32 	%r1336, [%r44+128];
	// begin inline asm
	dp4a.s32.s32 %r1334, %r1335, %r1336, %r1270;
	// end inline asm
	ld.shared.u32 	%r1339, [%r1351+712];
	ld.shared.u32 	%r1340, [%r44+132];
	// begin inline asm
	dp4a.s32.s32 %r1338, %r1339, %r1340, %r1274;
	// end inline asm
	ld.shared.u32 	%r1343, [%r1351+712];
	ld.shared.u32 	%r1344, [%r44+136];
	// begin inline asm
	dp4a.s32.s32 %r1342, %r1343, %r1344, %r1278;
	// end inline asm
	ld.shared.u32 	%r1347, [%r1351+712];
	ld.shared.u32 	%r1348, [%r44+140];
	// begin inline asm
	dp4a.s32.s32 %r1346, %r1347, %r1348, %r1282;
	// end inline asm
	shl.b32 	%r1352, %r63, 5;
	shl.b32 	%r1353, %r1, 2;
	add.s32 	%r1354, %r1352, %r1353;
	ld.global.nc.f32 	%f1, [%rd42];
	mul.lo.s32 	%r1355, %r1, 3136;
	mad.lo.s32 	%r1356, %r63, 25088, %r1355;
	add.s32 	%r1357, %r1356, %r43;
	mov.u32 	%r1358, %ctaid.x;
	shr.u32 	%r1359, %r1358, 1;
	mad.lo.s32 	%r1360, %r1359, 448, %r1357;
	and.b32  	%r1361, %r1358, 1;
	setp.eq.b32 	%p41, %r1361, 1;
	selp.b32 	%r1362, 56, 0, %p41;
	add.s32 	%r1363, %r1360, %r1362;
	cvt.rn.f32.s32 	%f2, %r1286;
	mul.wide.u32 	%rd44, %r1354, 4;
	add.s64 	%rd45, %rd41, %rd44;
	ld.global.nc.f32 	%f3, [%rd45];
	fma.rn.f32 	%f4, %f2, 0f38E2F47E, %f3;
	max.f32 	%f5, %f4, 0f00000000;
	fma.rn.f32 	%f6, %f5, 0f42518DE3, %f1;
	mov.f32 	%f7, 0f3F000000;
	copysign.f32 	%f8, %f6, %f7;
	add.rz.f32 	%f9, %f6, %f8;
	cvt.rzi.f32.f32 	%f10, %f9;
	cvt.rzi.s32.f32 	%r1364, %f10;
	min.s32 	%r1365, %r1364, 127;
	max.s32 	%r1366, %r1365, -128;
	cvt.u64.u32 	%rd46, %r1363;
	add.s64 	%rd47, %rd43, %rd46;
	st.global.u8 	[%rd47], %r1366;
	cvt.rn.f32.s32 	%f11, %r1290;
	ld.global.nc.f32 	%f12, [%rd45+4];
	fma.rn.f32 	%f13, %f11, 0f38E2F47E, %f12;
	max.f32 	%f14, %f13, 0f00000000;
	fma.rn.f32 	%f15, %f14, 0f42518DE3, %f1;
	copysign.f32 	%f16, %f15, %f7;
	add.rz.f32 	%f17, %f15, %f16;
	cvt.rzi.f32.f32 	%f18, %f17;
	cvt.rzi.s32.f32 	%r1367, %f18;
	min.s32 	%r1368, %r1367, 127;
	max.s32 	%r1369, %r1368, -128;
	st.global.u8 	[%rd47+1], %r1369;
	cvt.rn.f32.s32 	%f19, %r1294;
	ld.global.nc.f32 	%f20, [%rd45+8];
	fma.rn.f32 	%f21, %f19, 0f38E2F47E, %f20;
	max.f32 	%f22, %f21, 0f00000000;
	fma.rn.f32 	%f23, %f22, 0f42518DE3, %f1;
	copysign.f32 	%f24, %f23, %f7;
	add.rz.f32 	%f25, %f23, %f24;
	cvt.rzi.f32.f32 	%f26, %f25;
	cvt.rzi.s32.f32 	%r1370, %f26;
	min.s32 	%r1371, %r1370, 127;
	max.s32 	%r1372, %r1371, -128;
	st.global.u8 	[%rd47+2], %r1372;
	cvt.rn.f32.s32 	%f27, %r1298;
	ld.global.nc.f32 	%f28, [%rd45+12];
	fma.rn.f32 	%f29, %f27, 0f38E2F47E, %f28;
	max.f32 	%f30, %f29, 0f00000000;
	fma.rn.f32 	%f31, %f30, 0f42518DE3, %f1;
	copysign.f32 	%f32, %f31, %f7;
	add.rz.f32 	%f33, %f31, %f32;
	cvt.rzi.f32.f32 	%f34, %f33;
	cvt.rzi.s32.f32 	%r1373, %f34;
	min.s32 	%r1374, %r1373, 127;
	max.s32 	%r1375, %r1374, -128;
	st.global.u8 	[%rd47+3], %r1375;
	cvt.rn.f32.s32 	%f35, %r1302;
	fma.rn.f32 	%f36, %f35, 0f38E2F47E, %f3;
	max.f32 	%f37, %f36, 0f00000000;
	fma.rn.f32 	%f38, %f37, 0f42518DE3, %f1;
	copysign.f32 	%f39, %f38, %f7;
	add.rz.f32 	%f40, %f38, %f39;
	cvt.rzi.f32.f32 	%f41, %f40;
	cvt.rzi.s32.f32 	%r1376, %f41;
	min.s32 	%r1377, %r1376, 127;
	max.s32 	%r1378, %r1377, -128;
	st.global.u8 	[%rd47+112], %r1378;
	cvt.rn.f32.s32 	%f42, %r1306;
	fma.rn.f32 	%f43, %f42, 0f38E2F47E, %f12;
	max.f32 	%f44, %f43, 0f00000000;
	fma.rn.f32 	%f45, %f44, 0f42518DE3, %f1;
	copysign.f32 	%f46, %f45, %f7;
	add.rz.f32 	%f47, %f45, %f46;
	cvt.rzi.f32.f32 	%f48, %f47;
	cvt.rzi.s32.f32 	%r1379, %f48;
	min.s32 	%r1380, %r1379, 127;
	max.s32 	%r1381, %r1380, -128;
	st.global.u8 	[%rd47+113], %r1381;
	cvt.rn.f32.s32 	%f49, %r1310;
	fma.rn.f32 	%f50, %f49, 0f38E2F47E, %f20;
	max.f32 	%f51, %f50, 0f00000000;
	fma.rn.f32 	%f52, %f51, 0f42518DE3, %f1;
	copysign.f32 	%f53, %f52, %f7;
	add.rz.f32 	%f54, %f52, %f53;
	cvt.rzi.f32.f32 	%f55, %f54;
	cvt.rzi.s32.f32 	%r1382, %f55;
	min.s32 	%r1383, %r1382, 127;
	max.s32 	%r1384, %r1383, -128;
	st.global.u8 	[%rd47+114], %r1384;
	cvt.rn.f32.s32 	%f56, %r1314;
	fma.rn.f32 	%f57, %f56, 0f38E2F47E, %f28;
	max.f32 	%f58, %f57, 0f00000000;
	fma.rn.f32 	%f59, %f58, 0f42518DE3, %f1;
	copysign.f32 	%f60, %f59, %f7;
	add.rz.f32 	%f61, %f59, %f60;
	cvt.rzi.f32.f32 	%f62, %f61;
	cvt.rzi.s32.f32 	%r1385, %f62;
	min.s32 	%r1386, %r1385, 127;
	max.s32 	%r1387, %r1386, -128;
	st.global.u8 	[%rd47+115], %r1387;
	cvt.rn.f32.s32 	%f63, %r1318;
	fma.rn.f32 	%f64, %f63, 0f38E2F47E, %f3;
	max.f32 	%f65, %f64, 0f00000000;
	fma.rn.f32 	%f66, %f65, 0f42518DE3, %f1;
	copysign.f32 	%f67, %f66, %f7;
	add.rz.f32 	%f68, %f66, %f67;
	cvt.rzi.f32.f32 	%f69, %f68;
	cvt.rzi.s32.f32 	%r1388, %f69;
	min.s32 	%r1389, %r1388, 127;
	max.s32 	%r1390, %r1389, -128;
	st.global.u8 	[%rd47+224], %r1390;
	cvt.rn.f32.s32 	%f70, %r1322;
	fma.rn.f32 	%f71, %f70, 0f38E2F47E, %f12;
	max.f32 	%f72, %f71, 0f00000000;
	fma.rn.f32 	%f73, %f72, 0f42518DE3, %f1;
	copysign.f32 	%f74, %f73, %f7;
	add.rz.f32 	%f75, %f73, %f74;
	cvt.rzi.f32.f32 	%f76, %f75;
	cvt.rzi.s32.f32 	%r1391, %f76;
	min.s32 	%r1392, %r1391, 127;
	max.s32 	%r1393, %r1392, -128;
	st.global.u8 	[%rd47+225], %r1393;
	cvt.rn.f32.s32 	%f77, %r1326;
	fma.rn.f32 	%f78, %f77, 0f38E2F47E, %f20;
	max.f32 	%f79, %f78, 0f00000000;
	fma.rn.f32 	%f80, %f79, 0f42518DE3, %f1;
	copysign.f32 	%f81, %f80, %f7;
	add.rz.f32 	%f82, %f80, %f81;
	cvt.rzi.f32.f32 	%f83, %f82;
	cvt.rzi.s32.f32 	%r1394, %f83;
	min.s32 	%r1395, %r1394, 127;
	max.s32 	%r1396, %r1395, -128;
	st.global.u8 	[%rd47+226], %r1396;
	cvt.rn.f32.s32 	%f84, %r1330;
	fma.rn.f32 	%f85, %f84, 0f38E2F47E, %f28;
	max.f32 	%f86, %f85, 0f00000000;
	fma.rn.f32 	%f87, %f86, 0f42518DE3, %f1;
	copysign.f32 	%f88, %f87, %f7;
	add.rz.f32 	%f89, %f87, %f88;
	cvt.rzi.f32.f32 	%f90, %f89;
	cvt.rzi.s32.f32 	%r1397, %f90;
	min.s32 	%r1398, %r1397, 127;
	max.s32 	%r1399, %r1398, -128;
	st.global.u8 	[%rd47+227], %r1399;
	cvt.rn.f32.s32 	%f91, %r1334;
	fma.rn.f32 	%f92, %f91, 0f38E2F47E, %f3;
	max.f32 	%f93, %f92, 0f00000000;
	fma.rn.f32 	%f94, %f93, 0f42518DE3, %f1;
	copysign.f32 	%f95, %f94, %f7;
	add.rz.f32 	%f96, %f94, %f95;
	cvt.rzi.f32.f32 	%f97, %f96;
	cvt.rzi.s32.f32 	%r1400, %f97;
	min.s32 	%r1401, %r1400, 127;
	max.s32 	%r1402, %r1401, -128;
	st.global.u8 	[%rd47+336], %r1402;
	cvt.rn.f32.s32 	%f98, %r1338;
	fma.rn.f32 	%f99, %f98, 0f38E2F47E, %f12;
	max.f32 	%f100, %f99, 0f00000000;
	fma.rn.f32 	%f101, %f100, 0f42518DE3, %f1;
	copysign.f32 	%f102, %f101, %f7;
	add.rz.f32 	%f103, %f101, %f102;
	cvt.rzi.f32.f32 	%f104, %f103;
	cvt.rzi.s32.f32 	%r1403, %f104;
	min.s32 	%r1404, %r1403, 127;
	max.s32 	%r1405, %r1404, -128;
	st.global.u8 	[%rd47+337], %r1405;
	cvt.rn.f32.s32 	%f105, %r1342;
	fma.rn.f32 	%f106, %f105, 0f38E2F47E, %f20;
	max.f32 	%f107, %f106, 0f00000000;
	fma.rn.f32 	%f108, %f107, 0f42518DE3, %f1;
	copysign.f32 	%f109, %f108, %f7;
	add.rz.f32 	%f110, %f108, %f109;
	cvt.rzi.f32.f32 	%f111, %f110;
	cvt.rzi.s32.f32 	%r1406, %f111;
	min.s32 	%r1407, %r1406, 127;
	max.s32 	%r1408, %r1407, -128;
	st.global.u8 	[%rd47+338], %r1408;
	cvt.rn.f32.s32 	%f112, %r1346;
	fma.rn.f32 	%f113, %f112, 0f38E2F47E, %f28;
	max.f32 	%f114, %f113, 0f00000000;
	fma.rn.f32 	%f115, %f114, 0f42518DE3, %f1;
	copysign.f32 	%f116, %f115, %f7;
	add.rz.f32 	%f117, %f115, %f116;
	cvt.rzi.f32.f32 	%f118, %f117;
	cvt.rzi.s32.f32 	%r1409, %f118;
	min.s32 	%r1410, %r1409, 127;
	max.s32 	%r1411, %r1410, -128;
	st.global.u8 	[%rd47+339], %r1411;
	ret;

}
	// .globl	fused_nn_max_pool2d_2_kernel0
.visible .entry fused_nn_max_pool2d_2_kernel0(
	.param .u64 .ptr .align 1 fused_nn_max_pool2d_2_kernel0_param_0,
	.param .u64 .ptr .align 1 fused_nn_max_pool2d_2_kernel0_param_1
)
{
	.reg .pred 	%p<8>;
	.reg .b32 	%r<21>;
	.reg .b32 	%f<34>;
	.reg .b64 	%rd<9>;

	ld.param.u64 	%rd3, [fused_nn_max_pool2d_2_kernel0_param_0];
	ld.param.u64 	%rd2, [fused_nn_max_pool2d_2_kernel0_param_1];
	cvta.to.global.u64 	%rd4, %rd3;
	mov.u32 	%r1, %ctaid.x;
	shl.b32 	%r5, %r1, 8;
	mov.u32 	%r2, %tid.x;
	shr.u32 	%r6, %r2, 2;
	or.b32  	%r7, %r5, %r6;
	mul.hi.u32 	%r8, %r7, -1840700269;
	shr.u32 	%r9, %r8, 5;
	mul.lo.s32 	%r10, %r9, 56;
	sub.s32 	%r3, %r7, %r10;
	mul.lo.s32 	%r11, %r9, 896;
	shl.b32 	%r12, %r3, 3;
	and.b32  	%r13, %r2, 3;
	mul.hi.u32 	%r14, %r7, 1402438301;
	shr.u32 	%r15, %r14, 10;
	mul.lo.s32 	%r16, %r15, 3136;
	sub.s32 	%r4, %r7, %r16;
	setp.lt.u32 	%p1, %r4, 56;
	setp.eq.s32 	%p2, %r3, 0;
	or.pred  	%p3, %p1, %p2;
	or.b32  	%r17, %r13, %r11;
	add.s32 	%r18, %r17, %r12;
	mul.wide.u32 	%rd5, %r18, 4;
	add.s64 	%rd1, %rd4, %rd5;
	mov.f32 	%f29, 0fFF7FFFFD;
	@%p3 bra 	$L__BB29_2;
	ld.global.nc.f32 	%f29, [%rd1+-1808];
$L__BB29_2:
	setp.lt.u32 	%p4, %r4, 56;
	mov.f32 	%f30, 0fFF7FFFFD;
	@%p4 bra 	$L__BB29_4;
	ld.global.nc.f32 	%f30, [%rd1+-1792];
$L__BB29_4:
	setp.lt.u32 	%p5, %r4, 56;
	max.f32 	%f17, %f29, 0fFF7FFFFD;
	max.f32 	%f5, %f17, %f30;
	mov.f32 	%f31, 0fFF7FFFFD;
	@%p5 bra 	$L__BB29_6;
	ld.global.nc.f32 	%f31, [%rd1+-1776];
$L__BB29_6:
	setp.eq.s32 	%p6, %r3, 0;
	max.f32 	%f8, %f5, %f31;
	mov.f32 	%f32, 0fFF7FFFFD;
	@%p6 bra 	$L__BB29_8;
	ld.global.nc.f32 	%f32, [%rd1+-16];
$L__BB29_8:
	setp.eq.s32 	%p7, %r3, 0;
	max.f32 	%f20, %f8, %f32;
	ld.global.nc.f32 	%f21, [%rd1];
	max.f32 	%f22, %f20, %f21;
	ld.global.nc.f32 	%f23, [%rd1+16];
	max.f32 	%f11, %f22, %f23;
	mov.f32 	%f33, 0fFF7FFFFD;
	@%p7 bra 	$L__BB29_10;
	ld.global.nc.f32 	%f33, [%rd1+1776];
$L__BB29_10:
	max.f32 	%f24, %f11, %f33;
	ld.global.nc.f32 	%f25, [%rd1+1792];
	max.f32 	%f26, %f24, %f25;
	ld.global.nc.f32 	%f27, [%rd1+1808];
	max.f32 	%f28, %f26, %f27;
	cvta.to.global.u64 	%rd6, %rd2;
	shl.b32 	%r19, %r1, 10;
	or.b32  	%r20, %r19, %r2;
	mul.wide.u32 	%rd7, %r20, 4;
	add.s64 	%rd8, %rd6, %rd7;
	st.global.f32 	[%rd8], %f28;
	ret;

}
	// .globl	fused_nn_conv2d_cast_subtract_cast_multiply_add_nn_relu_divide_add_round_cast_cl_16286804049590463984__20_kernel0
.visible .entry fused_nn_conv2d_cast_subtract_cast_multiply_add_nn_relu_divide_add_round_cast_cl_16286804049590463984__20_kernel0(
	.param .u64 .ptr .align 1 fused_nn_conv2d_cast_subtract_cast_multiply_add_nn_relu_divide_add_round_cast_cl_16286804049590463984__20_kernel0_param_0,
	.param .u64 .ptr .align 1 fused_nn_conv2d_cast_subtract_cast_multiply_add_nn_relu_divide_add_round_cast_cl_16286804049590463984__20_kernel0_param_1,
	.param .u64 .ptr .align 1 fused_nn_conv2d_cast_subtract_cast_multiply_add_nn_relu_divide_add_round_cast_cl_16286804049590463984__20_kernel0_param_2,
	.param .u64 .ptr .align 1 fused_nn_conv2d_cast_subtract_cast_multiply_add_nn_relu_divide_add_round_cast_cl_16286804049590463984__20_kernel0_param_3,
	.param .u64 .ptr .align 1 fused_nn_conv2d_cast_subtract_cast_multiply_add_nn_relu_divide_add_round_cast_cl_16286804049590463984__20_kernel0_param_4
)
{
	.reg .pred 	%p<28>;
	.reg .b16 	%rs<129>;
	.reg .b32 	%r<763>;
	.reg .b32 	%f<63>;
	.reg .b64 	%rd<68>;
	// demoted variable
	.shared .align 4 .b8 _ZZ113fused_nn_conv2d_cast_subtract_cast_multiply_add_nn_relu_divide_add_round_cast_cl_16286804049590463984__20_kernel0E15pad_data_shared[1160];
	// demoted variable
	.shared .align 4 .b8 _ZZ113fused_nn_conv2d_cast_subtract_cast_multiply_add_nn_relu_divide_add_round_cast_cl_16286804049590463984__20_kernel0E18placeholder_shared[4608];
	ld.param.u64 	%rd18, [fused_nn_conv2d_cast_subtract_cast_multiply_add_nn_relu_divide_add_round_cast_cl_16286804049590463984__20_kernel0_param_0];
	ld.param.u64 	%rd19, [fused_nn_conv2d_cast_subtract_cast_multiply_add_nn_relu_divide_add_round_cast_cl_16286804049590463984__20_kernel0_param_1];
	ld.param.u64 	%rd16, [fused_nn_conv2d_cast_subtract_cast_multiply_add_nn_relu_divide_add_round_cast_cl_16286804049590463984__20_kernel0_param_3];
	cvta.to.global.u64 	%rd1, %rd19;
	cvta.to.global.u64 	%rd2, %rd18;
	mov.u32 	%r1, %tid.y;
	mov.u32 	%r2, %tid.x;
	mad.lo.s32 	%r3, %r1, 14, %r2;
	setp.lt.u32 	%p6, %r3, 145;
	setp.lt.u32 	%p7, %r1, 11;
	and.pred  	%p1, %p7, %p6;
	not.pred 	%p8, %p1;
	@%p8 bra 	$L__BB30_5;
	mov.u32 	%r4, %ctaid.x;
	shl.b32 	%r41, %r4, 2;
	cvt.u16.u32 	%rs1, %r3;
	mul.lo.s16 	%rs3, %rs1, 27;
	shr.u16 	%rs4, %rs3, 8;
	sub.s16 	%rs5, %rs1, %rs4;
	and.b16  	%rs6, %rs5, 254;
	shr.u16 	%rs7, %rs6, 1;
	add.s16 	%rs8, %rs7, %rs4;
	and.b16  	%rs9, %rs8, 240;
	shr.u16 	%rs10, %rs9, 4;
	cvt.u32.u16 	%r5, %rs10;
	or.b32  	%r42, %r41, %r5;
	setp.eq.s32 	%p9, %r42, 0;
	mov.b32 	%r752, 0;
	@%p9 bra 	$L__BB30_4;
	and.b16  	%rs11, %rs1, 255;
	mul.lo.s16 	%rs12, %rs11, 27;
	shr.u16 	%rs13, %rs12, 8;
	sub.s16 	%rs14, %rs1, %rs13;
	and.b16  	%rs15, %rs14, 254;
	shr.u16 	%rs16, %rs15, 1;
	add.s16 	%rs17, %rs16, %rs13;
	shr.u16 	%rs18, %rs17, 4;
	mul.lo.s16 	%rs19, %rs18, 29;
	sub.s16 	%rs2, %rs1, %rs19;
	and.b16  	%rs20, %rs2, 255;
	setp.eq.s16 	%p10, %rs20, 0;
	@%p10 bra 	$L__BB30_4;
	mul.lo.s32 	%r44, %r5, 112;
	shl.b16 	%rs21, %rs2, 2;
	cvt.u32.u16 	%r45, %rs21;
	and.b32  	%r46, %r45, 252;
	mad.lo.s32 	%r47, %r4, 448, %r44;
	add.s32 	%r48, %r47, %r46;
	add.s32 	%r49, %r48, -116;
	cvt.s64.s32 	%rd20, %r49;
	add.s64 	%rd21, %rd2, %rd20;
	ld.global.nc.u32 	%r752, [%rd21];
$L__BB30_4:
	shl.b32 	%r50, %r2, 2;
	mad.lo.s32 	%r51, %r1, 56, %r50;
	mov.u32 	%r52, _ZZ113fused_nn_conv2d_cast_subtract_cast_multiply_add_nn_relu_divide_add_round_cast_cl_16286804049590463984__20_kernel0E15pad_data_shared;
	add.s32 	%r53, %r52, %r51;
	st.shared.u32 	[%r53], %r752;
$L__BB30_5:
	mov.u32 	%r8, %ctaid.y;
	mul.lo.s32 	%r54, %r8, 73728;
	shr.u32 	%r9, %r3, 2;
	shl.b32 	%r56, %r1, 3;
	shl.b32 	%r10, %r2, 2;
	add.s32 	%r57, %r56, %r10;
	and.b32  	%r11, %r57, 12;
	or.b32  	%r12, %r11, %r54;
	setp.lt.u32 	%p11, %r3, 576;
	setp.lt.u32 	%p12, %r1, 42;
	and.pred  	%p2, %p11, %p12;
	not.pred 	%p13, %p2;
	@%p13 bra 	$L__BB30_7;
	cvt.u16.u32 	%rs22, %r3;
	mul.hi.u16 	%rs23, %rs22, 3641;
	shr.u16 	%rs24, %rs23, 1;
	mul.wide.u16 	%r58, %rs24, 4608;
	mul.lo.s16 	%rs25, %rs24, 36;
	sub.s16 	%rs26, %rs22, %rs25;
	mul.lo.s16 	%rs27, %rs26, 43;
	shr.u16 	%rs28, %rs27, 9;
	mul.wide.u16 	%r59, %rs28, 48;
	cvt.u16.u32 	%rs29, %r9;
	mul.hi.u16 	%rs30, %rs29, 21846;
	mul.lo.s16 	%rs31, %rs30, 3;
	sub.s16 	%rs32, %rs29, %rs31;
	shl.b16 	%rs33, %rs32, 4;
	cvt.u32.u16 	%r60, %rs33;
	add.s32 	%r61, %r12, %r60;
	add.s32 	%r62, %r61, %r58;
	add.s32 	%r63, %r62, %r59;
	cvt.u64.u32 	%rd22, %r63;
	add.s64 	%rd23, %rd1, %rd22;
	ld.global.nc.u32 	%r64, [%rd23];
	mul.hi.u16 	%rs34, %rs22, 10923;
	shr.u16 	%rs35, %rs34, 1;
	mul.lo.s16 	%rs36, %rs35, 48;
	cvt.u32.u16 	%r65, %rs36;
	or.b32  	%r66, %r11, %r60;
	add.s32 	%r67, %r66, %r65;
	mov.u32 	%r68, _ZZ113fused_nn_conv2d_cast_subtract_cast_multiply_add_nn_relu_divide_add_round_cast_cl_16286804049590463984__20_kernel0E18placeholder_shared;
	add.s32 	%r69, %r68, %r67;
	st.shared.u32 	[%r69], %r64;
$L__BB30_7:
	setp.lt.u32 	%p14, %r3, 352;
	setp.lt.u32 	%p15, %r1, 26;
	and.pred  	%p3, %p14, %p15;
	not.pred 	%p16, %p3;
	@%p16 bra 	$L__BB30_9;
	cvt.u16.u32 	%rs37, %r3;
	add.s16 	%rs38, %rs37, 224;
	mul.hi.u16 	%rs39, %rs38, 3641;
	shr.u16 	%rs40, %rs39, 1;
	mul.wide.u16 	%r71, %rs40, 4608;
	mul.lo.s16 	%rs41, %rs40, 36;
	sub.s16 	%rs42, %rs38, %rs41;
	mul.lo.s16 	%rs43, %rs42, 43;
	shr.u16 	%rs44, %rs43, 9;
	mul.wide.u16 	%r72, %rs44, 48;
	cvt.u16.u32 	%rs45, %r9;
	add.s16 	%rs46, %rs45, 56;
	mul.hi.u16 	%rs47, %rs46, 21846;
	mul.lo.s16 	%rs48, %rs47, 3;
	sub.s16 	%rs49, %rs46, %rs48;
	shl.b16 	%rs50, %rs49, 4;
	cvt.u32.u16 	%r73, %rs50;
	add.s32 	%r74, %r12, %r73;
	add.s32 	%r75, %r74, %r71;
	add.s32 	%r76, %r75, %r72;
	cvt.u64.u32 	%rd24, %r76;
	add.s64 	%rd25, %rd1, %rd24;
	ld.global.nc.u32 	%r77, [%rd25];
	mul.hi.u16 	%rs51, %rs38, 10923;
	shr.u16 	%rs52, %rs51, 1;
	mul.lo.s16 	%rs53, %rs52, 48;
	cvt.u32.u16 	%r78, %rs53;
	or.b32  	%r79, %r11, %r73;
	add.s32 	%r80, %r79, %r78;
	mov.u32 	%r81, _ZZ113fused_nn_conv2d_cast_subtract_cast_multiply_add_nn_relu_divide_add_round_cast_cl_16286804049590463984__20_kernel0E18placeholder_shared;
	add.s32 	%r82, %r81, %r80;
	st.shared.u32 	[%r82], %r77;
$L__BB30_9:
	setp.lt.u32 	%p17, %r3, 128;
	setp.lt.u32 	%p18, %r1, 10;
	and.pred  	%p4, %p17, %p18;
	not.pred 	%p19, %p4;
	@%p19 bra 	$L__BB30_11;
	cvt.u16.u32 	%rs54, %r3;
	add.s16 	%rs55, %rs54, 448;
	mul.hi.u16 	%rs56, %rs55, 3641;
	shr.u16 	%rs57, %rs56, 1;
	mul.wide.u16 	%r84, %rs57, 4608;
	mul.lo.s16 	%rs58, %rs57, 36;
	sub.s16 	%rs59, %rs55, %rs58;
	mul.lo.s16 	%rs60, %rs59, 43;
	shr.u16 	%rs61, %rs60, 9;
	mul.wide.u16 	%r85, %rs61, 48;
	cvt.u16.u32 	%rs62, %r9;
	add.s16 	%rs63, %rs62, 112;
	mul.hi.u16 	%rs64, %rs63, 21846;
	mul.lo.s16 	%rs65, %rs64, 3;
	sub.s16 	%rs66, %rs63, %rs65;
	shl.b16 	%rs67, %rs66, 4;
	cvt.u32.u16 	%r86, %rs67;
	add.s32 	%r87, %r12, %r86;
	add.s32 	%r88, %r87, %r84;
	add.s32 	%r89, %r88, %r85;
	cvt.u64.u32 	%rd26, %r89;
	add.s64 	%rd27, %rd1, %rd26;
	ld.global.nc.u32 	%r90, [%rd27];
	mul.hi.u16 	%rs68, %rs55, 10923;
	shr.u16 	%rs69, %rs68, 1;
	mul.lo.s16 	%rs70, %rs69, 48;
	cvt.u32.u16 	%r91, %rs70;
	or.b32  	%r92, %r11, %r86;
	add.s32 	%r93, %r92, %r91;
	mov.u32 	%r94, _ZZ113fused_nn_conv2d_cast_subtract_cast_multiply_add_nn_relu_divide_add_round_cast_cl_16286804049590463984__20_kernel0E18placeholder_shared;
	add.s32 	%r95, %r94, %r93;
	st.shared.u32 	[%r95], %r90;
$L__BB30_11:
	mov.u32 	%r13, %ctaid.x;
	shl.b32 	%r97, %r13, 2;
	cvt.u16.u32 	%rs71, %r3;
	and.b16  	%rs72, %rs71, 255;
	mul.lo.s16 	%rs73, %rs72, 27;
	shr.u16 	%rs74, %rs73, 8;
	sub.s16 	%rs75, %rs71, %rs74;
	and.b16  	%rs76, %rs75, 254;
	shr.u16 	%rs77, %rs76, 1;
	add.s16 	%rs78, %rs77, %rs74;
	shr.u16 	%rs79, %rs78, 4;
	cvt.u32.u16 	%r98, %rs79;
	or.b32  	%r99, %r97, %r98;
	setp.eq.s32 	%p20, %r99, 0;
	mul.lo.s16 	%rs80, %rs79, 29;
	sub.s16 	%rs81, %rs71, %rs80;
	and.b16  	%rs83, %rs81, 255;
	setp.eq.s16 	%p21, %rs83, 0;
	mul.wide.u16 	%r100, %rs79, 112;
	shl.b16 	%rs84, %rs81, 2;
	shl.b32 	%r14, %r2, 3;
	or.pred  	%p5, %p20, %p21;
	mul.hi.u16 	%rs85, %rs71, 3641;
	shr.u16 	%rs86, %rs85, 1;
	cvt.u32.u16 	%r101, %rs86;
	mul.wide.u32 	%rd28, %r101, 4608;
	mul.lo.s16 	%rs87, %rs86, 36;
	sub.s16 	%rs88, %rs71, %rs87;
	mul.lo.s16 	%rs89, %rs88, 43;
	shr.u16 	%rs90, %rs89, 9;
	cvt.u32.u16 	%r102, %rs90;
	mul.wide.u32 	%rd29, %r102, 48;
	cvt.u16.u32 	%rs91, %r9;
	mul.hi.u16 	%rs92, %rs91, 21846;
	mul.lo.s16 	%rs93, %rs92, 3;
	sub.s16 	%rs94, %rs91, %rs93;
	shl.b16 	%rs95, %rs94, 4;
	cvt.u64.u16 	%rd30, %rs95;
	mul.hi.u16 	%rs96, %rs71, 10923;
	shr.u16 	%rs97, %rs96, 1;
	mad.lo.s16 	%rs98, %rs97, 48, %rs95;
	cvt.u32.u16 	%r15, %rs98;
	add.s16 	%rs99, %rs71, 224;
	mul.hi.u16 	%rs100, %rs99, 3641;
	shr.u16 	%rs101, %rs100, 1;
	cvt.u32.u16 	%r103, %rs101;
	mul.wide.u32 	%rd31, %r103, 4608;
	mul.lo.s16 	%rs102, %rs101, 36;
	sub.s16 	%rs103, %rs99, %rs102;
	mul.lo.s16 	%rs104, %rs103, 43;
	shr.u16 	%rs105, %rs104, 9;
	cvt.u32.u16 	%r104, %rs105;
	mul.wide.u32 	%rd32, %r104, 48;
	add.s16 	%rs106, %rs91, 56;
	mul.hi.u16 	%rs107, %rs106, 21846;
	mul.lo.s16 	%rs108, %rs107, 3;
	sub.s16 	%rs109, %rs106, %rs108;
	shl.b16 	%rs110, %rs109, 4;
	cvt.u64.u16 	%rd33, %rs110;
	mul.hi.u16 	%rs111, %rs99, 10923;
	shr.u16 	%rs112, %rs111, 1;
	mad.lo.s16 	%rs113, %rs112, 48, %rs110;
	cvt.u32.u16 	%r16, %rs113;
	add.s16 	%rs114, %rs71, 448;
	mul.hi.u16 	%rs115, %rs114, 3641;
	shr.u16 	%rs116, %rs115, 1;
	cvt.u32.u16 	%r105, %rs116;
	mul.wide.u32 	%rd34, %r105, 4608;
	mul.lo.s16 	%rs117, %rs116, 36;
	sub.s16 	%rs118, %rs114, %rs117;
	mul.lo.s16 	%rs119, %rs118, 43;
	shr.u16 	%rs120, %rs119, 9;
	cvt.u32.u16 	%r106, %rs120;
	mul.wide.u32 	%rd35, %r106, 48;
	add.s16 	%rs121, %rs91, 112;
	mul.hi.u16 	%rs122, %rs121, 21846;
	mul.lo.s16 	%rs123, %rs122, 3;
	sub.s16 	%rs124, %rs121, %rs123;
	shl.b16 	%rs125, %rs124, 4;
	cvt.u64.u16 	%rd36, %rs125;
	mul.hi.u16 	%rs126, %rs114, 10923;
	shr.u16 	%rs127, %rs126, 1;
	mad.lo.s16 	%rs128, %rs127, 48, %rs125;
	cvt.u32.u16 	%r17, %rs128;
	or.b64  	%rd37, %rd34, %rd35;
	add.s64 	%rd38, %rd37, %rd36;
	cvt.u64.u32 	%rd39, %r12;
	add.s64 	%rd40, %rd38, %rd39;
	add.s64 	%rd41, %rd40, %rd1;
	add.s64 	%rd67, %rd41, 144;
	or.b64  	%rd42, %rd31, %rd32;
	add.s64 	%rd43, %rd42, %rd33;
	add.s64 	%rd44, %rd43, %rd39;
	add.s64 	%rd45, %rd44, %rd1;
	add.s64 	%rd66, %rd45, 144;
	or.b64  	%rd46, %rd28, %rd29;
	add.s64 	%rd47, %rd46, %rd39;
	add.s64 	%rd48, %rd47, %rd30;
	add.s64 	%rd49, %rd48, %rd1;
	add.s64 	%rd65, %rd49, 144;
	cvt.u64.u16 	%rd50, %rs84;
	and.b64  	%rd51, %rd50, 252;
	mad.lo.s32 	%r107, %r13, 448, %r100;
	cvt.u64.u32 	%rd52, %r107;
	add.s64 	%rd53, %rd51, %rd52;
	add.s64 	%rd54, %rd53, %rd2;
	add.s64 	%rd64, %rd54, 3020;
	mov.b32 	%r753, 0;
	mov.u32 	%r754, %r753;
	mov.u32 	%r755, %r753;
	mov.u32 	%r756, %r753;
	mov.u32 	%r757, %r753;
	mov.u32 	%r758, %r753;
	mov.u32 	%r759, %r753;
	mov.u32 	%r760, %r753;
	mov.u32 	%r761, %r753;
$L__BB30_12:
	bar.sync 	0;
	@%p8 bra 	$L__BB30_16;
	mov.b32 	%r762, 0;
	@%p5 bra 	$L__BB30_15;
	ld.global.nc.u32 	%r762, [%rd64];
$L__BB30_15:
	not.b32 	%r109, %r761;
	and.b32  	%r110, %r109, 1;
	shl.b32 	%r111, %r1, 3;
	add.s32 	%r112, %r111, %r10;
	mad.lo.s32 	%r113, %r1, 48, %r112;
	mad.lo.s32 	%r114, %r110, 580, %r113;
	mov.u32 	%r115, _ZZ113fused_nn_conv2d_cast_subtract_cast_multiply_add_nn_relu_divide_add_round_cast_cl_16286804049590463984__20_kernel0E15pad_data_shared;
	add.s32 	%r116, %r115, %r114;
	st.shared.u32 	[%r116], %r762;
$L__BB30_16:
	not.b32 	%r117, %r761;
	and.b32  	%r118, %r117, 1;
	mul.lo.s32 	%r119, %r118, 2304;
	or.b32  	%r29, %r119, %r11;
	@%p13 bra 	$L__BB30_18;
	ld.global.nc.u32 	%r120, [%rd65];
	add.s32 	%r121, %r29, %r15;
	mov.u32 	%r122, _ZZ113fused_nn_conv2d_cast_subtract_cast_multiply_add_nn_relu_divide_add_round_cast_cl_16286804049590463984__20_kernel0E18placeholder_shared;
	add.s32 	%r123, %r122, %r121;
	st.shared.u32 	[%r123], %r120;
$L__BB30_18:
	@%p16 bra 	$L__BB30_20;
	ld.global.nc.u32 	%r124, [%rd66];
	add.s32 	%r125, %r29, %r16;
	mov.u32 	%r126, _ZZ113fused_nn_conv2d_cast_subtract_cast_multiply_add_nn_relu_divide_add_round_cast_cl_16286804049590463984__20_kernel0E18placeholder_shared;
	add.s32 	%r127, %r126, %r125;
	st.shared.u32 	[%r127], %r124;
$L__BB30_20:
	@%p19 bra 	$L__BB30_22;
	ld.global.nc.u32 	%r128, [%rd67];
	add.s32 	%r129, %r29, %r17;
	mov.u32 	%r130, _ZZ113fused_nn_conv2d_cast_subtract_cast_multiply_add_nn_relu_divide_add_round_cast_cl_16286804049590463984__20_kernel0E18placeholder_shared;
	add.s32 	%r131, %r130, %r129;
	st.shared.u32 	[%r131], %r128;
$L__BB30_22:
	and.b32  	%r420, %r761, 1;
	setp.eq.b32 	%p26, %r420, 1;
	selp.b32 	%r421, 580, 0, %p26;
	add.s32 	%r422, %r421, %r14;
	selp.b32 	%r423, 2304, 0, %p26;
	mul.lo.s32 	%r30, %r1, 144;
	add.s32 	%r424, %r423, %r30;
	mov.u32 	%r425, _ZZ113fused_nn_conv2d_cast_subtract_cast_multiply_add_nn_relu_divide_add_round_cast_cl_16286804049590463984__20_kernel0E15pad_data_shared;
	add.s32 	%r426, %r425, %r422;
	ld.shared.u32 	%r133, [%r426];
	mov.u32 	%r427, _ZZ113fused_nn_conv2d_cast_subtract_cast_multiply_add_nn_relu_divide_add_round_cast_cl_16286804049590463984__20_kernel0E18placeholder_shared;
	add.s32 	%r428, %r427, %r424;
	ld.shared.u32 	%r134, [%r428];
	// begin inline asm
	dp4a.s32.s32 %r132, %r133, %r134, %r760;
	// end inline asm
	ld.shared.u32 	%r137, [%r426];
	ld.shared.u32 	%r138, [%r428+4];
	// begin inline asm
	dp4a.s32.s32 %r136, %r137, %r138, %r759;
	// end inline asm
	ld.shared.u32 	%r141, [%r426];
	ld.shared.u32 	%r142, [%r428+8];
	// begin inline asm
	dp4a.s32.s32 %r140, %r141, %r142, %r758;
	// end inline asm
	ld.shared.u32 	%r145, [%r426];
	ld.shared.u32 	%r146, [%r428+12];
	// begin inline asm
	dp4a.s32.s32 %r144, %r145, %r146, %r757;
	// end inline asm
	ld.shared.u32 	%r149, [%r426+232];
	ld.shared.u32 	%r150, [%r428];
	// begin inline asm
	dp4a.s32.s32 %r148, %r149, %r150, %r756;
	// end inline asm
	ld.shared.u32 	%r153, [%r426+232];
	ld.shared.u32 	%r154, [%r428+4];
	// begin inline asm
	dp4a.s32.s32 %r152, %r153, %r154, %r755;
	// end inline asm
	ld.shared.u32 	%r157, [%r426+232];
	ld.shared.u32 	%r158, [%r428+8];
	// begin inline asm
	dp4a.s32.s32 %r156, %r157, %r158, %r754;
	// end inline asm
	ld.shared.u32 	%r161, [%r426+232];
	ld.shared.u32 	%r162, [%r428+12];
	// begin inline asm
	dp4a.s32.s32 %r160, %r161, %r162, %r753;
	// end inline asm
	ld.shared.u32 	%r165, [%r426+4];
	ld.shared.u32 	%r166, [%r428+16];
	// begin inline asm
	dp4a.s32.s32 %r164, %r165, %r166, %r132;
	// end inline asm
	ld.shared.u32 	%r169, [%r426+4];
	ld.shared.u32 	%r170, [%r428+20];
	// begin inline asm
	dp4a.s32.s32 %r168, %r169, %r170, %r136;
	// end inline asm
	ld.shared.u32 	%r173, [%r426+4];
	ld.shared.u32 	%r174, [%r428+24];
	// begin inline asm
	dp4a.s32.s32 %r172, %r173, %r174, %r140;
	// end inline asm
	ld.shared.u32 	%r177, [%r426+4];
	ld.shared.u32 	%r178, [%r428+28];
	// begin inline asm
	dp4a.s32.s32 %r176, %r177, %r178, %r144;
	// end inline asm
	ld.shared.u32 	%r181, [%r426+236];
	ld.shared.u32 	%r182, [%r428+16];
	// begin inline asm
	dp4a.s32.s32 %r180, %r181, %r182, %r148;
	// end inline asm
	ld.shared.u32 	%r185, [%r426+236];
	ld.shared.u32 	%r186, [%r428+20];
	// begin inline asm
	dp4a.s32.s32 %r184, %r185, %r186, %r152;
	// end inline asm
	ld.shared.u32 	%r189, [%r426+236];
	ld.shared.u32 	%r190, [%r428+24];
	// begin inline asm
	dp4a.s32.s32 %r188, %r189, %r190, %r156;
	// end inline asm
	ld.shared.u32 	%r193, [%r426+236];
	ld.shared.u32 	%r194, [%r428+28];
	// begin inline asm
	dp4a.s32.s32 %r192, %r193, %r194, %r160;
	// end inline asm
	ld.shared.u32 	%r197, [%r426+8];
	ld.shared.u32 	%r198, [%r428+32];
	// begin inline asm
	dp4a.s32.s32 %r196, %r197, %r198, %r164;
	// end inline asm
	ld.shared.u32 	%r201, [%r426+8];
	ld.shared.u32 	%r202, [%r428+36];
	// begin inline asm
	dp4a.s32.s32 %r200, %r201, %r202, %r168;
	// end inline asm
	ld.shared.u32 	%r205, [%r426+8];
	ld.shared.u32 	%r206, [%r428+40];
	// begin inline asm
	dp4a.s32.s32 %r204, %r205, %r206, %r172;
	// end inline asm
	ld.shared.u32 	%r209, [%r426+8];
	ld.shared.u32 	%r210, [%r428+44];
	// begin inline asm
	dp4a.s32.s32 %r208, %r209, %r210, %r176;
	// end inline asm
	ld.shared.u32 	%r213, [%r426+240];
	ld.shared.u32 	%r214, [%r428+32];
	// begin inline asm
	dp4a.s32.s32 %r212, %r213, %r214, %r180;
	// end inline asm
	ld.shared.u32 	%r217, [%r426+240];
	ld.shared.u32 	%r218, [%r428+36];
	// begin inline asm
	dp4a.s32.s32 %r216, %r217, %r218, %r184;
	// end inline asm
	ld.shared.u32 	%r221, [%r426+240];
	ld.shared.u32 	%r222, [%r428+40];
	// begin inline asm
	dp4a.s32.s32 %r220, %r221, %r222, %r188;
	// end inline asm
	ld.shared.u32 	%r225, [%r426+240];
	ld.shared.u32 	%r226, [%r428+44];
	// begin inline asm
	dp4a.s32.s32 %r224, %r225, %r226, %r192;
	// end inline asm
	ld.shared.u32 	%r229, [%r426+116];
	ld.shared.u32 	%r230, [%r428+48];
	// begin inline asm
	dp4a.s32.s32 %r228, %r229, %r230, %r196;
	// end inline asm
	ld.shared.u32 	%r233, [%r426+116];
	ld.shared.u32 	%r234, [%r428+52];
	// begin inline asm
	dp4a.s32.s32 %r232, %r233, %r234, %r200;
	// end inline asm
	ld.shared.u32 	%r237, [%r426+116];
	ld.shared.u32 	%r238, [%r428+56];
	// begin inline asm
	dp4a.s32.s32 %r236, %r237, %r238, %r204;
	// end inline asm
	ld.shared.u32 	%r241, [%r426+116];
	ld.shared.u32 	%r242, [%r428+60];
	// begin inline asm
	dp4a.s32.s32 %r240, %r241, %r242, %r208;
	// end inline asm
	ld.shared.u32 	%r245, [%r426+348];
	ld.shared.u32 	%r246, [%r428+48];
	// begin inline asm
	dp4a.s32.s32 %r244, %r245, %r246, %r212;
	// end inline asm
	ld.shared.u32 	%r249, [%r426+348];
	ld.shared.u32 	%r250, [%r428+52];
	// begin inline asm
	dp4a.s32.s32 %r248, %r249, %r250, %r216;
	// end inline asm
	ld.shared.u32 	%r253, [%r426+348];
	ld.shared.u32 	%r254, [%r428+56];
	// begin inline asm
	dp4a.s32.s32 %r252, %r253, %r254, %r220;
	// end inline asm
	ld.shared.u32 	%r257, [%r426+348];
	ld.shared.u32 	%r258, [%r428+60];
	// begin inline asm
	dp4a.s32.s32 %r256, %r257, %r258, %r224;
	// end inline asm
	ld.shared.u32 	%r261, [%r426+120];
	ld.shared.u32 	%r262, [%r428+64];
	// begin inline asm
	dp4a.s32.s32 %r260, %r261, %r262, %r228;
	// end inline asm
	ld.shared.u32 	%r265, [%r426+120];
	ld.shared.u32 	%r266, [%r428+68];
	// begin inline asm
	dp4a.s32.s32 %r264, %r265, %r266, %r232;
	// end inline asm
	ld.shared.u32 	%r269, [%r426+120];
	ld.shared.u32 	%r270, [%r428+72];
	// begin inline asm
	dp4a.s32.s32 %r268, %r269, %r270, %r236;
	// end inline asm
	ld.shared.u32 	%r273, [%r426+120];
	ld.shared.u32 	%r274, [%r428+76];
	// begin inline asm
	dp4a.s32.s32 %r272, %r273, %r274, %r240;
	// end inline asm
	ld.shared.u32 	%r277, [%r426+352];
	ld.shared.u32 	%r278, [%r428+64];
	// begin inline asm
	dp4a.s32.s32 %r276, %r277, %r278, %r244;
	// end inline asm
	ld.shared.u32 	%r281, [%r426+352];
	ld.shared.u32 	%r282, [%r428+68];
	// begin inline asm
	dp4a.s32.s32 %r280, %r281, %r282, %r248;
	// end inline asm
	ld.shared.u32 	%r285, [%r426+352];
	ld.shared.u32 	%r286, [%r428+72];
	// begin inline asm
	dp4a.s32.s32 %r284, %r285, %r286, %r252;
	// end inline asm
	ld.shared.u32 	%r289, [%r426+352];
	ld.shared.u32 	%r290, [%r428+76];
	// begin inline asm
	dp4a.s32.s32 %r288, %r289, %r290, %r256;
	// end inline asm
	ld.shared.u32 	%r293, [%r426+124];
	ld.shared.u32 	%r294, [%r428+80];
	// begin inline asm
	dp4a.s32.s32 %r292, %r293, %r294, %r260;
	// end inline asm
	ld.shared.u32 	%r297, [%r426+124];
	ld.shared.u32 	%r298, [%r428+84];
	// begin inline asm
	dp4a.s32.s32 %r296, %r297, %r298, %r264;
	// end inline asm
	ld.shared.u32 	%r301, [%r426+124];
	ld.shared.u32 	%r302, [%r428+88];
	// begin inline asm
	dp4a.s32.s32 %r300, %r301, %r302, %r268;
	// end inline asm
	ld.shared.u32 	%r305, [%r426+124];
	ld.shared.u32 	%r306, [%r428+92];
	// begin inline asm
	dp4a.s32.s32 %r304, %r305, %r306, %r272;
	// end inline asm
	ld.shared.u32 	%r309, [%r426+356];
	ld.shared.u32 	%r310, [%r428+80];
	// begin inline asm
	dp4a.s32.s32 %r308, %r309, %r310, %r276;
	// end inline asm
	ld.shared.u32 	%r313, [%r426+356];
	ld.shared.u32 	%r314, [%r428+84];
	// begin inline asm
	dp4a.s32.s32 %r312, %r313, %r314, %r280;
	// end inline asm
	ld.shared.u32 	%r317, [%r426+356];
	ld.shared.u32 	%r318, [%r428+88];
	// begin inline asm
	dp4a.s32.s32 %r316, %r317, %r318, %r284;
	// end inline asm
	ld.shared.u32 	%r321, [%r426+356];
	ld.shared.u32 	%r322, [%r428+92];
	// begin inline asm
	dp4a.s32.s32 %r320, %r321, %r322, %r288;
	// end inline asm
	ld.shared.u32 	%r325, [%r426+232];
	ld.shared.u32 	%r326, [%r428+96];
	// begin inline asm
	dp4a.s32.s32 %r324, %r325, %r326, %r292;
	// end inline asm
	ld.shared.u32 	%r329, [%r426+232];
	ld.shared.u32 	%r330, [%r428+100];
	// begin inline asm
	dp4a.s32.s32 %r328, %r329, %r330, %r296;
	// end inline asm
	ld.shared.u32 	%r333, [%r426+232];
	ld.shared.u32 	%r334, [%r428+104];
	// begin inline asm
	dp4a.s32.s32 %r332, %r333, %r334, %r300;
	// end inline asm
	ld.shared.u32 	%r337, [%r426+232];
	ld.shared.u32 	%r338, [%r428+108];
	// begin inline asm
	dp4a.s32.s32 %r336, %r337, %r338, %r304;
	// end inline asm
	ld.shared.u32 	%r341, [%r426+464];
	ld.shared.u32 	%r342, [%r428+96];
	// begin inline asm
	dp4a.s32.s32 %r340, %r341, %r342, %r308;
	// end inline asm
	ld.shared.u32 	%r345, [%r426+464];
	ld.shared.u32 	%r346, [%r428+100];
	// begin inline asm
	dp4a.s32.s32 %r344, %r345, %r346, %r312;
	// end inline asm
	ld.shared.u32 	%r349, [%r426+464];
	ld.shared.u32 	%r350, [%r428+104];
	// begin inline asm
	dp4a.s32.s32 %r348, %r349, %r350, %r316;
	// end inline asm
	ld.shared.u32 	%r353, [%r426+464];
	ld.shared.u32 	%r354, [%r428+108];
	// begin inline asm
	dp4a.s32.s32 %r352, %r353, %r354, %r320;
	// end inline asm
	ld.shared.u32 	%r357, [%r426+236];
	ld.shared.u32 	%r358, [%r428+112];
	// begin inline asm
	dp4a.s32.s32 %r356, %r357, %r358, %r324;
	// end inline asm
	ld.shared.u32 	%r361, [%r426+236];
	ld.shared.u32 	%r362, [%r428+116];
	// begin inline asm
	dp4a.s32.s32 %r360, %r361, %r362, %r328;
	// end inline asm
	ld.shared.u32 	%r365, [%r426+236];
	ld.shared.u32 	%r366, [%r428+120];
	// begin inline asm
	dp4a.s32.s32 %r364, %r365, %r366, %r332;
	// end inline asm
	ld.shared.u32 	%r369, [%r426+236];
	ld.shared.u32 	%r370, [%r428+124];
	// begin inline asm
	dp4a.s32.s32 %r368, %r369, %r370, %r336;
	// end inline asm
	ld.shared.u32 	%r373, [%r426+468];
	ld.shared.u32 	%r374, [%r428+112];
	// begin inline asm
	dp4a.s32.s32 %r372, %r373, %r374, %r340;
	// end inline asm
	ld.shared.u32 	%r377, [%r426+468];
	ld.shared.u32 	%r378, [%r428+116];
	// begin inline asm
	dp4a.s32.s32 %r376, %r377, %r378, %r344;
	// end inline asm
	ld.shared.u32 	%r381, [%r426+468];
	ld.shared.u32 	%r382, [%r428+120];
	// begin inline asm
	dp4a.s32.s32 %r380, %r381, %r382, %r348;
	// end inline asm
	ld.shared.u32 	%r385, [%r426+468];
	ld.shared.u32 	%r386, [%r428+124];
	// begin inline asm
	dp4a.s32.s32 %r384, %r385, %r386, %r352;
	// end inline asm
	ld.shared.u32 	%r389, [%r426+240];
	ld.shared.u32 	%r390, [%r428+128];
	// begin inline asm
	dp4a.s32.s32 %r760, %r389, %r390, %r356;
	// end inline asm
	ld.shared.u32 	%r393, [%r426+240];
	ld.shared.u32 	%r394, [%r428+132];
	// begin inline asm
	dp4a.s32.s32 %r759, %r393, %r394, %r360;
	// end inline asm
	ld.shared.u32 	%r397, [%r426+240];
	ld.shared.u32 	%r398, [%r428+136];
	// begin inline asm
	dp4a.s32.s32 %r758, %r397, %r398, %r364;
	// end inline asm
	ld.shared.u32 	%r401, [%r426+240];
	ld.shared.u32 	%r402, [%r428+140];
	// begin inline asm
	dp4a.s32.s32 %r757, %r401, %r402, %r368;
	// end inline asm
	ld.shared.u32 	%r405, [%r426+472];
	ld.shared.u32 	%r406, [%r428+128];
	// begin inline asm
	dp4a.s32.s32 %r756, %r405, %r406, %r372;
	// end inline asm
	ld.shared.u32 	%r409, [%r426+472];
	ld.shared.u32 	%r410, [%r428+132];
	// begin inline asm
	dp4a.s32.s32 %r755, %r409, %r410, %r376;
	// end inline asm
	ld.shared.u32 	%r413, [%r426+472];
	ld.shared.u32 	%r414, [%r428+136];
	// begin inline asm
	dp4a.s32.s32 %r754, %r413, %r414, %r380;
	// end inline asm
	ld.shared.u32 	%r417, [%r426+472];
	ld.shared.u32 	%r418, [%r428+140];
	// begin inline asm
	dp4a.s32.s32 %r753, %r417, %r418, %r384;
	// end inline asm
	add.s32 	%r761, %r761, 1;
	add.s64 	%rd67, %rd67, 144;
	add.s64 	%rd66, %rd66, 144;
	add.s64 	%rd65, %rd65, 144;
	add.s64 	%rd64, %rd64, 3136;
	setp.ne.s32 	%p27, %r761, 31;
	@%p27 bra 	$L__BB30_12;
	ld.param.u64 	%rd63, [fused_nn_conv2d_cast_subtract_cast_multiply_add_nn_relu_divide_add_round_cast_cl_16286804049590463984__20_kernel0_param_4];
	ld.param.u64 	%rd62, [fused_nn_conv2d_cast_subtract_cast_multiply_add_nn_relu_divide_add_round_cast_cl_16286804049590463984__20_kernel0_param_2];
	cvta.to.global.u64 	%rd55, %rd16;
	cvta.to.global.u64 	%rd56, %rd63;
	cvta.to.global.u64 	%rd57, %rd62;
	bar.sync 	0;
	add.s32 	%r718, %r425, %r14;
	ld.shared.u32 	%r430, [%r718+580];
	add.s32 	%r720, %r427, %r30;
	ld.shared.u32 	%r431, [%r720+2304];
	// begin inline asm
	dp4a.s32.s32 %r429, %r430, %r431, %r760;
	// end inline asm
	ld.shared.u32 	%r434, [%r718+580];
	ld.shared.u32 	%r435, [%r720+2308];
	// begin inline asm
	dp4a.s32.s32 %r433, %r434, %r435, %r759;
	// end inline asm
	ld.shared.u32 	%r438, [%r718+580];
	ld.shared.u32 	%r439, [%r720+2312];
	// begin inline asm
	dp4a.s32.s32 %r437, %r438, %r439, %r758;
	// end inline asm
	ld.shared.u32 	%r442, [%r718+580];
	ld.shared.u32 	%r443, [%r720+2316];
	// begin inline asm
	dp4a.s32.s32 %r441, %r442, %r443, %r757;
	// end inline asm
	ld.shared.u32 	%r446, [%r718+812];
	ld.shared.u32 	%r447, [%r720+2304];
	// begin inline asm
	dp4a.s32.s32 %r445, %r446, %r447, %r756;
	// end inline asm
	ld.shared.u32 	%r450, [%r718+812];
	ld.shared.u32 	%r451, [%r720+2308];
	// begin inline asm
	dp4a.s32.s32 %r449, %r450, %r451, %r755;
	// end inline asm
	ld.shared.u32 	%r454, [%r718+812];
	ld.shared.u32 	%r455, [%r720+2312];
	// begin inline asm
	dp4a.s32.s32 %r453, %r454, %r455, %r754;
	// end inline asm
	ld.shared.u32 	%r458, [%r718+812];
	ld.shared.u32 	%r459, [%r720+2316];
	// begin inline asm
	dp4a.s32.s32 %r457, %r458, %r459, %r753;
	// end inline asm
	ld.shared.u32 	%r462, [%r718+584];
	ld.shared.u32 	%r463, [%r720+2320];
	// begin inline asm
	dp4a.s32.s32 %r461, %r462, %r463, %r429;
	// end inline asm
	ld.shared.u32 	%r466, [%r718+584];
	ld.shared.u32 	%r467, [%r720+2324];
	// begin inline asm
	dp4a.s32.s32 %r465, %r466, %r467, %r433;
	// end inline asm
	ld.shared.u32 	%r470, [%r718+584];
	ld.shared.u32 	%r471, [%r720+2328];
	// begin inline asm
	dp4a.s32.s32 %r469, %r470, %r471, %r437;
	// end inline asm
	ld.shared.u32 	%r474, [%r718+584];
	ld.shared.u32 	%r475, [%r720+2332];
	// begin inline asm
	dp4a.s32.s32 %r473, %r474, %r475, %r441;
	// end inline asm
	ld.shared.u32 	%r478, [%r718+816];
	ld.shared.u32 	%r479, [%r720+2320];
	// begin inline asm
	dp4a.s32.s32 %r477, %r478, %r479, %r445;
	// end inline asm
	ld.shared.u32 	%r482, [%r718+816];
	ld.shared.u32 	%r483, [%r720+2324];
	// begin inline asm
	dp4a.s32.s32 %r481, %r482, %r483, %r449;
	// end inline asm
	ld.shared.u32 	%r486, [%r718+816];
	ld.shared.u32 	%r487, [%r720+2328];
	// begin inline asm
	dp4a.s32.s32 %r485, %r486, %r487, %r453;
	// end inline asm
	ld.shared.u32 	%r490, [%r718+816];
	ld.shared.u32 	%r491, [%r720+2332];
	// begin inline asm
	dp4a.s32.s32 %r489, %r490, %r491, %r457;
	// end inline asm
	ld.shared.u32 	%r494, [%r718+588];
	ld.shared.u32 	%r495, [%r720+2336];
	// begin inline asm
	dp4a.s32.s32 %r493, %r494, %r495, %r461;
	// end inline asm
	ld.shared.u32 	%r498, [%r718+588];
	ld.shared.u32 	%r499, [%r720+2340];
	// begin inline asm
	dp4a.s32.s32 %r497, %r498, %r499, %r465;
	// end inline asm
	ld.shared.u32 	%r502, [%r718+588];
	ld.shared.u32 	%r503, [%r720+2344];
	// begin inline asm
	dp4a.s32.s32 %r501, %r502, %r503, %r469;
	// end inline asm
	ld.shared.u32 	%r506, [%r718+588];
	ld.shared.u32 	%r507, [%r720+2348];
	// begin inline asm
	dp4a.s32.s32 %r505, %r506, %r507, %r473;
	// end inline asm
	ld.shared.u32 	%r510, [%r718+820];
	ld.shared.u32 	%r511, [%r720+2336];
	// begin inline asm
	dp4a.s32.s32 %r509, %r510, %r511, %r477;
	// end inline asm
	ld.shared.u32 	%r514, [%r718+820];
	ld.shared.u32 	%r515, [%r720+2340];
	// begin inline asm
	dp4a.s32.s32 %r513, %r514, %r515, %r481;
	// end inline asm
	ld.shared.u32 	%r518, [%r718+820];
	ld.shared.u32 	%r519, [%r720+2344];
	// begin inline asm
	dp4a.s32.s32 %r517, %r518, %r519, %r485;
	// end inline asm
	ld.shared.u32 	%r522, [%r718+820];
	ld.shared.u32 	%r523, [%r720+2348];
	// begin inline asm
	dp4a.s32.s32 %r521, %r522, %r523, %r489;
	// end inline asm
	ld.shared.u32 	%r526, [%r718+696];
	ld.shared.u32 	%r527, [%r720+2352];
	// begin inline asm
	dp4a.s32.s32 %r525, %r526, %r527, %r493;
	// end inline asm
	ld.shared.u32 	%r530, [%r718+696];
	ld.shared.u32 	%r531, [%r720+2356];
	// begin inline asm
	dp4a.s32.s32 %r529, %r530, %r531, %r497;
	// end inline asm
	ld.shared.u32 	%r534, [%r718+696];
	ld.shared.u32 	%r535, [%r720+2360];
	// begin inline asm
	dp4a.s32.s32 %r533, %r534, %r535, %r501;
	// end inline asm
	ld.shared.u32 	%r538, [%r718+696];
	ld.shared.u32 	%r539, [%r720+2364];
	// begin inline asm
	dp4a.s32.s32 %r537, %r538, %r539, %r505;
	// end inline asm
	ld.shared.u32 	%r542, [%r718+928];
	ld.shared.u32 	%r543, [%r720+2352];
	// begin inline asm
	dp4a.s32.s32 %r541, %r542, %r543, %r509;
	// end inline asm
	ld.shared.u32 	%r546, [%r718+928];
	ld.shared.u32 	%r547, [%r720+2356];
	// begin inline asm
	dp4a.s32.s32 %r545, %r546, %r547, %r513;
	// end inline asm
	ld.shared.u32 	%r550, [%r718+928];
	ld.shared.u32 	%r551, [%r720+2360];
	// begin inline asm
	dp4a.s32.s32 %r549, %r550, %r551, %r517;
	// end inline asm
	ld.shared.u32 	%r554, [%r718+928];
	ld.shared.u32 	%r555, [%r720+2364];
	// begin inline asm
	dp4a.s32.s32 %r553, %r554, %r555, %r521;
	// end inline asm
	ld.shared.u32 	%r558, [%r718+700];
	ld.shared.u32 	%r559, [%r720+2368];
	// begin inline asm
	dp4a.s32.s32 %r557, %r558, %r559, %r525;
	// end inline asm
	ld.shared.u32 	%r562, [%r718+700];
	ld.shared.u32 	%r563, [%r720+2372];
	// begin inline asm
	dp4a.s32.s32 %r561, %r562, %r563, %r529;
	// end inline asm
	ld.shared.u32 	%r566, [%r718+700];
	ld.shared.u32 	%r567, [%r720+2376];
	// begin inline asm
	dp4a.s32.s32 %r565, %r566, %r567, %r533;
	// end inline asm
	ld.shared.u32 	%r570, [%r718+700];
	ld.shared.u32 	%r571, [%r720+2380];
	// begin inline asm
	dp4a.s32.s32 %r569, %r570, %r571, %r537;
	// end inline asm
	ld.shared.u32 	%r574, [%r718+932];
	ld.shared.u32 	%r575, [%r720+2368];
	// begin inline asm
	dp4a.s32.s32 %r573, %r574, %r575, %r541;
	// end inline asm
	ld.shared.u32 	%r578, [%r718+932];
	ld.shared.u32 	%r579, [%r720+2372];
	// begin inline asm
	dp4a.s32.s32 %r577, %r578, %r579, %r545;
	// end inline asm
	ld.shared.u32 	%r582, [%r718+932];
	ld.shared.u32 	%r583, [%r720+2376];
	// begin inline asm
	dp4a.s32.s32 %r581, %r582, %r583, %r549;
	// end inline asm
	ld.shared.u32 	%r586, [%r718+932];
	ld.shared.u32 	%r587, [%r720+2380];
	// begin inline asm
	dp4a.s32.s32 %r585, %r586, %r587, %r553;
	// end inline asm
	ld.shared.u32 	%r590, [%r718+704];
	ld.shared.u32 	%r591, [%r720+2384];
	// begin inline asm
	dp4a.s32.s32 %r589, %r590, %r591, %r557;
	// end inline asm
	ld.shared.u32 	%r594, [%r718+704];
	ld.shared.u32 	%r595, [%r720+2388];
	// begin inline asm
	dp4a.s32.s32 %r593, %r594, %r595, %r561;
	// end inline asm
	ld.shared.u32 	%r598, [%r718+704];
	ld.shared.u32 	%r599, [%r720+2392];
	// begin inline asm
	dp4a.s32.s32 %r597, %r598, %r599, %r565;
	// end inline asm
	ld.shared.u32 	%r602, [%r718+704];
	ld.shared.u32 	%r603, [%r720+2396];
	// begin inline asm
	dp4a.s32.s32 %r601, %r602, %r603, %r569;
	// end inline asm
	ld.shared.u32 	%r606, [%r718+936];
	ld.shared.u32 	%r607, [%r720+2384];
	// begin inline asm
	dp4a.s32.s32 %r605, %r606, %r607, %r573;
	// end inline asm
	ld.shared.u32 	%r610, [%r718+936];
	ld.shared.u32 	%r611, [%r720+2388];
	// begin inline asm
	dp4a.s32.s32 %r609, %r610, %r611, %r577;
	// end inline asm
	ld.shared.u32 	%r614, [%r718+936];
	ld.shared.u32 	%r615, [%r720+2392];
	// begin inline asm
	dp4a.s32.s32 %r613, %r614, %r615, %r581;
	// end inline asm
	ld.shared.u32 	%r618, [%r718+936];
	ld.shared.u32 	%r619, [%r720+2396];
	// begin inline asm
	dp4a.s32.s32 %r617, %r618, %r619, %r585;
	// end inline asm
	ld.shared.u32 	%r622, [%r718+812];
	ld.shared.u32 	%r623, [%r720+2400];
	// begin inline asm
	dp4a.s32.s32 %r621, %r622, %r623, %r589;
	// end inline asm
	ld.shared.u32 	%r626, [%r718+812];
	ld.shared.u32 	%r627, [%r720+2404];
	// begin inline asm
	dp4a.s32.s32 %r625, %r626, %r627, %r593;
	// end inline asm
	ld.shared.u32 	%r630, [%r718+812];
	ld.shared.u32 	%r631, [%r720+2408];
	// begin inline asm
	dp4a.s32.s32 %r629, %r630, %r631, %r597;
	// end inline asm
	ld.shared.u32 	%r634, [%r718+812];
	ld.shared.u32 	%r635, [%r720+2412];
	// begin inline asm
	dp4a.s32.s32 %r633, %r634, %r635, %r601;
	// end inline asm
	ld.shared.u32 	%r638, [%r718+1044];
	ld.shared.u32 	%r639, [%r720+2400];
	// begin inline asm
	dp4a.s32.s32 %r637, %r638, %r639, %r605;
	// end inline asm
	ld.shared.u32 	%r642, [%r718+1044];
	ld.shared.u32 	%r643, [%r720+2404];
	// begin inline asm
	dp4a.s32.s32 %r641, %r642, %r643, %r609;
	// end inline asm
	ld.shared.u32 	%r646, [%r718+1044];
	ld.shared.u32 	%r647, [%r720+2408];
	// begin inline asm
	dp4a.s32.s32 %r645, %r646, %r647, %r613;
	// end inline asm
	ld.shared.u32 	%r650, [%r718+1044];
	ld.shared.u32 	%r651, [%r720+2412];
	// begin inline asm
	dp4a.s32.s32 %r649, %r650, %r651, %r617;
	// end inline asm
	ld.shared.u32 	%r654, [%r718+816];
	ld.shared.u32 	%r655, [%r720+2416];
	// begin inline asm
	dp4a.s32.s32 %r653, %r654, %r655, %r621;
	// end inline asm
	ld.shared.u32 	%r658, [%r718+816];
	ld.shared.u32 	%r659, [%r720+2420];
	// begin inline asm
	dp4a.s32.s32 %r657, %r658, %r659, %r625;
	// end inline asm
	ld.shared.u32 	%r662, [%r718+816];
	ld.shared.u32 	%r663, [%r720+2424];
	// begin inline asm
	dp4a.s32.s32 %r661, %r662, %r663, %r629;
	// end inline asm
	ld.shared.u32 	%r666, [%r718+816];
	ld.shared.u32 	%r667, [%r720+2428];
	// begin inline asm
	dp4a.s32.s32 %r665, %r666, %r667, %r633;
	// end inline asm
	ld.shared.u32 	%r670, [%r718+1048];
	ld.shared.u32 	%r671, [%r720+2416];
	// begin inline asm
	dp4a.s32.s32 %r669, %r670, %r671, %r637;
	// end inline asm
	ld.shared.u32 	%r674, [%r718+1048];
	ld.shared.u32 	%r675, [%r720+2420];
	// begin inline asm
	dp4a.s32.s32 %r673, %r674, %r675, %r641;
	// end inline asm
	ld.shared.u32 	%r678, [%r718+1048];
	ld.shared.u32 	%r679, [%r720+2424];
	// begin inline asm
	dp4a.s32.s32 %r677, %r678, %r679, %r645;
	// end inline asm
	ld.shared.u32 	%r682, [%r718+1048];
	ld.shared.u32 	%r683, [%r720+2428];
	// begin inline asm
	dp4a.s32.s32 %r681, %r682, %r683, %r649;
	// end inline asm
	ld.shared.u32 	%r686, [%r718+820];
	ld.shared.u32 	%r687, [%r720+2432];
	// begin inline asm
	dp4a.s32.s32 %r685, %r686, %r687, %r653;
	// end inline asm
	ld.shared.u32 	%r690, [%r718+820];
	ld.shared.u32 	%r691, [%r720+2436];
	// begin inline asm
	dp4a.s32.s32 %r689, %r690, %r691, %r657;
	// end inline asm
	ld.shared.u32 	%r694, [%r718+820];
	ld.shared.u32 	%r695, [%r720+2440];
	// begin inline asm
	dp4a.s32.s32 %r693, %r694, %r695, %r661;
	// end inline asm
	ld.shared.u32 	%r698, [%r718+820];
	ld.shared.u32 	%r699, [%r720+2444];
	// begin inline asm
	dp4a.s32.s32 %r697, %r698, %r699, %r665;
	// end inline asm
	ld.shared.u32 	%r702, [%r718+1052];
	ld.shared.u32 	%r703, [%r720+2432];
	// begin inline asm
	dp4a.s32.s32 %r701, %r702, %r703, %r669;
	// end inline asm
	ld.shared.u32 	%r706, [%r718+1052];
	ld.shared.u32 	%r707, [%r720+2436];
	// begin inline asm
	dp4a.s32.s32 %r705, %r706, %r707, %r673;
	// end inline asm
	ld.shared.u32 	%r710, [%r718+1052];
	ld.shared.u32 	%r711, [%r720+2440];
	// begin inline asm
	dp4a.s32.s32 %r709, %r710, %r711, %r677;
	// end inline asm
	ld.shared.u32 	%r714, [%r718+1052];
	ld.shared.u32 	%r715, [%r720+2444];
	// begin inline asm
	dp4a.s32.s32 %r713, %r714, %r715, %r681;
	// end inline asm
	shl.b32 	%r721, %r8, 6;
	shl.b32 	%r722, %r1, 2;
	add.s32 	%r723, %r721, %r722;
	ld.global.nc.f32 	%f1, [%rd56];
	mul.lo.s32 	%r724, %r1, 784;
	mad.lo.s32 	%r725, %r8, 12544, %r724;
	mad.lo.s32 	%r726, %r13, 112, %r725;
	add.s32 	%r727, %r726, %r10;
	cvt.rn.f32.s32 	%f2, %r685;
	mul.wide.u32 	%rd58, %r723, 4;
	add.s64 	%rd59, %rd55, %rd58;
	ld.global.nc.f32 	%f3, [%rd59];
	fma.rn.f32 	%f4, %f2, 0f387BE4BF, %f3;
	max.f32 	%f5, %f4, 0f00000000;
	fma.rn.f32 	%f6, %f5, 0f4260719A, %f1;
	mov.f32 	%f7, 0f3F000000;
	copysign.f32 	%f8, %f6, %f7;
	add.rz.f32 	%f9, %f6, %f8;
	cvt.rzi.f32.f32 	%f10, %f9;
	cvt.rzi.s32.f32 	%r728, %f10;
	min.s32 	%r729, %r728, 127;
	max.s32 	%r730, %r729, -128;
	cvt.u64.u32 	%rd60, %r727;
	add.s64 	%rd61, %rd57, %rd60;
	st.global.u8 	[%rd61], %r730;
	cvt.rn.f32.s32 	%f11, %r689;
	ld.global.nc.f32 	%f12, [%rd59+4];
	fma.rn.f32 	%f13, %f11, 0f387BE4BF, %f12;
	max.f32 	%f14, %f13, 0f00000000;
	fma.rn.f32 	%f15, %f14, 0f4260719A, %f1;
	copysign.f32 	%f16, %f15, %f7;
	add.rz.f32 	%f17, %f15, %f16;
	cvt.rzi.f32.f32 	%f18, %f17;
	cvt.rzi.s32.f32 	%r731, %f18;
	min.s32 	%r732, %r731, 127;
	max.s32 	%r733, %r732, -128;
	st.global.u8 	[%rd61+1], %r733;
	cvt.rn.f32.s32 	%f19, %r693;
	ld.global.nc.f32 	%f20, [%rd59+8];
	fma.rn.f32 	%f21, %f19, 0f387BE4BF, %f20;
	max.f32 	%f22, %f21, 0f00000000;
	fma.rn.f32 	%f23, %f22, 0f4260719A, %f1;
	copysign.f32 	%f24, %f23, %f7;
	add.rz.f32 	%f25, %f23, %f24;
	cvt.rzi.f32.f32 	%f26, %f25;
	cvt.rzi.s32.f32 	%r734, %f26;
	min.s32 	%r735, %r734, 127;
	max.s32 	%r736, %r735, -128;
	st.global.u8 	[%rd61+2], %r736;
	cvt.rn.f32.s32 	%f27, %r697;
	ld.global.nc.f32 	%f28, [%rd59+12];
	fma.rn.f32 	%f29, %f27, 0f387BE4BF, %f28;
	max.f32 	%f30, %f29, 0f00000000;
	fma.rn.f32 	%f31, %f30, 0f4260719A, %f1;
	copysign.f32 	%f32, %f31, %f7;
	add.rz.f32 	%f33, %f31, %f32;
	cvt.rzi.f32.f32 	%f34, %f33;
	cvt.rzi.s32.f32 	%r737, %f34;
	min.s32 	%r738, %r737, 127;
	max.s32 	%r739, %r738, -128;
	st.global.u8 	[%rd61+3], %r739;
	cvt.rn.f32.s32 	%f35, %r701;
	fma.rn.f32 	%f36, %f35, 0f387BE4BF, %f3;
	max.f32 	%f37, %f36, 0f00000000;
	fma.rn.f32 	%f38, %f37, 0f4260719A, %f1;
	copysign.f32 	%f39, %f38, %f7;
	add.rz.f32 	%f40, %f38, %f39;
	cvt.rzi.f32.f32 	%f41, %f40;
	cvt.rzi.s32.f32 	%r740, %f41;
	min.s32 	%r741, %r740, 127;
	max.s32 	%r742, %r741, -128;
	st.global.u8 	[%rd61+56], %r742;
	cvt.rn.f32.s32 	%f42, %r705;
	fma.rn.f32 	%f43, %f42, 0f387BE4BF, %f12;
	max.f32 	%f44, %f43, 0f00000000;
	fma.rn.f32 	%f45, %f44, 0f4260719A, %f1;
	copysign.f32 	%f46, %f45, %f7;
	add.rz.f32 	%f47, %f45, %f46;
	cvt.rzi.f32.f32 	%f48, %f47;
	cvt.rzi.s32.f32 	%r743, %f48;
	min.s32 	%r744, %r743, 127;
	max.s32 	%r745, %r744, -128;
	st.global.u8 	[%rd61+57], %r745;
	cvt.rn.f32.s32 	%f49, %r709;
	fma.rn.f32 	%f50, %f49, 0f387BE4BF, %f20;
	max.f32 	%f51, %f50, 0f00000000;
	fma.rn.f32 	%f52, %f51, 0f4260719A, %f1;
	copysign.f32 	%f53, %f52, %f7;
	add.rz.f32 	%f54, %f52, %f53;
	cvt.rzi.f32.f32 	%f55, %f54;
	cvt.rzi.s32.f32 	%r746, %f55;
	min.s32 	%r747, %r746, 127;
	max.s32 	%r748, %r747, -128;
	st.global.u8 	[%rd61+58], %r748;
	cvt.rn.f32.s32 	%f56, %r713;
	fma.rn.f32 	%f57, %f56, 0f387BE4BF, %f28;
	max.f32 	%f58, %f57, 0f00000000;
	fma.rn.f32 	%f59, %f58, 0f4260719A, %f1;
	copysign.f32 	%f60, %f59, %f7;
	add.rz.f32 	%f61, %f59, %f60;
	cvt.rzi.f32.f32 	%f62, %f61;
	cvt.rzi.s32.f32 	%r749, %f62;
	min.s32 	%r750, %r749, 127;
	max.s32 	%r751, %r750, -128;
	st.global.u8 	[%rd61+59], %r751;
	ret;

}
	// .globl	fused_divide_add_round_cast_clip_cast_21_kernel0
.visible .entry fused_divide_add_round_cast_clip_cast_21_kernel0(
	.param .u64 .ptr .align 1 fused_divide_add_round_cast_clip_cast_21_kernel0_param_0,
	.param .u64 .ptr .align 1 fused_divide_add_round_cast_clip_cast_21_kernel0_param_1,
	.param .u64 .ptr .align 1 fused_divide_add_round_cast_clip_cast_21_kernel0_param_2
)
{
	.reg .b32 	%r<8>;
	.reg .b32 	%f<8>;
	.reg .b64 	%rd<11>;

	ld.param.u64 	%rd1, [fused_divide_add_round_cast_clip_cast_21_kernel0_param_0];
	ld.param.u64 	%rd2, [fused_divide_add_round_cast_clip_cast_21_kernel0_param_1];
	ld.param.u64 	%rd3, [fused_divide_add_round_cast_clip_cast_21_kernel0_param_2];
	cvta.to.global.u64 	%rd4, %rd1;
	cvta.to.global.u64 	%rd5, %rd3;
	cvta.to.global.u64 	%rd6, %rd2;
	mov.u32 	%r1, %ctaid.x;
	shl.b32 	%r2, %r1, 10;
	mov.u32 	%r3, %tid.x;
	or.b32  	%r4, %r2, %r3;
	cvt.u64.u32 	%rd7, %r4;
	mul.wide.u32 	%rd8, %r4, 4;
	add.s64 	%rd9, %rd6, %rd8;
	ld.global.nc.f32 	%f1, [%rd9];
	ld.global.nc.f32 	%f2, [%rd5];
	fma.rn.f32 	%f3, %f1, 0f3FE659F3, %f2;
	mov.f32 	%f4, 0f3F000000;
	copysign.f32 	%f5, %f3, %f4;
	add.rz.f32 	%f6, %f3, %f5;
	cvt.rzi.f32.f32 	%f7, %f6;
	cvt.rzi.s32.f32 	%r5, %f7;
	min.s32 	%r6, %r5, 127;
	max.s32 	%r7, %r6, -128;
	add.s64 	%rd10, %rd4, %rd7;
	st.global.u8 	[%rd10], %r7;
	ret;

}
	// .globl	fused_nn_conv2d_cast_subtract_cast_multiply_add_add_nn_relu_16_kernel0
.visible .entry fused_nn_conv2d_cast_subtract_cast_multiply_add_add_nn_relu_16_kernel0(
	.param .u64 .ptr .align 1 fused_nn_conv2d_cast_subtract_cast_multiply_add_add_nn_relu_16_kernel0_param_0,
	.param .u64 .ptr .align 1 fused_nn_conv2d_cast_subtract_cast_multiply_add_add_nn_relu_16_kernel0_param_1,
	.param .u64 .ptr .align 1 fused_nn_conv2d_cast_subtract_cast_multiply_add_add_nn_relu_16_kernel0_param_2,
	.param .u64 .ptr .align 1 fused_nn_conv2d_cast_subtract_cast_multiply_add_add_nn_relu_16_kernel0_param_3,
	.param .u64 .ptr .align 1 fused_nn_conv2d_cast_subtract_cast_multiply_add_add_nn_relu_16_kernel0_param_4
)
{
	.reg .pred 	%p<31>;
	.reg .b16 	%rs<88>;
	.reg .b32 	%r<717>;
	.reg .b32 	%f<25>;
	.reg .b64 	%rd<50>;
	// demoted variable
	.shared .align 4 .b8 _ZZ70fused_nn_conv2d_cast_subtract_cast_multiply_add_add_nn_relu_16_kernel0E15pad_data_shared[1296];
	// demoted variable
	.shared .align 4 .b8 _ZZ70fused_nn_conv2d_cast_subtract_cast_multiply_add_add_nn_relu_16_kernel0E18placeholder_shared[2304];
	ld.param.u64 	%rd11, [fused_nn_conv2d_cast_subtract_cast_multiply_add_add_nn_relu_16_kernel0_param_0];
	ld.param.u64 	%rd12, [fused_nn_conv2d_cast_subtract_cast_multiply_add_add_nn_relu_16_kernel0_param_1];
	ld.param.u64 	%rd9, [fused_nn_conv2d_cast_subtract_cast_multiply_add_add_nn_relu_16_kernel0_param_3];
	ld.param.u64 	%rd10, [fused_nn_conv2d_cast_subtract_cast_multiply_add_add_nn_relu_16_kernel0_param_4];
	cvta.to.global.u64 	%rd1, %rd12;
	cvta.to.global.u64 	%rd2, %rd11;
	mov.u32 	%r1, %tid.z;
	mul.lo.s32 	%r2, %r1, 49;
	mov.u32 	%r3, %tid.y;
	mul.lo.s32 	%r4, %r3, 7;
	mov.u32 	%r5, %tid.x;
	add.s32 	%r37, %r4, %r5;
	add.s32 	%r6, %r37, %r2;
	setp.gt.u32 	%p5, %r6, 161;
	@%p5 bra 	$L__BB32_6;
	mad.lo.s32 	%r38, %r1, 7, %r3;
	setp.gt.u32 	%p6, %r38, 23;
	@%p6 bra 	$L__BB32_6;
	add.s32 	%r40, %r6, -81;
	setp.lt.u32 	%p7, %r6, 81;
	selp.b32 	%r7, %r6, %r40, %p7;
	add.s32 	%r41, %r7, -9;
	setp.gt.u32 	%p8, %r41, 62;
	mov.b32 	%r709, 0;
	@%p8 bra 	$L__BB32_5;
	cvt.u16.u32 	%rs2, %r6;
	mul.lo.s16 	%rs3, %rs2, 57;
	shr.u16 	%rs4, %rs3, 9;
	mul.lo.s16 	%rs5, %rs4, 9;
	sub.s16 	%rs1, %rs2, %rs5;
	add.s16 	%rs6, %rs1, -1;
	and.b16  	%rs7, %rs6, 255;
	setp.gt.u16 	%p9, %rs7, 6;
	@%p9 bra 	$L__BB32_5;
	setp.gt.u32 	%p10, %r6, 80;
	cvt.u16.u32 	%rs8, %r7;
	mul.lo.s16 	%rs9, %rs8, 57;
	shr.u16 	%rs10, %rs9, 9;
	cvt.u32.u16 	%r43, %rs10;
	mul.wide.u32 	%rd13, %r43, 28;
	shl.b16 	%rs11, %rs1, 2;
	cvt.u64.u16 	%rd14, %rs11;
	and.b64  	%rd15, %rd14, 252;
	selp.b64 	%rd16, 164, 4294967264, %p10;
	add.s64 	%rd17, %rd16, %rd15;
	add.s64 	%rd18, %rd17, %rd13;
	and.b64  	%rd19, %rd18, 4294967292;
	add.s64 	%rd20, %rd2, %rd19;
	ld.global.nc.u32 	%r709, [%rd20];
$L__BB32_5:
	mul.lo.s32 	%r44, %r3, 28;
	mad.lo.s32 	%r45, %r1, 196, %r44;
	shl.b32 	%r46, %r5, 2;
	add.s32 	%r47, %r45, %r46;
	mov.u32 	%r48, _ZZ70fused_nn_conv2d_cast_subtract_cast_multiply_add_add_nn_relu_16_kernel0E15pad_data_shared;
	add.s32 	%r49, %r48, %r47;
	st.shared.u32 	[%r49], %r709;
$L__BB32_6:
	add.s32 	%r50, %r2, %r5;
	add.s32 	%r10, %r50, %r4;
	mad.lo.s32 	%r52, %r1, 7, %r3;
	mov.u32 	%r12, %ctaid.y;
	mul.lo.s32 	%r53, %r12, 73728;
	shr.u32 	%r13, %r6, 2;
	sub.s32 	%r54, %r50, %r3;
	shl.b32 	%r55, %r54, 2;
	and.b32  	%r14, %r55, 12;
	or.b32  	%r710, %r14, %r53;
	setp.lt.u32 	%p11, %r10, 288;
	setp.lt.u32 	%p12, %r52, 42;
	and.pred  	%p13, %p11, %p12;
	setp.lt.u32 	%p14, %r1, 6;
	and.pred  	%p1, %p13, %p14;
	not.pred 	%p15, %p1;
	@%p15 bra 	$L__BB32_8;
	cvt.u16.u32 	%rs12, %r10;
	mul.hi.u16 	%rs13, %rs12, 3641;
	shr.u16 	%rs14, %rs13, 2;
	mul.wide.u16 	%r56, %rs14, 18432;
	mul.lo.s16 	%rs15, %rs14, 72;
	sub.s16 	%rs16, %rs12, %rs15;
	mul.lo.s16 	%rs17, %rs16, 43;
	shr.u16 	%rs18, %rs17, 9;
	mul.wide.u16 	%r57, %rs18, 48;
	cvt.u16.u32 	%rs19, %r13;
	mul.hi.u16 	%rs20, %rs19, 21846;
	mul.lo.s16 	%rs21, %rs20, 3;
	sub.s16 	%rs22, %rs19, %rs21;
	shl.b16 	%rs23, %rs22, 4;
	cvt.u32.u16 	%r58, %rs23;
	add.s32 	%r59, %r710, %r58;
	add.s32 	%r60, %r59, %r56;
	add.s32 	%r61, %r60, %r57;
	cvt.u64.u32 	%rd21, %r61;
	add.s64 	%rd22, %rd1, %rd21;
	ld.global.nc.u32 	%r62, [%rd22];
	mul.hi.u16 	%rs24, %rs12, 10923;
	shr.u16 	%rs25, %rs24, 1;
	mul.lo.s16 	%rs26, %rs25, 48;
	cvt.u32.u16 	%r63, %rs26;
	or.b32  	%r64, %r14, %r58;
	add.s32 	%r65, %r64, %r63;
	mov.u32 	%r66, _ZZ70fused_nn_conv2d_cast_subtract_cast_multiply_add_add_nn_relu_16_kernel0E18placeholder_shared;
	add.s32 	%r67, %r66, %r65;
	st.shared.u32 	[%r67], %r62;
$L__BB32_8:
	setp.lt.u32 	%p16, %r10, 92;
	setp.lt.u32 	%p17, %r52, 14;
	and.pred  	%p18, %p16, %p17;
	setp.lt.u32 	%p19, %r1, 2;
	and.pred  	%p2, %p18, %p19;
	not.pred 	%p20, %p2;
	@%p20 bra 	$L__BB32_10;
	cvt.u16.u32 	%rs27, %r10;
	add.s16 	%rs28, %rs27, 196;
	mul.hi.u16 	%rs29, %rs28, 3641;
	shr.u16 	%rs30, %rs29, 2;
	mul.wide.u16 	%r69, %rs30, 18432;
	mul.lo.s16 	%rs31, %rs30, 72;
	sub.s16 	%rs32, %rs28, %rs31;
	mul.lo.s16 	%rs33, %rs32, 43;
	shr.u16 	%rs34, %rs33, 9;
	mul.wide.u16 	%r70, %rs34, 48;
	cvt.u16.u32 	%rs35, %r13;
	add.s16 	%rs36, %rs35, 49;
	mul.hi.u16 	%rs37, %rs36, 21846;
	mul.lo.s16 	%rs38, %rs37, 3;
	sub.s16 	%rs39, %rs36, %rs38;
	shl.b16 	%rs40, %rs39, 4;
	cvt.u32.u16 	%r71, %rs40;
	add.s32 	%r72, %r710, %r71;
	add.s32 	%r73, %r72, %r69;
	add.s32 	%r74, %r73, %r70;
	cvt.u64.u32 	%rd23, %r74;
	add.s64 	%rd24, %rd1, %rd23;
	ld.global.nc.u32 	%r75, [%rd24];
	mul.hi.u16 	%rs41, %rs28, 10923;
	shr.u16 	%rs42, %rs41, 1;
	mul.lo.s16 	%rs43, %rs42, 48;
	cvt.u32.u16 	%r76, %rs43;
	or.b32  	%r77, %r14, %r71;
	add.s32 	%r78, %r77, %r76;
	mov.u32 	%r79, _ZZ70fused_nn_conv2d_cast_subtract_cast_multiply_add_add_nn_relu_16_kernel0E18placeholder_shared;
	add.s32 	%r80, %r79, %r78;
	st.shared.u32 	[%r80], %r75;
$L__BB32_10:
	setp.gt.u32 	%p21, %r6, 161;
	setp.gt.u32 	%p22, %r52, 23;
	add.s32 	%r82, %r6, -81;
	setp.lt.u32 	%p23, %r6, 81;
	selp.b32 	%r83, %r6, %r82, %p23;
	add.s32 	%r84, %r83, -72;
	setp.lt.u32 	%p24, %r84, -63;
	cvt.u16.u32 	%rs44, %r6;
	and.b16  	%rs45, %rs44, 255;
	mul.lo.s16 	%rs46, %rs45, 57;
	shr.u16 	%rs47, %rs46, 9;
	mul.lo.s16 	%rs48, %rs47, 9;
	sub.s16 	%rs49, %rs44, %rs48;
	add.s16 	%rs51, %rs49, -8;
	and.b16  	%rs52, %rs51, 255;
	setp.lt.u16 	%p25, %rs52, 249;
	setp.gt.u32 	%p26, %r6, 80;
	cvt.u16.u32 	%rs53, %r83;
	and.b16  	%rs54, %rs53, 255;
	mul.lo.s16 	%rs55, %rs54, 57;
	shr.u16 	%rs56, %rs55, 9;
	mul.wide.u16 	%r85, %rs56, 28;
	shl.b16 	%rs57, %rs49, 2;
	cvt.u32.u16 	%r86, %rs57;
	and.b32  	%r87, %r86, 252;
	selp.b32 	%r88, 556, 360, %p26;
	add.s32 	%r89, %r88, %r87;
	add.s32 	%r90, %r89, %r85;
	mul.lo.s32 	%r91, %r1, 196;
	shl.b32 	%r16, %r5, 2;
	mad.lo.s32 	%r92, %r3, 28, %r91;
	add.s32 	%r17, %r92, %r16;
	mul.lo.s32 	%r18, %r3, 36;
	or.pred  	%p3, %p21, %p22;
	or.pred  	%p4, %p24, %p25;
	cvt.u16.u32 	%rs58, %r10;
	mul.hi.u16 	%rs59, %rs58, 3641;
	shr.u16 	%rs60, %rs59, 2;
	cvt.u32.u16 	%r93, %rs60;
	mul.wide.u32 	%rd25, %r93, 18432;
	mul.lo.s16 	%rs61, %rs60, 72;
	sub.s16 	%rs62, %rs58, %rs61;
	mul.lo.s16 	%rs63, %rs62, 43;
	shr.u16 	%rs64, %rs63, 9;
	cvt.u32.u16 	%r94, %rs64;
	mul.wide.u32 	%rd26, %r94, 48;
	cvt.u16.u32 	%rs65, %r13;
	mul.hi.u16 	%rs66, %rs65, 21846;
	mul.lo.s16 	%rs67, %rs66, 3;
	sub.s16 	%rs68, %rs65, %rs67;
	shl.b16 	%rs69, %rs68, 4;
	cvt.u64.u16 	%rd27, %rs69;
	or.b64  	%rd28, %rd25, %rd27;
	add.s64 	%rd3, %rd28, %rd26;
	mul.hi.u16 	%rs70, %rs58, 10923;
	shr.u16 	%rs71, %rs70, 1;
	mad.lo.s16 	%rs72, %rs71, 48, %rs69;
	cvt.u32.u16 	%r19, %rs72;
	add.s16 	%rs73, %rs58, 196;
	mul.hi.u16 	%rs74, %rs73, 3641;
	shr.u16 	%rs75, %rs74, 2;
	cvt.u32.u16 	%r95, %rs75;
	mul.wide.u32 	%rd29, %r95, 18432;
	mul.lo.s16 	%rs76, %rs75, 72;
	sub.s16 	%rs77, %rs73, %rs76;
	mul.lo.s16 	%rs78, %rs77, 43;
	shr.u16 	%rs79, %rs78, 9;
	cvt.u32.u16 	%r96, %rs79;
	mul.wide.u32 	%rd30, %r96, 48;
	add.s16 	%rs80, %rs65, 49;
	mul.hi.u16 	%rs81, %rs80, 21846;
	mul.lo.s16 	%rs82, %rs81, 3;
	sub.s16 	%rs83, %rs80, %rs82;
	shl.b16 	%rs84, %rs83, 4;
	cvt.u64.u16 	%rd31, %rs84;
	or.b64  	%rd32, %rd29, %rd31;
	add.s64 	%rd4, %rd32, %rd30;
	mul.hi.u16 	%rs85, %rs73, 10923;
	shr.u16 	%rs86, %rs85, 1;
	mad.lo.s16 	%rs87, %rs86, 48, %rs84;
	cvt.u32.u16 	%r20, %rs87;
	cvt.u64.u32 	%rd33, %r90;
	add.s64 	%rd49, %rd2, %rd33;
	mov.b32 	%r711, 0;
	mov.u32 	%r712, %r711;
	mov.u32 	%r713, %r711;
	mov.u32 	%r714, %r711;
	mov.u32 	%r715, %r711;
$L__BB32_11:
	bar.sync 	0;
	@%p3 bra 	$L__BB32_15;
	mov.b32 	%r716, 0;
	@%p4 bra 	$L__BB32_14;
	ld.global.nc.u32 	%r716, [%rd49];
$L__BB32_14:
	not.b32 	%r98, %r715;
	and.b32  	%r99, %r98, 1;
	mad.lo.s32 	%r100, %r99, 648, %r17;
	mov.u32 	%r101, _ZZ70fused_nn_conv2d_cast_subtract_cast_multiply_add_add_nn_relu_16_kernel0E15pad_data_shared;
	add.s32 	%r102, %r101, %r100;
	st.shared.u32 	[%r102], %r716;
$L__BB32_15:
	not.b32 	%r103, %r715;
	and.b32  	%r104, %r103, 1;
	mul.lo.s32 	%r105, %r104, 1152;
	or.b32  	%r29, %r105, %r14;
	@%p15 bra 	$L__BB32_17;
	cvt.u64.u32 	%rd34, %r710;
	add.s64 	%rd35, %rd3, %rd34;
	add.s64 	%rd36, %rd1, %rd35;
	ld.global.nc.u32 	%r106, [%rd36+288];
	add.s32 	%r107, %r29, %r19;
	mov.u32 	%r108, _ZZ70fused_nn_conv2d_cast_subtract_cast_multiply_add_add_nn_relu_16_kernel0E18placeholder_shared;
	add.s32 	%r109, %r108, %r107;
	st.shared.u32 	[%r109], %r106;
$L__BB32_17:
	@%p20 bra 	$L__BB32_19;
	cvt.u64.u32 	%rd37, %r710;
	add.s64 	%rd38, %rd4, %rd37;
	add.s64 	%rd39, %rd1, %rd38;
	ld.global.nc.u32 	%r110, [%rd39+288];
	add.s32 	%r111, %r29, %r20;
	mov.u32 	%r112, _ZZ70fused_nn_conv2d_cast_subtract_cast_multiply_add_add_nn_relu_16_kernel0E18placeholder_shared;
	add.s32 	%r113, %r112, %r111;
	st.shared.u32 	[%r113], %r110;
$L__BB32_19:
	and.b32  	%r402, %r715, 1;
	setp.eq.b32 	%p29, %r402, 1;
	selp.b32 	%r403, 648, 0, %p29;
	add.s32 	%r404, %r403, %r18;
	selp.b32 	%r405, 1152, 0, %p29;
	mul.lo.s32 	%r30, %r1, 288;
	add.s32 	%r406, %r405, %r30;
	add.s32 	%r407, %r16, %r404;
	mov.u32 	%r408, _ZZ70fused_nn_conv2d_cast_subtract_cast_multiply_add_add_nn_relu_16_kernel0E15pad_data_shared;
	add.s32 	%r409, %r408, %r407;
	ld.shared.u32 	%r115, [%r409];
	mov.u32 	%r410, _ZZ70fused_nn_conv2d_cast_subtract_cast_multiply_add_add_nn_relu_16_kernel0E18placeholder_shared;
	add.s32 	%r411, %r410, %r406;
	ld.shared.u32 	%r116, [%r411];
	// begin inline asm
	dp4a.s32.s32 %r114, %r115, %r116, %r714;
	// end inline asm
	ld.shared.u32 	%r119, [%r409];
	ld.shared.u32 	%r120, [%r411+4];
	// begin inline asm
	dp4a.s32.s32 %r118, %r119, %r120, %r713;
	// end inline asm
	ld.shared.u32 	%r123, [%r409];
	ld.shared.u32 	%r124, [%r411+8];
	// begin inline asm
	dp4a.s32.s32 %r122, %r123, %r124, %r712;
	// end inline asm
	ld.shared.u32 	%r127, [%r409];
	ld.shared.u32 	%r128, [%r411+12];
	// begin inline asm
	dp4a.s32.s32 %r126, %r127, %r128, %r711;
	// end inline asm
	ld.shared.u32 	%r131, [%r409+4];
	ld.shared.u32 	%r132, [%r411+16];
	// begin inline asm
	dp4a.s32.s32 %r130, %r131, %r132, %r114;
	// end inline asm
	ld.shared.u32 	%r135, [%r409+4];
	ld.shared.u32 	%r136, [%r411+20];
	// begin inline asm
	dp4a.s32.s32 %r134, %r135, %r136, %r118;
	// end inline asm
	ld.shared.u32 	%r139, [%r409+4];
	ld.shared.u32 	%r140, [%r411+24];
	// begin inline asm
	dp4a.s32.s32 %r138, %r139, %r140, %r122;
	// end inline asm
	ld.shared.u32 	%r143, [%r409+4];
	ld.shared.u32 	%r144, [%r411+28];
	// begin inline asm
	dp4a.s32.s32 %r142, %r143, %r144, %r126;
	// end inline asm
	ld.shared.u32 	%r147, [%r409+8];
	ld.shared.u32 	%r148, [%r411+32];
	// begin inline asm
	dp4a.s32.s32 %r146, %r147, %r148, %r130;
	// end inline asm
	ld.shared.u32 	%r151, [%r409+8];
	ld.shared.u32 	%r152, [%r411+36];
	// begin inline asm
	dp4a.s32.s32 %r150, %r151, %r152, %r134;
	// end inline asm
	ld.shared.u32 	%r155, [%r409+8];
	ld.shared.u32 	%r156, [%r411+40];
	// begin inline asm
	dp4a.s32.s32 %r154, %r155, %r156, %r138;
	// end inline asm
	ld.shared.u32 	%r159, [%r409+8];
	ld.shared.u32 	%r160, [%r411+44];
	// begin inline asm
	dp4a.s32.s32 %r158, %r159, %r160, %r142;
	// end inline asm
	ld.shared.u32 	%r163, [%r409+324];
	ld.shared.u32 	%r164, [%r411+144];
	// begin inline asm
	dp4a.s32.s32 %r162, %r163, %r164, %r146;
	// end inline asm
	ld.shared.u32 	%r167, [%r409+324];
	ld.shared.u32 	%r168, [%r411+148];
	// begin inline asm
	dp4a.s32.s32 %r166, %r167, %r168, %r150;
	// end inline asm
	ld.shared.u32 	%r171, [%r409+324];
	ld.shared.u32 	%r172, [%r411+152];
	// begin inline asm
	dp4a.s32.s32 %r170, %r171, %r172, %r154;
	// end inline asm
	ld.shared.u32 	%r175, [%r409+324];
	ld.shared.u32 	%r176, [%r411+156];
	// begin inline asm
	dp4a.s32.s32 %r174, %r175, %r176, %r158;
	// end inline asm
	ld.shared.u32 	%r179, [%r409+328];
	ld.shared.u32 	%r180, [%r411+160];
	// begin inline asm
	dp4a.s32.s32 %r178, %r179, %r180, %r162;
	// end inline asm
	ld.shared.u32 	%r183, [%r409+328];
	ld.shared.u32 	%r184, [%r411+164];
	// begin inline asm
	dp4a.s32.s32 %r182, %r183, %r184, %r166;
	// end inline asm
	ld.shared.u32 	%r187, [%r409+328];
	ld.shared.u32 	%r188, [%r411+168];
	// begin inline asm
	dp4a.s32.s32 %r186, %r187, %r188, %r170;
	// end inline asm
	ld.shared.u32 	%r191, [%r409+328];
	ld.shared.u32 	%r192, [%r411+172];
	// begin inline asm
	dp4a.s32.s32 %r190, %r191, %r192, %r174;
	// end inline asm
	ld.shared.u32 	%r195, [%r409+332];
	ld.shared.u32 	%r196, [%r411+176];
	// begin inline asm
	dp4a.s32.s32 %r194, %r195, %r196, %r178;
	// end inline asm
	ld.shared.u32 	%r199, [%r409+332];
	ld.shared.u32 	%r200, [%r411+180];
	// begin inline asm
	dp4a.s32.s32 %r198, %r199, %r200, %r182;
	// end inline asm
	ld.shared.u32 	%r203, [%r409+332];
	ld.shared.u32 	%r204, [%r411+184];
	// begin inline asm
	dp4a.s32.s32 %r202, %r203, %r204, %r186;
	// end inline asm
	ld.shared.u32 	%r207, [%r409+332];
	ld.shared.u32 	%r208, [%r411+188];
	// begin inline asm
	dp4a.s32.s32 %r206, %r207, %r208, %r190;
	// end inline asm
	ld.shared.u32 	%r211, [%r409+36];
	ld.shared.u32 	%r212, [%r411+48];
	// begin inline asm
	dp4a.s32.s32 %r210, %r211, %r212, %r194;
	// end inline asm
	ld.shared.u32 	%r215, [%r409+36];
	ld.shared.u32 	%r216, [%r411+52];
	// begin inline asm
	dp4a.s32.s32 %r214, %r215, %r216, %r198;
	// end inline asm
	ld.shared.u32 	%r219, [%r409+36];
	ld.shared.u32 	%r220, [%r411+56];
	// begin inline asm
	dp4a.s32.s32 %r218, %r219, %r220, %r202;
	// end inline asm
	ld.shared.u32 	%r223, [%r409+36];
	ld.shared.u32 	%r224, [%r411+60];
	// begin inline asm
	dp4a.s32.s32 %r222, %r223, %r224, %r206;
	// end inline asm
	ld.shared.u32 	%r227, [%r409+40];
	ld.shared.u32 	%r228, [%r411+64];
	// begin inline asm
	dp4a.s32.s32 %r226, %r227, %r228, %r210;
	// end inline asm
	ld.shared.u32 	%r231, [%r409+40];
	ld.shared.u32 	%r232, [%r411+68];
	// begin inline asm
	dp4a.s32.s32 %r230, %r231, %r232, %r214;
	// end inline asm
	ld.shared.u32 	%r235, [%r409+40];
	ld.shared.u32 	%r236, [%r411+72];
	// begin inline asm
	dp4a.s32.s32 %r234, %r235, %r236, %r218;
	// end inline asm
	ld.shared.u32 	%r239, [%r409+40];
	ld.shared.u32 	%r240, [%r411+76];
	// begin inline asm
	dp4a.s32.s32 %r238, %r239, %r240, %r222;
	// end inline asm
	ld.shared.u32 	%r243, [%r409+44];
	ld.shared.u32 	%r244, [%r411+80];
	// begin inline asm
	dp4a.s32.s32 %r242, %r243, %r244, %r226;
	// end inline asm
	ld.shared.u32 	%r247, [%r409+44];
	ld.shared.u32 	%r248, [%r411+84];
	// begin inline asm
	dp4a.s32.s32 %r246, %r247, %r248, %r230;
	// end inline asm
	ld.shared.u32 	%r251, [%r409+44];
	ld.shared.u32 	%r252, [%r411+88];
	// begin inline asm
	dp4a.s32.s32 %r250, %r251, %r252, %r234;
	// end inline asm
	ld.shared.u32 	%r255, [%r409+44];
	ld.shared.u32 	%r256, [%r411+92];
	// begin inline asm
	dp4a.s32.s32 %r254, %r255, %r256, %r238;
	// end inline asm
	ld.shared.u32 	%r259, [%r409+360];
	ld.shared.u32 	%r260, [%r411+192];
	// begin inline asm
	dp4a.s32.s32 %r258, %r259, %r260, %r242;
	// end inline asm
	ld.shared.u32 	%r263, [%r409+360];
	ld.shared.u32 	%r264, [%r411+196];
	// begin inline asm
	dp4a.s32.s32 %r262, %r263, %r264, %r246;
	// end inline asm
	ld.shared.u32 	%r267, [%r409+360];
	ld.shared.u32 	%r268, [%r411+200];
	// begin inline asm
	dp4a.s32.s32 %r266, %r267, %r268, %r250;
	// end inline asm
	ld.shared.u32 	%r271, [%r409+360];
	ld.shared.u32 	%r272, [%r411+204];
	// begin inline asm
	dp4a.s32.s32 %r270, %r271, %r272, %r254;
	// end inline asm
	ld.shared.u32 	%r275, [%r409+364];
	ld.shared.u32 	%r276, [%r411+208];
	// begin inline asm
	dp4a.s32.s32 %r274, %r275, %r276, %r258;
	// end inline asm
	ld.shared.u32 	%r279, [%r409+364];
	ld.shared.u32 	%r280, [%r411+212];
	// begin inline asm
	dp4a.s32.s32 %r278, %r279, %r280, %r262;
	// end inline asm
	ld.shared.u32 	%r283, [%r409+364];
	ld.shared.u32 	%r284, [%r411+216];
	// begin inline asm
	dp4a.s32.s32 %r282, %r283, %r284, %r266;
	// end inline asm
	ld.shared.u32 	%r287, [%r409+364];
	ld.shared.u32 	%r288, [%r411+220];
	// begin inline asm
	dp4a.s32.s32 %r286, %r287, %r288, %r270;
	// end inline asm
	ld.shared.u32 	%r291, [%r409+368];
	ld.shared.u32 	%r292, [%r411+224];
	// begin inline asm
	dp4a.s32.s32 %r290, %r291, %r292, %r274;
	// end inline asm
	ld.shared.u32 	%r295, [%r409+368];
	ld.shared.u32 	%r296, [%r411+228];
	// begin inline asm
	dp4a.s32.s32 %r294, %r295, %r296, %r278;
	// end inline asm
	ld.shared.u32 	%r299, [%r409+368];
	ld.shared.u32 	%r300, [%r411+232];
	// begin inline asm
	dp4a.s32.s32 %r298, %r299, %r300, %r282;
	// end inline asm
	ld.shared.u32 	%r303, [%r409+368];
	ld.shared.u32 	%r304, [%r411+236];
	// begin inline asm
	dp4a.s32.s32 %r302, %r303, %r304, %r286;
	// end inline asm
	ld.shared.u32 	%r307, [%r409+72];
	ld.shared.u32 	%r308, [%r411+96];
	// begin inline asm
	dp4a.s32.s32 %r306, %r307, %r308, %r290;
	// end inline asm
	ld.shared.u32 	%r311, [%r409+72];
	ld.shared.u32 	%r312, [%r411+100];
	// begin inline asm
	dp4a.s32.s32 %r310, %r311, %r312, %r294;
	// end inline asm
	ld.shared.u32 	%r315, [%r409+72];
	ld.shared.u32 	%r316, [%r411+104];
	// begin inline asm
	dp4a.s32.s32 %r314, %r315, %r316, %r298;
	// end inline asm
	ld.shared.u32 	%r319, [%r409+72];
	ld.shared.u32 	%r320, [%r411+108];
	// begin inline asm
	dp4a.s32.s32 %r318, %r319, %r320, %r302;
	// end inline asm
	ld.shared.u32 	%r323, [%r409+76];
	ld.shared.u32 	%r324, [%r411+112];
	// begin inline asm
	dp4a.s32.s32 %r322, %r323, %r324, %r306;
	// end inline asm
	ld.shared.u32 	%r327, [%r409+76];
	ld.shared.u32 	%r328, [%r411+116];
	// begin inline asm
	dp4a.s32.s32 %r326, %r327, %r328, %r310;
	// end inline asm
	ld.shared.u32 	%r331, [%r409+76];
	ld.shared.u32 	%r332, [%r411+120];
	// begin inline asm
	dp4a.s32.s32 %r330, %r331, %r332, %r314;
	// end inline asm
	ld.shared.u32 	%r335, [%r409+76];
	ld.shared.u32 	%r336, [%r411+124];
	// begin inline asm
	dp4a.s32.s32 %r334, %r335, %r336, %r318;
	// end inline asm
	ld.shared.u32 	%r339, [%r409+80];
	ld.shared.u32 	%r340, [%r411+128];
	// begin inline asm
	dp4a.s32.s32 %r338, %r339, %r340, %r322;
	// end inline asm
	ld.shared.u32 	%r343, [%r409+80];
	ld.shared.u32 	%r344, [%r411+132];
	// begin inline asm
	dp4a.s32.s32 %r342, %r343, %r344, %r326;
	// end inline asm
	ld.shared.u32 	%r347, [%r409+80];
	ld.shared.u32 	%r348, [%r411+136];
	// begin inline asm
	dp4a.s32.s32 %r346, %r347, %r348, %r330;
	// end inline asm
	ld.shared.u32 	%r351, [%r409+80];
	ld.shared.u32 	%r352, [%r411+140];
	// begin inline asm
	dp4a.s32.s32 %r350, %r351, %r352, %r334;
	// end inline asm
	ld.shared.u32 	%r355, [%r409+396];
	ld.shared.u32 	%r356, [%r411+240];
	// begin inline asm
	dp4a.s32.s32 %r354, %r355, %r356, %r338;
	// end inline asm
	ld.shared.u32 	%r359, [%r409+396];
	ld.shared.u32 	%r360, [%r411+244];
	// begin inline asm
	dp4a.s32.s32 %r358, %r359, %r360, %r342;
	// end inline asm
	ld.shared.u32 	%r363, [%r409+396];
	ld.shared.u32 	%r364, [%r411+248];
	// begin inline asm
	dp4a.s32.s32 %r362, %r363, %r364, %r346;
	// end inline asm
	ld.shared.u32 	%r367, [%r409+396];
	ld.shared.u32 	%r368, [%r411+252];
	// begin inline asm
	dp4a.s32.s32 %r366, %r367, %r368, %r350;
	// end inline asm
	ld.shared.u32 	%r371, [%r409+400];
	ld.shared.u32 	%r372, [%r411+256];
	// begin inline asm
	dp4a.s32.s32 %r370, %r371, %r372, %r354;
	// end inline asm
	ld.shared.u32 	%r375, [%r409+400];
	ld.shared.u32 	%r376, [%r411+260];
	// begin inline asm
	dp4a.s32.s32 %r374, %r375, %r376, %r358;
	// end inline asm
	ld.shared.u32 	%r379, [%r409+400];
	ld.shared.u32 	%r380, [%r411+264];
	// begin inline asm
	dp4a.s32.s32 %r378, %r379, %r380, %r362;
	// end inline asm
	ld.shared.u32 	%r383, [%r409+400];
	ld.shared.u32 	%r384, [%r411+268];
	// begin inline asm
	dp4a.s32.s32 %r382, %r383, %r384, %r366;
	// end inline asm
	ld.shared.u32 	%r387, [%r409+404];
	ld.shared.u32 	%r388, [%r411+272];
	// begin inline asm
	dp4a.s32.s32 %r714, %r387, %r388, %r370;
	// end inline asm
	ld.shared.u32 	%r391, [%r409+404];
	ld.shared.u32 	%r392, [%r411+276];
	// begin inline asm
	dp4a.s32.s32 %r713, %r391, %r392, %r374;
	// end inline asm
	ld.shared.u32 	%r395, [%r409+404];
	ld.shared.u32 	%r396, [%r411+280];
	// begin inline asm
	dp4a.s32.s32 %r712, %r395, %r396, %r378;
	// end inline asm
	ld.shared.u32 	%r399, [%r409+404];
	ld.shared.u32 	%r400, [%r411+284];
	// begin inline asm
	dp4a.s32.s32 %r711, %r399, %r400, %r382;
	// end inline asm
	add.s32 	%r715, %r715, 1;
	add.s32 	%r710, %r710, 288;
	add.s64 	%rd49, %rd49, 392;
	setp.ne.s32 	%p30, %r715, 63;
	@%p30 bra 	$L__BB32_11;
	ld.param.u64 	%rd48, [fused_nn_conv2d_cast_subtract_cast_multiply_add_add_nn_relu_16_kernel0_param_2];
	bar.sync 	0;
	add.s32 	%r700, %r18, %r16;
	add.s32 	%r702, %r408, %r700;
	ld.shared.u32 	%r413, [%r702+648];
	add.s32 	%r704, %r410, %r30;
	ld.shared.u32 	%r414, [%r704+1152];
	// begin inline asm
	dp4a.s32.s32 %r412, %r413, %r414, %r714;
	// end inline asm
	ld.shared.u32 	%r417, [%r702+648];
	ld.shared.u32 	%r418, [%r704+1156];
	// begin inline asm
	dp4a.s32.s32 %r416, %r417, %r418, %r713;
	// end inline asm
	ld.shared.u32 	%r421, [%r702+648];
	ld.shared.u32 	%r422, [%r704+1160];
	// begin inline asm
	dp4a.s32.s32 %r420, %r421, %r422, %r712;
	// end inline asm
	ld.shared.u32 	%r425, [%r702+648];
	ld.shared.u32 	%r426, [%r704+1164];
	// begin inline asm
	dp4a.s32.s32 %r424, %r425, %r426, %r711;
	// end inline asm
	ld.shared.u32 	%r429, [%r702+652];
	ld.shared.u32 	%r430, [%r704+1168];
	// begin inline asm
	dp4a.s32.s32 %r428, %r429, %r430, %r412;
	// end inline asm
	ld.shared.u32 	%r433, [%r702+652];
	ld.shared.u32 	%r434, [%r704+1172];
	// begin inline asm
	dp4a.s32.s32 %r432, %r433, %r434, %r416;
	// end inline asm
	ld.shared.u32 	%r437, [%r702+652];
	ld.shared.u32 	%r438, [%r704+1176];
	// begin inline asm
	dp4a.s32.s32 %r436, %r437, %r438, %r420;
	// end inline asm
	ld.shared.u32 	%r441, [%r702+652];
	ld.shared.u32 	%r442, [%r704+1180];
	// begin inline asm
	dp4a.s32.s32 %r440, %r441, %r442, %r424;
	// end inline asm
	ld.shared.u32 	%r445, [%r702+656];
	ld.shared.u32 	%r446, [%r704+1184];
	// begin inline asm
	dp4a.s32.s32 %r444, %r445, %r446, %r428;
	// end inline asm
	ld.shared.u32 	%r449, [%r702+656];
	ld.shared.u32 	%r450, [%r704+1188];
	// begin inline asm
	dp4a.s32.s32 %r448, %r449, %r450, %r432;
	// end inline asm
	ld.shared.u32 	%r453, [%r702+656];
	ld.shared.u32 	%r454, [%r704+1192];
	// begin inline asm
	dp4a.s32.s32 %r452, %r453, %r454, %r436;
	// end inline asm
	ld.shared.u32 	%r457, [%r702+656];
	ld.shared.u32 	%r458, [%r704+1196];
	// begin inline asm
	dp4a.s32.s32 %r456, %r457, %r458, %r440;
	// end inline asm
	ld.shared.u32 	%r461, [%r702+972];
	ld.shared.u32 	%r462, [%r704+1296];
	// begin inline asm
	dp4a.s32.s32 %r460, %r461, %r462, %r444;
	// end inline asm
	ld.shared.u32 	%r465, [%r702+972];
	ld.shared.u32 	%r466, [%r704+1300];
	// begin inline asm
	dp4a.s32.s32 %r464, %r465, %r466, %r448;
	// end inline asm
	ld.shared.u32 	%r469, [%r702+972];
	ld.shared.u32 	%r470, [%r704+1304];
	// begin inline asm
	dp4a.s32.s32 %r468, %r469, %r470, %r452;
	// end inline asm
	ld.shared.u32 	%r473, [%r702+972];
	ld.shared.u32 	%r474, [%r704+1308];
	// begin inline asm
	dp4a.s32.s32 %r472, %r473, %r474, %r456;
	// end inline asm
	ld.shared.u32 	%r477, [%r702+976];
	ld.shared.u32 	%r478, [%r704+1312];
	// begin inline asm
	dp4a.s32.s32 %r476, %r477, %r478, %r460;
	// end inline asm
	ld.shared.u32 	%r481, [%r702+976];
	ld.shared.u32 	%r482, [%r704+1316];
	// begin inline asm
	dp4a.s32.s32 %r480, %r481, %r482, %r464;
	// end inline asm
	ld.shared.u32 	%r485, [%r702+976];
	ld.shared.u32 	%r486, [%r704+1320];
	// begin inline asm
	dp4a.s32.s32 %r484, %r485, %r486, %r468;
	// end inline asm
	ld.shared.u32 	%r489, [%r702+976];
	ld.shared.u32 	%r490, [%r704+1324];
	// begin inline asm
	dp4a.s32.s32 %r488, %r489, %r490, %r472;
	// end inline asm
	ld.shared.u32 	%r493, [%r702+980];
	ld.shared.u32 	%r494, [%r704+1328];
	// begin inline asm
	dp4a.s32.s32 %r492, %r493, %r494, %r476;
	// end inline asm
	ld.shared.u32 	%r497, [%r702+980];
	ld.shared.u32 	%r498, [%r704+1332];
	// begin inline asm
	dp4a.s32.s32 %r496, %r497, %r498, %r480;
	// end inline asm
	ld.shared.u32 	%r501, [%r702+980];
	ld.shared.u32 	%r502, [%r704+1336];
	// begin inline asm
	dp4a.s32.s32 %r500, %r501, %r502, %r484;
	// end inline asm
	ld.shared.u32 	%r505, [%r702+980];
	ld.shared.u32 	%r506, [%r704+1340];
	// begin inline asm
	dp4a.s32.s32 %r504, %r505, %r506, %r488;
	// end inline asm
	ld.shared.u32 	%r509, [%r702+684];
	ld.shared.u32 	%r510, [%r704+1200];
	// begin inline asm
	dp4a.s32.s32 %r508, %r509, %r510, %r492;
	// end inline asm
	ld.shared.u32 	%r513, [%r702+684];
	ld.shared.u32 	%r514, [%r704+1204];
	// begin inline asm
	dp4a.s32.s32 %r512, %r513, %r514, %r496;
	// end inline asm
	ld.shared.u32 	%r517, [%r702+684];
	ld.shared.u32 	%r518, [%r704+1208];
	// begin inline asm
	dp4a.s32.s32 %r516, %r517, %r518, %r500;
	// end inline asm
	ld.shared.u32 	%r521, [%r702+684];
	ld.shared.u32 	%r522, [%r704+1212];
	// begin inline asm
	dp4a.s32.s32 %r520, %r521, %r522, %r504;
	// end inline asm
	ld.shared.u32 	%r525, [%r702+688];
	ld.shared.u32 	%r526, [%r704+1216];
	// begin inline asm
	dp4a.s32.s32 %r524, %r525, %r526, %r508;
	// end inline asm
	ld.shared.u32 	%r529, [%r702+688];
	ld.shared.u32 	%r530, [%r704+1220];
	// begin inline asm
	dp4a.s32.s32 %r528, %r529, %r530, %r512;
	// end inline asm
	ld.shared.u32 	%r533, [%r702+688];
	ld.shared.u32 	%r534, [%r704+1224];
	// begin inline asm
	dp4a.s32.s32 %r532, %r533, %r534, %r516;
	// end inline asm
	ld.shared.u32 	%r537, [%r702+688];
	ld.shared.u32 	%r538, [%r704+1228];
	// begin inline asm
	dp4a.s32.s32 %r536, %r537, %r538, %r520;
	// end inline asm
	ld.shared.u32 	%r541, [%r702+692];
	ld.shared.u32 	%r542, [%r704+1232];
	// begin inline asm
	dp4a.s32.s32 %r540, %r541, %r542, %r524;
	// end inline asm
	ld.shared.u32 	%r545, [%r702+692];
	ld.shared.u32 	%r546, [%r704+1236];
	// begin inline asm
	dp4a.s32.s32 %r544, %r545, %r546, %r528;
	// end inline asm
	ld.shared.u32 	%r549, [%r702+692];
	ld.shared.u32 	%r550, [%r704+1240];
	// begin inline asm
	dp4a.s32.s32 %r548, %r549, %r550, %r532;
	// end inline asm
	ld.shared.u32 	%r553, [%r702+692];
	ld.shared.u32 	%r554, [%r704+1244];
	// begin inline asm
	dp4a.s32.s32 %r552, %r553, %r554, %r536;
	// end inline asm
	ld.shared.u32 	%r557, [%r702+1008];
	ld.shared.u32 	%r558, [%r704+1344];
	// begin inline asm
	dp4a.s32.s32 %r556, %r557, %r558, %r540;
	// end inline asm
	ld.shared.u32 	%r561, [%r702+1008];
	ld.shared.u32 	%r562, [%r704+1348];
	// begin inline asm
	dp4a.s32.s32 %r560, %r561, %r562, %r544;
	// end inline asm
	ld.shared.u32 	%r565, [%r702+1008];
	ld.shared.u32 	%r566, [%r704+1352];
	// begin inline asm
	dp4a.s32.s32 %r564, %r565, %r566, %r548;
	// end inline asm
	ld.shared.u32 	%r569, [%r702+1008];
	ld.shared.u32 	%r570, [%r704+1356];
	// begin inline asm
	dp4a.s32.s32 %r568, %r569, %r570, %r552;
	// end inline asm
	ld.shared.u32 	%r573, [%r702+1012];
	ld.shared.u32 	%r574, [%r704+1360];
	// begin inline asm
	dp4a.s32.s32 %r572, %r573, %r574, %r556;
	// end inline asm
	ld.shared.u32 	%r577, [%r702+1012];
	ld.shared.u32 	%r578, [%r704+1364];
	// begin inline asm
	dp4a.s32.s32 %r576, %r577, %r578, %r560;
	// end inline asm
	ld.shared.u32 	%r581, [%r702+1012];
	ld.shared.u32 	%r582, [%r704+1368];
	// begin inline asm
	dp4a.s32.s32 %r580, %r581, %r582, %r564;
	// end inline asm
	ld.shared.u32 	%r585, [%r702+1012];
	ld.shared.u32 	%r586, [%r704+1372];
	// begin inline asm
	dp4a.s32.s32 %r584, %r585, %r586, %r568;
	// end inline asm
	ld.shared.u32 	%r589, [%r702+1016];
	ld.shared.u32 	%r590, [%r704+1376];
	// begin inline asm
	dp4a.s32.s32 %r588, %r589, %r590, %r572;
	// end inline asm
	ld.shared.u32 	%r593, [%r702+1016];
	ld.shared.u32 	%r594, [%r704+1380];
	// begin inline asm
	dp4a.s32.s32 %r592, %r593, %r594, %r576;
	// end inline asm
	ld.shared.u32 	%r597, [%r702+1016];
	ld.shared.u32 	%r598, [%r704+1384];
	// begin inline asm
	dp4a.s32.s32 %r596, %r597, %r598, %r580;
	// end inline asm
	ld.shared.u32 	%r601, [%r702+1016];
	ld.shared.u32 	%r602, [%r704+1388];
	// begin inline asm
	dp4a.s32.s32 %r600, %r601, %r602, %r584;
	// end inline asm
	ld.shared.u32 	%r605, [%r702+720];
	ld.shared.u32 	%r606, [%r704+1248];
	// begin inline asm
	dp4a.s32.s32 %r604, %r605, %r606, %r588;
	// end inline asm
	ld.shared.u32 	%r609, [%r702+720];
	ld.shared.u32 	%r610, [%r704+1252];
	// begin inline asm
	dp4a.s32.s32 %r608, %r609, %r610, %r592;
	// end inline asm
	ld.shared.u32 	%r613, [%r702+720];
	ld.shared.u32 	%r614, [%r704+1256];
	// begin inline asm
	dp4a.s32.s32 %r612, %r613, %r614, %r596;
	// end inline asm
	ld.shared.u32 	%r617, [%r702+720];
	ld.shared.u32 	%r618, [%r704+1260];
	// begin inline asm
	dp4a.s32.s32 %r616, %r617, %r618, %r600;
	// end inline asm
	ld.shared.u32 	%r621, [%r702+724];
	ld.shared.u32 	%r622, [%r704+1264];
	// begin inline asm
	dp4a.s32.s32 %r620, %r621, %r622, %r604;
	// end inline asm
	ld.shared.u32 	%r625, [%r702+724];
	ld.shared.u32 	%r626, [%r704+1268];
	// begin inline asm
	dp4a.s32.s32 %r624, %r625, %r626, %r608;
	// end inline asm
	ld.shared.u32 	%r629, [%r702+724];
	ld.shared.u32 	%r630, [%r704+1272];
	// begin inline asm
	dp4a.s32.s32 %r628, %r629, %r630, %r612;
	// end inline asm
	ld.shared.u32 	%r633, [%r702+724];
	ld.shared.u32 	%r634, [%r704+1276];
	// begin inline asm
	dp4a.s32.s32 %r632, %r633, %r634, %r616;
	// end inline asm
	ld.shared.u32 	%r637, [%r702+728];
	ld.shared.u32 	%r638, [%r704+1280];
	// begin inline asm
	dp4a.s32.s32 %r636, %r637, %r638, %r620;
	// end inline asm
	ld.shared.u32 	%r641, [%r702+728];
	ld.shared.u32 	%r642, [%r704+1284];
	// begin inline asm
	dp4a.s32.s32 %r640, %r641, %r642, %r624;
	// end inline asm
	ld.shared.u32 	%r645, [%r702+728];
	ld.shared.u32 	%r646, [%r704+1288];
	// begin inline asm
	dp4a.s32.s32 %r644, %r645, %r646, %r628;
	// end inline asm
	ld.shared.u32 	%r649, [%r702+728];
	ld.shared.u32 	%r650, [%r704+1292];
	// begin inline asm
	dp4a.s32.s32 %r648, %r649, %r650, %r632;
	// end inline asm
	ld.shared.u32 	%r653, [%r702+1044];
	ld.shared.u32 	%r654, [%r704+1392];
	// begin inline asm
	dp4a.s32.s32 %r652, %r653, %r654, %r636;
	// end inline asm
	ld.shared.u32 	%r657, [%r702+1044];
	ld.shared.u32 	%r658, [%r704+1396];
	// begin inline asm
	dp4a.s32.s32 %r656, %r657, %r658, %r640;
	// end inline asm
	ld.shared.u32 	%r661, [%r702+1044];
	ld.shared.u32 	%r662, [%r704+1400];
	// begin inline asm
	dp4a.s32.s32 %r660, %r661, %r662, %r644;
	// end inline asm
	ld.shared.u32 	%r665, [%r702+1044];
	ld.shared.u32 	%r666, [%r704+1404];
	// begin inline asm
	dp4a.s32.s32 %r664, %r665, %r666, %r648;
	// end inline asm
	ld.shared.u32 	%r669, [%r702+1048];
	ld.shared.u32 	%r670, [%r704+1408];
	// begin inline asm
	dp4a.s32.s32 %r668, %r669, %r670, %r652;
	// end inline asm
	ld.shared.u32 	%r673, [%r702+1048];
	ld.shared.u32 	%r674, [%r704+1412];
	// begin inline asm
	dp4a.s32.s32 %r672, %r673, %r674, %r656;
	// end inline asm
	ld.shared.u32 	%r677, [%r702+1048];
	ld.shared.u32 	%r678, [%r704+1416];
	// begin inline asm
	dp4a.s32.s32 %r676, %r677, %r678, %r660;
	// end inline asm
	ld.shared.u32 	%r681, [%r702+1048];
	ld.shared.u32 	%r682, [%r704+1420];
	// begin inline asm
	dp4a.s32.s32 %r680, %r681, %r682, %r664;
	// end inline asm
	ld.shared.u32 	%r685, [%r702+1052];
	ld.shared.u32 	%r686, [%r704+1424];
	// begin inline asm
	dp4a.s32.s32 %r684, %r685, %r686, %r668;
	// end inline asm
	ld.shared.u32 	%r689, [%r702+1052];
	ld.shared.u32 	%r690, [%r704+1428];
	// begin inline asm
	dp4a.s32.s32 %r688, %r689, %r690, %r672;
	// end inline asm
	ld.shared.u32 	%r693, [%r702+1052];
	ld.shared.u32 	%r694, [%r704+1432];
	// begin inline asm
	dp4a.s32.s32 %r692, %r693, %r694, %r676;
	// end inline asm
	ld.shared.u32 	%r697, [%r702+1052];
	ld.shared.u32 	%r698, [%r704+1436];
	// begin inline asm
	dp4a.s32.s32 %r696, %r697, %r698, %r680;
	// end inline asm
	mad.lo.s32 	%r705, %r12, 784, %r17;
	shl.b32 	%r706, %r12, 4;
	shl.b32 	%r707, %r1, 2;
	add.s32 	%r708, %r706, %r707;
	cvta.to.global.u64 	%rd40, %rd9;
	cvta.to.global.u64 	%rd41, %rd10;
	cvta.to.global.u64 	%rd42, %rd48;
	mul.wide.u32 	%rd43, %r705, 4;
	add.s64 	%rd44, %rd40, %rd43;
	ld.global.nc.f32 	%f1, [%rd44];
	cvt.rn.f32.s32 	%f2, %r684;
	mul.wide.u32 	%rd45, %r708, 4;
	add.s64 	%rd46, %rd41, %rd45;
	ld.global.nc.f32 	%f3, [%rd46];
	fma.rn.f32 	%f4, %f2, 0f39DB834C, %f3;
	add.f32 	%f5, %f1, %f4;
	max.f32 	%f6, %f5, 0f00000000;
	add.s64 	%rd47, %rd42, %rd43;
	st.global.f32 	[%rd47], %f6;
	ld.global.nc.f32 	%f7, [%rd44+4];
	cvt.rn.f32.s32 	%f8, %r688;
	ld.global.nc.f32 	%f9, [%rd46+4];
	fma.rn.f32 	%f10, %f8, 0f39DB834C, %f9;
	add.f32 	%f11, %f7, %f10;
	max.f32 	%f12, %f11, 0f00000000;
	st.global.f32 	[%rd47+4], %f12;
	ld.global.nc.f32 	%f13, [%rd44+8];
	cvt.rn.f32.s32 	%f14, %r692;
	ld.global.nc.f32 	%f15, [%rd46+8];
	fma.rn.f32 	%f16, %f14, 0f39DB834C, %f15;
	add.f32 	%f17, %f13, %f16;
	max.f32 	%f18, %f17, 0f00000000;
	st.global.f32 	[%rd47+8], %f18;
	ld.global.nc.f32 	%f19, [%rd44+12];
	cvt.rn.f32.s32 	%f20, %r696;
	ld.global.nc.f32 	%f21, [%rd46+12];
	fma.rn.f32 	%f22, %f20, 0f39DB834C, %f21;
	add.f32 	%f23, %f19, %f22;
	max.f32 	%f24, %f23, 0f00000000;
	st.global.f32 	[%rd47+12], %f24;
	ret;

}
	// .globl	fused_nn_conv2d_cast_subtract_cast_multiply_add_6_kernel0
.visible .entry fused_nn_conv2d_cast_subtract_cast_multiply_add_6_kernel0(
	.param .u64 .ptr .align 1 fused_nn_conv2d_cast_subtract_cast_multiply_add_6_kernel0_param_0,
	.param .u64 .ptr .align 1 fused_nn_conv2d_cast_subtract_cast_multiply_add_6_kernel0_param_1,
	.param .u64 .ptr .align 1 fused_nn_conv2d_cast_subtract_cast_multiply_add_6_kernel0_param_2,
	.param .u64 .ptr .align 1 fused_nn_conv2d_cast_subtract_cast_multiply_add_6_kernel0_param_3
)
{
	.reg .pred 	%p<42>;
	.reg .b16 	%rs<47>;
	.reg .b32 	%r<1384>;
	.reg .b32 	%f<37>;
	.reg .b64 	%rd<53>;
	// demoted variable
	.shared .align 4 .b8 _ZZ57fused_nn_conv2d_cast_subtract_cast_multiply_add_6_kernel0E15pad_data_shared[768];
	// demoted variable
	.shared .align 4 .b8 _ZZ57fused_nn_conv2d_cast_subtract_cast_multiply_add_6_kernel0E18placeholder_shared[1152];
	ld.param.u64 	%rd16, [fused_nn_conv2d_cast_subtract_cast_multiply_add_6_kernel0_param_0];
	ld.param.u64 	%rd13, [fused_nn_conv2d_cast_subtract_cast_multiply_add_6_kernel0_param_1];
	cvta.to.global.u64 	%rd1, %rd13;
	cvta.to.global.u64 	%rd2, %rd16;
	mov.u32 	%r1, %tid.z;
	mov.u32 	%r2, %tid.x;
	mad.lo.s32 	%r3, %r1, 14, %r2;
	setp.lt.u32 	%p7, %r3, 96;
	setp.lt.u32 	%p8, %r1, 7;
	and.pred  	%p1, %p8, %p7;
	not.pred 	%p9, %p1;
	@%p9 bra 	$L__BB33_6;
	mov.u32 	%r4, %ctaid.x;
	shl.b32 	%r67, %r4, 1;
	and.b32  	%r68, %r67, 2147483644;
	shr.u32 	%r5, %r3, 4;
	or.b32  	%r69, %r5, %r68;
	setp.eq.s32 	%p10, %r69, 0;
	add.s32 	%r70, %r5, %r68;
	setp.gt.u32 	%p11, %r70, 28;
	mov.b32 	%r1364, 0;
	or.pred  	%p12, %p10, %p11;
	@%p12 bra 	$L__BB33_5;
	and.b32  	%r73, %r4, 1;
	setp.eq.b32 	%p2, %r73, 1;
	not.pred 	%p13, %p2;
	and.b32  	%r6, %r3, 15;
	setp.eq.s32 	%p14, %r6, 0;
	and.pred  	%p15, %p14, %p13;
	@%p15 bra 	$L__BB33_5;
	selp.b32 	%r75, 14, 0, %p2;
	add.s32 	%r76, %r6, %r75;
	setp.gt.u32 	%p16, %r76, 28;
	@%p16 bra 	$L__BB33_5;
	shr.u32 	%r77, %r4, 1;
	mul.lo.s32 	%r78, %r77, 448;
	selp.b32 	%r79, 56, 0, %p2;
	shl.b32 	%r80, %r6, 2;
	or.b32  	%r81, %r78, %r79;
	mad.lo.s32 	%r82, %r5, 112, %r81;
	add.s32 	%r83, %r82, %r80;
	add.s32 	%r84, %r83, -116;
	cvt.s64.s32 	%rd17, %r84;
	add.s64 	%rd18, %rd2, %rd17;
	ld.global.nc.u32 	%r1364, [%rd18];
$L__BB33_5:
	shl.b32 	%r85, %r2, 2;
	mad.lo.s32 	%r86, %r1, 56, %r85;
	mov.u32 	%r87, _ZZ57fused_nn_conv2d_cast_subtract_cast_multiply_add_6_kernel0E15pad_data_shared;
	add.s32 	%r88, %r87, %r86;
	st.shared.u32 	[%r88], %r1364;
$L__BB33_6:
	mov.u32 	%r90, %ctaid.x;
	shl.b32 	%r91, %r90, 1;
	and.b32  	%r92, %r91, 2147483644;
	shr.u32 	%r93, %r3, 4;
	or.b32  	%r94, %r93, %r92;
	setp.eq.s32 	%p17, %r94, 0;
	add.s32 	%r95, %r93, %r92;
	setp.gt.u32 	%p18, %r95, 28;
	or.pred  	%p19, %p17, %p18;
	and.b32  	%r97, %r90, 1;
	setp.eq.b32 	%p20, %r97, 1;
	not.pred 	%p21, %p20;
	and.b32  	%r98, %r3, 15;
	setp.eq.s32 	%p22, %r98, 0;
	selp.b32 	%r99, 14, 0, %p20;
	add.s32 	%r100, %r98, %r99;
	setp.gt.u32 	%p23, %r100, 28;
	shr.u32 	%r102, %r90, 1;
	mul.lo.s32 	%r103, %r102, 448;
	selp.b32 	%r104, 56, 0, %p20;
	shl.b32 	%r106, %r2, 2;
	shl.b32 	%r107, %r1, 3;
	sub.s32 	%r108, %r106, %r107;
	mov.u32 	%r109, %ctaid.y;
	mul.lo.s32 	%r110, %r109, 36864;
	shr.u32 	%r9, %r3, 2;
	and.b32  	%r111, %r108, 12;
	and.pred  	%p24, %p22, %p21;
	or.pred  	%p25, %p19, %p24;
	or.pred  	%p3, %p25, %p23;
	setp.lt.u32 	%p26, %r3, 288;
	setp.lt.u32 	%p27, %r1, 21;
	and.pred  	%p4, %p26, %p27;
	cvt.u16.u32 	%rs1, %r3;
	mul.hi.u16 	%rs2, %rs1, 1821;
	cvt.u32.u16 	%r10, %rs2;
	mul.lo.s16 	%rs3, %rs2, 36;
	sub.s16 	%rs4, %rs1, %rs3;
	mul.lo.s16 	%rs5, %rs4, 43;
	shr.u16 	%rs6, %rs5, 9;
	cvt.u32.u16 	%r11, %rs6;
	cvt.u16.u32 	%rs7, %r9;
	mul.hi.u16 	%rs8, %rs7, 21846;
	mul.lo.s16 	%rs9, %rs8, 3;
	sub.s16 	%rs10, %rs7, %rs9;
	shl.b16 	%rs11, %rs10, 4;
	cvt.u32.u16 	%r112, %rs11;
	mov.b16 	%rs12, 4608;
	mov.b32 	%r113, {%rs12, %rs6};
	prmt.b32 	%r114, %r115, %r116, 0x3340U;
	prmt.b32 	%r117, %r10, 48, 0x3340U;
	prmt.b32 	%r118, %r117, %r114, 0x5410U;
	dp2a.lo.u32.u32 	%r119, %r113, %r118, %r112;
	mul.hi.u16 	%rs13, %rs1, 5462;
	mul.lo.s16 	%rs14, %rs13, 48;
	cvt.u32.u16 	%r12, %rs14;
	or.b32  	%r120, %r111, %r112;
	add.s32 	%r121, %r120, %r12;
	mov.u32 	%r122, _ZZ57fused_nn_conv2d_cast_subtract_cast_multiply_add_6_kernel0E18placeholder_shared;
	add.s32 	%r13, %r122, %r121;
	setp.lt.u32 	%p28, %r3, 176;
	setp.lt.u32 	%p29, %r1, 13;
	and.pred  	%p5, %p28, %p29;
	add.s16 	%rs15, %rs1, 112;
	mul.hi.u16 	%rs16, %rs15, 3641;
	shr.u16 	%rs17, %rs16, 1;
	mul.wide.u16 	%r14, %rs17, 4608;
	mul.lo.s16 	%rs18, %rs17, 36;
	sub.s16 	%rs19, %rs15, %rs18;
	mul.lo.s16 	%rs20, %rs19, 43;
	shr.u16 	%rs21, %rs20, 9;
	mul.wide.u16 	%r15, %rs21, 48;
	add.s16 	%rs22, %rs7, 28;
	mul.hi.u16 	%rs23, %rs22, 21846;
	mul.lo.s16 	%rs24, %rs23, 3;
	sub.s16 	%rs25, %rs22, %rs24;
	shl.b16 	%rs26, %rs25, 4;
	cvt.u32.u16 	%r123, %rs26;
	mul.hi.u16 	%rs27, %rs15, 5462;
	mul.lo.s16 	%rs28, %rs27, 48;
	cvt.u32.u16 	%r16, %rs28;
	or.b32  	%r124, %r111, %r123;
	add.s32 	%r125, %r124, %r16;
	add.s32 	%r17, %r122, %r125;
	setp.lt.u32 	%p30, %r3, 64;
	setp.lt.u32 	%p31, %r1, 5;
	and.pred  	%p6, %p30, %p31;
	add.s16 	%rs29, %rs1, 224;
	mul.hi.u16 	%rs30, %rs29, 3641;
	shr.u16 	%rs31, %rs30, 1;
	mul.wide.u16 	%r18, %rs31, 4608;
	mul.lo.s16 	%rs32, %rs31, 36;
	sub.s16 	%rs33, %rs29, %rs32;
	mul.lo.s16 	%rs34, %rs33, 43;
	shr.u16 	%rs35, %rs34, 9;
	mul.wide.u16 	%r19, %rs35, 48;
	add.s16 	%rs36, %rs7, 56;
	mul.hi.u16 	%rs37, %rs36, 21846;
	mul.lo.s16 	%rs38, %rs37, 3;
	sub.s16 	%rs39, %rs36, %rs38;
	shl.b16 	%rs40, %rs39, 4;
	cvt.u32.u16 	%r126, %rs40;
	mul.hi.u16 	%rs41, %rs29, 5462;
	mul.lo.s16 	%rs42, %rs41, 48;
	cvt.u32.u16 	%r20, %rs42;
	or.b32  	%r127, %r111, %r126;
	add.s32 	%r128, %r127, %r20;
	add.s32 	%r21, %r122, %r128;
	add.s32 	%r129, %r119, %r110;
	add.s32 	%r1365, %r129, %r111;
	add.s32 	%r130, %r110, %r18;
	or.b32  	%r131, %r130, %r19;
	add.s32 	%r132, %r127, %r131;
	cvt.u64.u32 	%rd19, %r132;
	add.s64 	%rd52, %rd1, %rd19;
	add.s32 	%r133, %r110, %r14;
	or.b32  	%r134, %r133, %r15;
	add.s32 	%r135, %r124, %r134;
	cvt.u64.u32 	%rd20, %r135;
	add.s64 	%rd51, %rd1, %rd20;
	cvt.u16.u32 	%rs43, %r2;
	cvt.u16.u32 	%rs44, %r1;
	shl.b16 	%rs45, %rs44, 1;
	sub.s16 	%rs46, %rs43, %rs45;
	cvt.u32.u16 	%r136, %rs46;
	and.b32  	%r137, %r136, 15;
	mul.wide.u32 	%rd21, %r137, 4;
	or.b32  	%r138, %r104, %r103;
	mad.lo.s32 	%r139, %r93, 112, %r138;
	cvt.u64.u32 	%rd22, %r139;
	add.s64 	%rd23, %rd21, %rd22;
	add.s64 	%rd24, %rd23, %rd2;
	add.s64 	%rd50, %rd24, 3020;
	mov.b32 	%r1366, 0;
	mov.u32 	%r1367, %r1366;
	mov.u32 	%r1368, %r1366;
	mov.u32 	%r1369, %r1366;
	mov.u32 	%r1370, %r1366;
	mov.u32 	%r1371, %r1366;
	mov.u32 	%r1372, %r1366;
	mov.u32 	%r1373, %r1366;
	mov.u32 	%r1374, %r1366;
	mov.u32 	%r1375, %r1366;
	mov.u32 	%r1376, %r1366;
	mov.u32 	%r1377, %r1366;
	mov.u32 	%r1378, %r1366;
	mov.u32 	%r1379, %r1366;
	mov.u32 	%r1380, %r1366;
	mov.u32 	%r1381, %r1366;
	mov.u32 	%r1382, %r1366;
$L__BB33_7:
	bar.sync 	0;
	@%p9 bra 	$L__BB33_11;
	mov.b32 	%r1383, 0;
	@%p3 bra 	$L__BB33_10;
	ld.global.nc.u32 	%r1383, [%rd50];
$L__BB33_10:
	not.b32 	%r141, %r1382;
	and.b32  	%r142, %r141, 1;
	mov.u32 	%r143, %tid.x;
	shl.b32 	%r144, %r143, 2;
	mad.lo.s32 	%r145, %r1, 56, %r144;
	mad.lo.s32 	%r146, %r142, 384, %r145;
	mov.u32 	%r147, _ZZ57fused_nn_conv2d_cast_subtract_cast_multiply_add_6_kernel0E15pad_data_shared;
	add.s32 	%r148, %r147, %r146;
	st.shared.u32 	[%r148], %r1383;
$L__BB33_11:
	not.pred 	%p33, %p4;
	@%p33 bra 	$L__BB33_13;
	ld.param.u64 	%rd46, [fused_nn_conv2d_cast_subtract_cast_multiply_add_6_kernel0_param_1];
	cvt.u64.u32 	%rd25, %r1365;
	cvta.to.global.u64 	%rd26, %rd46;
	add.s64 	%rd27, %rd26, %rd25;
	ld.global.nc.u32 	%r149, [%rd27];
	st.shared.u32 	[%r13], %r149;
$L__BB33_13:
	not.pred 	%p34, %p5;
	@%p34 bra 	$L__BB33_15;
	ld.global.nc.u32 	%r150, [%rd51];
	st.shared.u32 	[%r17], %r150;
$L__BB33_15:
	not.pred 	%p35, %p6;
	@%p35 bra 	$L__BB33_17;
	ld.global.nc.u32 	%r151, [%rd52];
	st.shared.u32 	[%r21], %r151;
$L__BB33_17:
	bar.sync 	0;
	and.b32  	%r728, %r1382, 1;
	setp.eq.b32 	%p36, %r728, 1;
	selp.b32 	%r729, 384, 0, %p36;
	mov.u32 	%r730, %tid.x;
	shl.b32 	%r43, %r730, 2;
	add.s32 	%r731, %r729, %r43;
	mov.u32 	%r732, _ZZ57fused_nn_conv2d_cast_subtract_cast_multiply_add_6_kernel0E15pad_data_shared;
	add.s32 	%r733, %r732, %r731;
	ld.shared.u32 	%r153, [%r733];
	mov.u32 	%r734, _ZZ57fused_nn_conv2d_cast_subtract_cast_multiply_add_6_kernel0E18placeholder_shared;
	mad.lo.s32 	%r44, %r1, 144, %r734;
	ld.shared.u32 	%r154, [%r44];
	// begin inline asm
	dp4a.s32.s32 %r152, %r153, %r154, %r1381;
	// end inline asm
	ld.shared.u32 	%r157, [%r733];
	ld.shared.u32 	%r158, [%r44+4];
	// begin inline asm
	dp4a.s32.s32 %r156, %r157, %r158, %r1380;
	// end inline asm
	ld.shared.u32 	%r161, [%r733];
	ld.shared.u32 	%r162, [%r44+8];
	// begin inline asm
	dp4a.s32.s32 %r160, %r161, %r162, %r1379;
	// end inline asm
	ld.shared.u32 	%r165, [%r733];
	ld.shared.u32 	%r166, [%r44+12];
	// begin inline asm
	dp4a.s32.s32 %r164, %r165, %r166, %r1378;
	// end inline asm
	ld.shared.u32 	%r169, [%r733+64];
	ld.shared.u32 	%r170, [%r44];
	// begin inline asm
	dp4a.s32.s32 %r168, %r169, %r170, %r1377;
	// end inline asm
	ld.shared.u32 	%r173, [%r733+64];
	ld.shared.u32 	%r174, [%r44+4];
	// begin inline asm
	dp4a.s32.s32 %r172, %r173, %r174, %r1376;
	// end inline asm
	ld.shared.u32 	%r177, [%r733+64];
	ld.shared.u32 	%r178, [%r44+8];
	// begin inline asm
	dp4a.s32.s32 %r176, %r177, %r178, %r1375;
	// end inline asm
	ld.shared.u32 	%r181, [%r733+64];
	ld.shared.u32 	%r182, [%r44+12];
	// begin inline asm
	dp4a.s32.s32 %r180, %r181, %r182, %r1374;
	// end inline asm
	ld.shared.u32 	%r185, [%r733+128];
	ld.shared.u32 	%r186, [%r44];
	// begin inline asm
	dp4a.s32.s32 %r184, %r185, %r186, %r1373;
	// end inline asm
	ld.shared.u32 	%r189, [%r733+128];
	ld.shared.u32 	%r190, [%r44+4];
	// begin inline asm
	dp4a.s32.s32 %r188, %r189, %r190, %r1372;
	// end inline asm
	ld.shared.u32 	%r193, [%r733+128];
	ld.shared.u32 	%r194, [%r44+8];
	// begin inline asm
	dp4a.s32.s32 %r192, %r193, %r194, %r1371;
	// end inline asm
	ld.shared.u32 	%r197, [%r733+128];
	ld.shared.u32 	%r198, [%r44+12];
	// begin inline asm
	dp4a.s32.s32 %r196, %r197, %r198, %r1370;
	// end inline asm
	ld.shared.u32 	%r201, [%r733+192];
	ld.shared.u32 	%r202, [%r44];
	// begin inline asm
	dp4a.s32.s32 %r200, %r201, %r202, %r1369;
	// end inline asm
	ld.shared.u32 	%r205, [%r733+192];
	ld.shared.u32 	%r206, [%r44+4];
	// begin inline asm
	dp4a.s32.s32 %r204, %r205, %r206, %r1368;
	// end inline asm
	ld.shared.u32 	%r209, [%r733+192];
	ld.shared.u32 	%r210, [%r44+8];
	// begin inline asm
	dp4a.s32.s32 %r208, %r209, %r210, %r1367;
	// end inline asm
	ld.shared.u32 	%r213, [%r733+192];
	ld.shared.u32 	%r214, [%r44+12];
	// begin inline asm
	dp4a.s32.s32 %r212, %r213, %r214, %r1366;
	// end inline asm
	ld.shared.u32 	%r217, [%r733+64];
	ld.shared.u32 	%r218, [%r44+48];
	// begin inline asm
	dp4a.s32.s32 %r216, %r217, %r218, %r152;
	// end inline asm
	ld.shared.u32 	%r221, [%r733+64];
	ld.shared.u32 	%r222, [%r44+52];
	// begin inline asm
	dp4a.s32.s32 %r220, %r221, %r222, %r156;
	// end inline asm
	ld.shared.u32 	%r225, [%r733+64];
	ld.shared.u32 	%r226, [%r44+56];
	// begin inline asm
	dp4a.s32.s32 %r224, %r225, %r226, %r160;
	// end inline asm
	ld.shared.u32 	%r229, [%r733+64];
	ld.shared.u32 	%r230, [%r44+60];
	// begin inline asm
	dp4a.s32.s32 %r228, %r229, %r230, %r164;
	// end inline asm
	ld.shared.u32 	%r233, [%r733+128];
	ld.shared.u32 	%r234, [%r44+48];
	// begin inline asm
	dp4a.s32.s32 %r232, %r233, %r234, %r168;
	// end inline asm
	ld.shared.u32 	%r237, [%r733+128];
	ld.shared.u32 	%r238, [%r44+52];
	// begin inline asm
	dp4a.s32.s32 %r236, %r237, %r238, %r172;
	// end inline asm
	ld.shared.u32 	%r241, [%r733+128];
	ld.shared.u32 	%r242, [%r44+56];
	// begin inline asm
	dp4a.s32.s32 %r240, %r241, %r242, %r176;
	// end inline asm
	ld.shared.u32 	%r245, [%r733+128];
	ld.shared.u32 	%r246, [%r44+60];
	// begin inline asm
	dp4a.s32.s32 %r244, %r245, %r246, %r180;
	// end inline asm
	ld.shared.u32 	%r249, [%r733+192];
	ld.shared.u32 	%r250, [%r44+48];
	// begin inline asm
	dp4a.s32.s32 %r248, %r249, %r250, %r184;
	// end inline asm
	ld.shared.u32 	%r253, [%r733+192];
	ld.shared.u32 	%r254, [%r44+52];
	// begin inline asm
	dp4a.s32.s32 %r252, %r253, %r254, %r188;
	// end inline asm
	ld.shared.u32 	%r257, [%r733+192];
	ld.shared.u32 	%r258, [%r44+56];
	// begin inline asm
	dp4a.s32.s32 %r256, %r257, %r258, %r192;
	// end inline asm
	ld.shared.u32 	%r261, [%r733+192];
	ld.shared.u32 	%r262, [%r44+60];
	// begin inline asm
	dp4a.s32.s32 %r260, %r261, %r262, %r196;
	// end inline asm
	ld.shared.u32 	%r265, [%r733+256];
	ld.shared.u32 	%r266, [%r44+48];
	// begin inline asm
	dp4a.s32.s32 %r264, %r265, %r266, %r200;
	// end inline asm
	ld.shared.u32 	%r269, [%r733+256];
	ld.shared.u32 	%r270, [%r44+52];
	// begin inline asm
	dp4a.s32.s32 %r268, %r269, %r270, %r204;
	// end inline asm
	ld.shared.u32 	%r273, [%r733+256];
	ld.shared.u32 	%r274, [%r44+56];
	// begin inline asm
	dp4a.s32.s32 %r272, %r273, %r274, %r208;
	// end inline asm
	ld.shared.u32 	%r277, [%r733+256];
	ld.shared.u32 	%r278, [%r44+60];
	// begin inline asm
	dp4a.s32.s32 %r276, %r277, %r278, %r212;
	// end inline asm
	ld.shared.u32 	%r281, [%r733+128];
	ld.shared.u32 	%r282, [%r44+96];
	// begin inline asm
	dp4a.s32.s32 %r280, %r281, %r282, %r216;
	// end inline asm
	ld.shared.u32 	%r285, [%r733+128];
	ld.shared.u32 	%r286, [%r44+100];
	// begin inline asm
	dp4a.s32.s32 %r284, %r285, %r286, %r220;
	// end inline asm
	ld.shared.u32 	%r289, [%r733+128];
	ld.shared.u32 	%r290, [%r44+104];
	// begin inline asm
	dp4a.s32.s32 %r288, %r289, %r290, %r224;
	// end inline asm
	ld.shared.u32 	%r293, [%r733+128];
	ld.shared.u32 	%r294, [%r44+108];
	// begin inline asm
	dp4a.s32.s32 %r292, %r293, %r294, %r228;
	// end inline asm
	ld.shared.u32 	%r297, [%r733+192];
	ld.shared.u32 	%r298, [%r44+96];
	// begin inline asm
	dp4a.s32.s32 %r296, %r297, %r298, %r232;
	// end inline asm
	ld.shared.u32 	%r301, [%r733+192];
	ld.shared.u32 	%r302, [%r44+100];
	// begin inline asm
	dp4a.s32.s32 %r300, %r301, %r302, %r236;
	// end inline asm
	ld.shared.u32 	%r305, [%r733+192];
	ld.shared.u32 	%r306, [%r44+104];
	// begin inline asm
	dp4a.s32.s32 %r304, %r305, %r306, %r240;
	// end inline asm
	ld.shared.u32 	%r309, [%r733+192];
	ld.shared.u32 	%r310, [%r44+108];
	// begin inline asm
	dp4a.s32.s32 %r308, %r309, %r310, %r244;
	// end inline asm
	ld.shared.u32 	%r313, [%r733+256];
	ld.shared.u32 	%r314, [%r44+96];
	// begin inline asm
	dp4a.s32.s32 %r312, %r313, %r314, %r248;
	// end inline asm
	ld.shared.u32 	%r317, [%r733+256];
	ld.shared.u32 	%r318, [%r44+100];
	// begin inline asm
	dp4a.s32.s32 %r316, %r317, %r318, %r252;
	// end inline asm
	ld.shared.u32 	%r321, [%r733+256];
	ld.shared.u32 	%r322, [%r44+104];
	// begin inline asm
	dp4a.s32.s32 %r320, %r321, %r322, %r256;
	// end inline asm
	ld.shared.u32 	%r325, [%r733+256];
	ld.shared.u32 	%r326, [%r44+108];
	// begin inline asm
	dp4a.s32.s32 %r324, %r325, %r326, %r260;
	// end inline asm
	ld.shared.u32 	%r329, [%r733+320];
	ld.shared.u32 	%r330, [%r44+96];
	// begin inline asm
	dp4a.s32.s32 %r328, %r329, %r330, %r264;
	// end inline asm
	ld.shared.u32 	%r333, [%r733+320];
	ld.shared.u32 	%r334, [%r44+100];
	// begin inline asm
	dp4a.s32.s32 %r332, %r333, %r334, %r268;
	// end inline asm
	ld.shared.u32 	%r337, [%r733+320];
	ld.shared.u32 	%r338, [%r44+104];
	// begin inline asm
	dp4a.s32.s32 %r336, %r337, %r338, %r272;
	// end inline asm
	ld.shared.u32 	%r341, [%r733+320];
	ld.shared.u32 	%r342, [%r44+108];
	// begin inline asm
	dp4a.s32.s32 %r340, %r341, %r342, %r276;
	// end inline asm
	ld.shared.u32 	%r345, [%r733+4];
	ld.shared.u32 	%r346, [%r44+16];
	// begin inline asm
	dp4a.s32.s32 %r344, %r345, %r346, %r280;
	// end inline asm
	ld.shared.u32 	%r349, [%r733+4];
	ld.shared.u32 	%r350, [%r44+20];
	// begin inline asm
	dp4a.s32.s32 %r348, %r349, %r350, %r284;
	// end inline asm
	ld.shared.u32 	%r353, [%r733+4];
	ld.shared.u32 	%r354, [%r44+24];
	// begin inline asm
	dp4a.s32.s32 %r352, %r353, %r354, %r288;
	// end inline asm
	ld.shared.u32 	%r357, [%r733+4];
	ld.shared.u32 	%r358, [%r44+28];
	// begin inline asm
	dp4a.s32.s32 %r356, %r357, %r358, %r292;
	// end inline asm
	ld.shared.u32 	%r361, [%r733+68];
	ld.shared.u32 	%r362, [%r44+16];
	// begin inline asm
	dp4a.s32.s32 %r360, %r361, %r362, %r296;
	// end inline asm
	ld.shared.u32 	%r365, [%r733+68];
	ld.shared.u32 	%r366, [%r44+20];
	// begin inline asm
	dp4a.s32.s32 %r364, %r365, %r366, %r300;
	// end inline asm
	ld.shared.u32 	%r369, [%r733+68];
	ld.shared.u32 	%r370, [%r44+24];
	// begin inline asm
	dp4a.s32.s32 %r368, %r369, %r370, %r304;
	// end inline asm
	ld.shared.u32 	%r373, [%r733+68];
	ld.shared.u32 	%r374, [%r44+28];
	// begin inline asm
	dp4a.s32.s32 %r372, %r373, %r374, %r308;
	// end inline asm
	ld.shared.u32 	%r377, [%r733+132];
	ld.shared.u32 	%r378, [%r44+16];
	// begin inline asm
	dp4a.s32.s32 %r376, %r377, %r378, %r312;
	// end inline asm
	ld.shared.u32 	%r381, [%r733+132];
	ld.shared.u32 	%r382, [%r44+20];
	// begin inline asm
	dp4a.s32.s32 %r380, %r381, %r382, %r316;
	// end inline asm
	ld.shared.u32 	%r385, [%r733+132];
	ld.shared.u32 	%r386, [%r44+24];
	// begin inline asm
	dp4a.s32.s32 %r384, %r385, %r386, %r320;
	// end inline asm
	ld.shared.u32 	%r389, [%r733+132];
	ld.shared.u32 	%r390, [%r44+28];
	// begin inline asm
	dp4a.s32.s32 %r388, %r389, %r390, %r324;
	// end inline asm
	ld.shared.u32 	%r393, [%r733+196];
	ld.shared.u32 	%r394, [%r44+16];
	// begin inline asm
	dp4a.s32.s32 %r392, %r393, %r394, %r328;
	// end inline asm
	ld.shared.u32 	%r397, [%r733+196];
	ld.shared.u32 	%r398, [%r44+20];
	// begin inline asm
	dp4a.s32.s32 %r396, %r397, %r398, %r332;
	// end inline asm
	ld.shared.u32 	%r401, [%r733+196];
	ld.shared.u32 	%r402, [%r44+24];
	// begin inline asm
	dp4a.s32.s32 %r400, %r401, %r402, %r336;
	// end inline asm
	ld.shared.u32 	%r405, [%r733+196];
	ld.shared.u32 	%r406, [%r44+28];
	// begin inline asm
	dp4a.s32.s32 %r404, %r405, %r406, %r340;
	// end inline asm
	ld.shared.u32 	%r409, [%r733+68];
	ld.shared.u32 	%r410, [%r44+64];
	// begin inline asm
	dp4a.s32.s32 %r408, %r409, %r410, %r344;
	// end inline asm
	ld.shared.u32 	%r413, [%r733+68];
	ld.shared.u32 	%r414, [%r44+68];
	// begin inline asm
	dp4a.s32.s32 %r412, %r413, %r414, %r348;
	// end inline asm
	ld.shared.u32 	%r417, [%r733+68];
	ld.shared.u32 	%r418, [%r44+72];
	// begin inline asm
	dp4a.s32.s32 %r416, %r417, %r418, %r352;
	// end inline asm
	ld.shared.u32 	%r421, [%r733+68];
	ld.shared.u32 	%r422, [%r44+76];
	// begin inline asm
	dp4a.s32.s32 %r420, %r421, %r422, %r356;
	// end inline asm
	ld.shared.u32 	%r425, [%r733+132];
	ld.shared.u32 	%r426, [%r44+64];
	// begin inline asm
	dp4a.s32.s32 %r424, %r425, %r426, %r360;
	// end inline asm
	ld.shared.u32 	%r429, [%r733+132];
	ld.shared.u32 	%r430, [%r44+68];
	// begin inline asm
	dp4a.s32.s32 %r428, %r429, %r430, %r364;
	// end inline asm
	ld.shared.u32 	%r433, [%r733+132];
	ld.shared.u32 	%r434, [%r44+72];
	// begin inline asm
	dp4a.s32.s32 %r432, %r433, %r434, %r368;
	// end inline asm
	ld.shared.u32 	%r437, [%r733+132];
	ld.shared.u32 	%r438, [%r44+76];
	// begin inline asm
	dp4a.s32.s32 %r436, %r437, %r438, %r372;
	// end inline asm
	ld.shared.u32 	%r441, [%r733+196];
	ld.shared.u32 	%r442, [%r44+64];
	// begin inline asm
	dp4a.s32.s32 %r440, %r441, %r442, %r376;
	// end inline asm
	ld.shared.u32 	%r445, [%r733+196];
	ld.shared.u32 	%r446, [%r44+68];
	// begin inline asm
	dp4a.s32.s32 %r444, %r445, %r446, %r380;
	// end inline asm
	ld.shared.u32 	%r449, [%r733+196];
	ld.shared.u32 	%r450, [%r44+72];
	// begin inline asm
	dp4a.s32.s32 %r448, %r449, %r450, %r384;
	// end inline asm
	ld.shared.u32 	%r453, [%r733+196];
	ld.shared.u32 	%r454, [%r44+76];
	// begin inline asm
	dp4a.s32.s32 %r452, %r453, %r454, %r388;
	// end inline asm
	ld.shared.u32 	%r457, [%r733+260];
	ld.shared.u32 	%r458, [%r44+64];
	// begin inline asm
	dp4a.s32.s32 %r456, %r457, %r458, %r392;
	// end inline asm
	ld.shared.u32 	%r461, [%r733+260];
	ld.shared.u32 	%r462, [%r44+68];
	// begin inline asm
	dp4a.s32.s32 %r460, %r461, %r462, %r396;
	// end inline asm
	ld.shared.u32 	%r465, [%r733+260];
	ld.shared.u32 	%r466, [%r44+72];
	// begin inline asm
	dp4a.s32.s32 %r464, %r465, %r466, %r400;
	// end inline asm
	ld.shared.u32 	%r469, [%r733+260];
	ld.shared.u32 	%r470, [%r44+76];
	// begin inline asm
	dp4a.s32.s32 %r468, %r469, %r470, %r404;
	// end inline asm
	ld.shared.u32 	%r473, [%r733+132];
	ld.shared.u32 	%r474, [%r44+112];
	// begin inline asm
	dp4a.s32.s32 %r472, %r473, %r474, %r408;
	// end inline asm
	ld.shared.u32 	%r477, [%r733+132];
	ld.shared.u32 	%r478, [%r44+116];
	// begin inline asm
	dp4a.s32.s32 %r476, %r477, %r478, %r412;
	// end inline asm
	ld.shared.u32 	%r481, [%r733+132];
	ld.shared.u32 	%r482, [%r44+120];
	// begin inline asm
	dp4a.s32.s32 %r480, %r481, %r482, %r416;
	// end inline asm
	ld.shared.u32 	%r485, [%r733+132];
	ld.shared.u32 	%r486, [%r44+124];
	// begin inline asm
	dp4a.s32.s32 %r484, %r485, %r486, %r420;
	// end inline asm
	ld.shared.u32 	%r489, [%r733+196];
	ld.shared.u32 	%r490, [%r44+112];
	// begin inline asm
	dp4a.s32.s32 %r488, %r489, %r490, %r424;
	// end inline asm
	ld.shared.u32 	%r493, [%r733+196];
	ld.shared.u32 	%r494, [%r44+116];
	// begin inline asm
	dp4a.s32.s32 %r492, %r493, %r494, %r428;
	// end inline asm
	ld.shared.u32 	%r497, [%r733+196];
	ld.shared.u32 	%r498, [%r44+120];
	// begin inline asm
	dp4a.s32.s32 %r496, %r497, %r498, %r432;
	// end inline asm
	ld.shared.u32 	%r501, [%r733+196];
	ld.shared.u32 	%r502, [%r44+124];
	// begin inline asm
	dp4a.s32.s32 %r500, %r501, %r502, %r436;
	// end inline asm
	ld.shared.u32 	%r505, [%r733+260];
	ld.shared.u32 	%r506, [%r44+112];
	// begin inline asm
	dp4a.s32.s32 %r504, %r505, %r506, %r440;
	// end inline asm
	ld.shared.u32 	%r509, [%r733+260];
	ld.shared.u32 	%r510, [%r44+116];
	// begin inline asm
	dp4a.s32.s32 %r508, %r509, %r510, %r444;
	// end inline asm
	ld.shared.u32 	%r513, [%r733+260];
	ld.shared.u32 	%r514, [%r44+120];
	// begin inline asm
	dp4a.s32.s32 %r512, %r513, %r514, %r448;
	// end inline asm
	ld.shared.u32 	%r517, [%r733+260];
	ld.shared.u32 	%r518, [%r44+124];
	// begin inline asm
	dp4a.s32.s32 %r516, %r517, %r518, %r452;
	// end inline asm
	ld.shared.u32 	%r521, [%r733+324];
	ld.shared.u32 	%r522, [%r44+112];
	// begin inline asm
	dp4a.s32.s32 %r520, %r521, %r522, %r456;
	// end inline asm
	ld.shared.u32 	%r525, [%r733+324];
	ld.shared.u32 	%r526, [%r44+116];
	// begin inline asm
	dp4a.s32.s32 %r524, %r525, %r526, %r460;
	// end inline asm
	ld.shared.u32 	%r529, [%r733+324];
	ld.shared.u32 	%r530, [%r44+120];
	// begin inline asm
	dp4a.s32.s32 %r528, %r529, %r530, %r464;
	// end inline asm
	ld.shared.u32 	%r533, [%r733+324];
	ld.shared.u32 	%r534, [%r44+124];
	// begin inline asm
	dp4a.s32.s32 %r532, %r533, %r534, %r468;
	// end inline asm
	ld.shared.u32 	%r537, [%r733+8];
	ld.shared.u32 	%r538, [%r44+32];
	// begin inline asm
	dp4a.s32.s32 %r536, %r537, %r538, %r472;
	// end inline asm
	ld.shared.u32 	%r541, [%r733+8];
	ld.shared.u32 	%r542, [%r44+36];
	// begin inline asm
	dp4a.s32.s32 %r540, %r541, %r542, %r476;
	// end inline asm
	ld.shared.u32 	%r545, [%r733+8];
	ld.shared.u32 	%r546, [%r44+40];
	// begin inline asm
	dp4a.s32.s32 %r544, %r545, %r546, %r480;
	// end inline asm
	ld.shared.u32 	%r549, [%r733+8];
	ld.shared.u32 	%r550, [%r44+44];
	// begin inline asm
	dp4a.s32.s32 %r548, %r549, %r550, %r484;
	// end inline asm
	ld.shared.u32 	%r553, [%r733+72];
	ld.shared.u32 	%r554, [%r44+32];
	// begin inline asm
	dp4a.s32.s32 %r552, %r553, %r554, %r488;
	// end inline asm
	ld.shared.u32 	%r557, [%r733+72];
	ld.shared.u32 	%r558, [%r44+36];
	// begin inline asm
	dp4a.s32.s32 %r556, %r557, %r558, %r492;
	// end inline asm
	ld.shared.u32 	%r561, [%r733+72];
	ld.shared.u32 	%r562, [%r44+40];
	// begin inline asm
	dp4a.s32.s32 %r560, %r561, %r562, %r496;
	// end inline asm
	ld.shared.u32 	%r565, [%r733+72];
	ld.shared.u32 	%r566, [%r44+44];
	// begin inline asm
	dp4a.s32.s32 %r564, %r565, %r566, %r500;
	// end inline asm
	ld.shared.u32 	%r569, [%r733+136];
	ld.shared.u32 	%r570, [%r44+32];
	// begin inline asm
	dp4a.s32.s32 %r568, %r569, %r570, %r504;
	// end inline asm
	ld.shared.u32 	%r573, [%r733+136];
	ld.shared.u32 	%r574, [%r44+36];
	// begin inline asm
	dp4a.s32.s32 %r572, %r573, %r574, %r508;
	// end inline asm
	ld.shared.u32 	%r577, [%r733+136];
	ld.shared.u32 	%r578, [%r44+40];
	// begin inline asm
	dp4a.s32.s32 %r576, %r577, %r578, %r512;
	// end inline asm
	ld.shared.u32 	%r581, [%r733+136];
	ld.shared.u32 	%r582, [%r44+44];
	// begin inline asm
	dp4a.s32.s32 %r580, %r581, %r582, %r516;
	// end inline asm
	ld.shared.u32 	%r585, [%r733+200];
	ld.shared.u32 	%r586, [%r44+32];
	// begin inline asm
	dp4a.s32.s32 %r584, %r585, %r586, %r520;
	// end inline asm
	ld.shared.u32 	%r589, [%r733+200];
	ld.shared.u32 	%r590, [%r44+36];
	// begin inline asm
	dp4a.s32.s32 %r588, %r589, %r590, %r524;
	// end inline asm
	ld.shared.u32 	%r593, [%r733+200];
	ld.shared.u32 	%r594, [%r44+40];
	// begin inline asm
	dp4a.s32.s32 %r592, %r593, %r594, %r528;
	// end inline asm
	ld.shared.u32 	%r597, [%r733+200];
	ld.shared.u32 	%r598, [%r44+44];
	// begin inline asm
	dp4a.s32.s32 %r596, %r597, %r598, %r532;
	// end inline asm
	ld.shared.u32 	%r601, [%r733+72];
	ld.shared.u32 	%r602, [%r44+80];
	// begin inline asm
	dp4a.s32.s32 %r600, %r601, %r602, %r536;
	// end inline asm
	ld.shared.u32 	%r605, [%r733+72];
	ld.shared.u32 	%r606, [%r44+84];
	// begin inline asm
	dp4a.s32.s32 %r604, %r605, %r606, %r540;
	// end inline asm
	ld.shared.u32 	%r609, [%r733+72];
	ld.shared.u32 	%r610, [%r44+88];
	// begin inline asm
	dp4a.s32.s32 %r608, %r609, %r610, %r544;
	// end inline asm
	ld.shared.u32 	%r613, [%r733+72];
	ld.shared.u32 	%r614, [%r44+92];
	// begin inline asm
	dp4a.s32.s32 %r612, %r613, %r614, %r548;
	// end inline asm
	ld.shared.u32 	%r617, [%r733+136];
	ld.shared.u32 	%r618, [%r44+80];
	// begin inline asm
	dp4a.s32.s32 %r616, %r617, %r618, %r552;
	// end inline asm
	ld.shared.u32 	%r621, [%r733+136];
	ld.shared.u32 	%r622, [%r44+84];
	// begin inline asm
	dp4a.s32.s32 %r620, %r621, %r622, %r556;
	// end inline asm
	ld.shared.u32 	%r625, [%r733+136];
	ld.shared.u32 	%r626, [%r44+88];
	// begin inline asm
	dp4a.s32.s32 %r624, %r625, %r626, %r560;
	// end inline asm
	ld.shared.u32 	%r629, [%r733+136];
	ld.shared.u32 	%r630, [%r44+92];
	// begin inline asm
	dp4a.s32.s32 %r628, %r629, %r630, %r564;
	// end inline asm
	ld.shared.u32 	%r633, [%r733+200];
	ld.shared.u32 	%r634, [%r44+80];
	// begin inline asm
	dp4a.s32.s32 %r632, %r633, %r634, %r568;
	// end inline asm
	ld.shared.u32 	%r637, [%r733+200];
	ld.shared.u32 	%r638, [%r44+84];
	// begin inline asm
	dp4a.s32.s32 %r636, %r637, %r638, %r572;
	// end inline asm
	ld.shared.u32 	%r641, [%r733+200];
	ld.shared.u32 	%r642, [%r44+88];
	// begin inline asm
	dp4a.s32.s32 %r640, %r641, %r642, %r576;
	// end inline asm
	ld.shared.u32 	%r645, [%r733+200];
	ld.shared.u32 	%r646, [%r44+92];
	// begin inline asm
	dp4a.s32.s32 %r644, %r645, %r646, %r580;
	// end inline asm
	ld.shared.u32 	%r649, [%r733+264];
	ld.shared.u32 	%r650, [%r44+80];
	// begin inline asm
	dp4a.s32.s32 %r648, %r649, %r650, %r584;
	// end inline asm
	ld.shared.u32 	%r653, [%r733+264];
	ld.shared.u32 	%r654, [%r44+84];
	// begin inline asm
	dp4a.s32.s32 %r652, %r653, %r654, %r588;
	// end inline asm
	ld.shared.u32 	%r657, [%r733+264];
	ld.shared.u32 	%r658, [%r44+88];
	// begin inline asm
	dp4a.s32.s32 %r656, %r657, %r658, %r592;
	// end inline asm
	ld.shared.u32 	%r661, [%r733+264];
	ld.shared.u32 	%r662, [%r44+92];
	// begin inline asm
	dp4a.s32.s32 %r660, %r661, %r662, %r596;
	// end inline asm
	ld.shared.u32 	%r665, [%r733+136];
	ld.shared.u32 	%r666, [%r44+128];
	// begin inline asm
	dp4a.s32.s32 %r1381, %r665, %r666, %r600;
	// end inline asm
	ld.shared.u32 	%r669, [%r733+136];
	ld.shared.u32 	%r670, [%r44+132];
	// begin inline asm
	dp4a.s32.s32 %r1380, %r669, %r670, %r604;
	// end inline asm
	ld.shared.u32 	%r673, [%r733+136];
	ld.shared.u32 	%r674, [%r44+136];
	// begin inline asm
	dp4a.s32.s32 %r1379, %r673, %r674, %r608;
	// end inline asm
	ld.shared.u32 	%r677, [%r733+136];
	ld.shared.u32 	%r678, [%r44+140];
	// begin inline asm
	dp4a.s32.s32 %r1378, %r677, %r678, %r612;
	// end inline asm
	ld.shared.u32 	%r681, [%r733+200];
	ld.shared.u32 	%r682, [%r44+128];
	// begin inline asm
	dp4a.s32.s32 %r1377, %r681, %r682, %r616;
	// end inline asm
	ld.shared.u32 	%r685, [%r733+200];
	ld.shared.u32 	%r686, [%r44+132];
	// begin inline asm
	dp4a.s32.s32 %r1376, %r685, %r686, %r620;
	// end inline asm
	ld.shared.u32 	%r689, [%r733+200];
	ld.shared.u32 	%r690, [%r44+136];
	// begin inline asm
	dp4a.s32.s32 %r1375, %r689, %r690, %r624;
	// end inline asm
	ld.shared.u32 	%r693, [%r733+200];
	ld.shared.u32 	%r694, [%r44+140];
	// begin inline asm
	dp4a.s32.s32 %r1374, %r693, %r694, %r628;
	// end inline asm
	ld.shared.u32 	%r697, [%r733+264];
	ld.shared.u32 	%r698, [%r44+128];
	// begin inline asm
	dp4a.s32.s32 %r1373, %r697, %r698, %r632;
	// end inline asm
	ld.shared.u32 	%r701, [%r733+264];
	ld.shared.u32 	%r702, [%r44+132];
	// begin inline asm
	dp4a.s32.s32 %r1372, %r701, %r702, %r636;
	// end inline asm
	ld.shared.u32 	%r705, [%r733+264];
	ld.shared.u32 	%r706, [%r44+136];
	// begin inline asm
	dp4a.s32.s32 %r1371, %r705, %r706, %r640;
	// end inline asm
	ld.shared.u32 	%r709, [%r733+264];
	ld.shared.u32 	%r710, [%r44+140];
	// begin inline asm
	dp4a.s32.s32 %r1370, %r709, %r710, %r644;
	// end inline asm
	ld.shared.u32 	%r713, [%r733+328];
	ld.shared.u32 	%r714, [%r44+128];
	// begin inline asm
	dp4a.s32.s32 %r1369, %r713, %r714, %r648;
	// end inline asm
	ld.shared.u32 	%r717, [%r733+328];
	ld.shared.u32 	%r718, [%r44+132];
	// begin inline asm
	dp4a.s32.s32 %r1368, %r717, %r718, %r652;
	// end inline asm
	ld.shared.u32 	%r721, [%r733+328];
	ld.shared.u32 	%r722, [%r44+136];
	// begin inline asm
	dp4a.s32.s32 %r1367, %r721, %r722, %r656;
	// end inline asm
	ld.shared.u32 	%r725, [%r733+328];
	ld.shared.u32 	%r726, [%r44+140];
	// begin inline asm
	dp4a.s32.s32 %r1366, %r725, %r726, %r660;
	// end inline asm
	add.s32 	%r1382, %r1382, 1;
	add.s32 	%r1365, %r1365, 144;
	add.s64 	%rd52, %rd52, 144;
	add.s64 	%rd51, %rd51, 144;
	add.s64 	%rd50, %rd50, 3136;
	setp.ne.s32 	%p37, %r1382, 31;
	@%p37 bra 	$L__BB33_7;
	ld.param.u64 	%rd47, [fused_nn_conv2d_cast_subtract_cast_multiply_add_6_kernel0_param_1];
	cvta.to.global.u64 	%rd12, %rd47;
	mov.u32 	%r63, %ctaid.y;
	mul.lo.s32 	%r735, %r63, 36864;
	shl.b32 	%r736, %r1, 3;
	sub.s32 	%r737, %r43, %r736;
	and.b32  	%r64, %r737, 12;
	or.b32  	%r65, %r64, %r735;
	bar.sync 	0;
	@%p33 bra 	$L__BB33_20;
	mul.hi.u32 	%r738, %r9, 1431655766;
	mul.lo.s32 	%r739, %r738, 3;
	sub.s32 	%r740, %r9, %r739;
	shl.b32 	%r741, %r740, 4;
	mul.lo.s32 	%r742, %r11, 48;
	cvt.u64.u32 	%rd28, %r742;
	add.s32 	%r743, %r65, %r741;
	mad.lo.s32 	%r744, %r10, 4608, %r743;
	cvt.u64.u32 	%rd29, %r744;
	add.s64 	%rd30, %rd29, %rd28;
	add.s64 	%rd31, %rd12, %rd30;
	ld.global.nc.u32 	%r745, [%rd31+4464];
	or.b32  	%r746, %r741, %r64;
	add.s32 	%r747, %r746, %r12;
	mov.u32 	%r748, _ZZ57fused_nn_conv2d_cast_subtract_cast_multiply_add_6_kernel0E18placeholder_shared;
	add.s32 	%r749, %r748, %r747;
	st.shared.u32 	[%r749], %r745;
$L__BB33_20:
	@%p34 bra 	$L__BB33_22;
	add.s32 	%r750, %r9, 28;
	mul.hi.u32 	%r751, %r750, 1431655766;
	mul.lo.s32 	%r752, %r751, 3;
	sub.s32 	%r753, %r750, %r752;
	shl.b32 	%r754, %r753, 4;
	cvt.u64.u32 	%rd32, %r15;
	add.s32 	%r755, %r65, %r754;
	add.s32 	%r756, %r755, %r14;
	cvt.u64.u32 	%rd33, %r756;
	add.s64 	%rd34, %rd33, %rd32;
	add.s64 	%rd35, %rd12, %rd34;
	ld.global.nc.u32 	%r757, [%rd35+4464];
	or.b32  	%r758, %r754, %r64;
	add.s32 	%r759, %r758, %r16;
	mov.u32 	%r760, _ZZ57fused_nn_conv2d_cast_subtract_cast_multiply_add_6_kernel0E18placeholder_shared;
	add.s32 	%r761, %r760, %r759;
	st.shared.u32 	[%r761], %r757;
$L__BB33_22:
	@%p35 bra 	$L__BB33_24;
	add.s32 	%r762, %r9, 56;
	mul.hi.u32 	%r763, %r762, 1431655766;
	mul.lo.s32 	%r764, %r763, 3;
	sub.s32 	%r765, %r762, %r764;
	shl.b32 	%r766, %r765, 4;
	cvt.u64.u32 	%rd36, %r19;
	add.s32 	%r767, %r65, %r766;
	add.s32 	%r768, %r767, %r18;
	cvt.u64.u32 	%rd37, %r768;
	add.s64 	%rd38, %rd37, %rd36;
	add.s64 	%rd39, %rd12, %rd38;
	ld.global.nc.u32 	%r769, [%rd39+4464];
	or.b32  	%r770, %r766, %r64;
	add.s32 	%r771, %r770, %r20;
	mov.u32 	%r772, _ZZ57fused_nn_conv2d_cast_subtract_cast_multiply_add_6_kernel0E18placeholder_shared;
	add.s32 	%r773, %r772, %r771;
	st.shared.u32 	[%r773], %r769;
$L__BB33_24:
	ld.param.u64 	%rd49, [fused_nn_conv2d_cast_subtract_cast_multiply_add_6_kernel0_param_3];
	ld.param.u64 	%rd48, [fused_nn_conv2d_cast_subtract_cast_multiply_add_6_kernel0_param_2];
	cvta.to.global.u64 	%rd40, %rd49;
	cvta.to.global.u64 	%rd41, %rd48;
	bar.sync 	0;
	add.s32 	%r1351, %r732, %r43;
	ld.shared.u32 	%r775, [%r1351+384];
	ld.shared.u32 	%r776, [%r44];
	// begin inline asm
	dp4a.s32.s32 %r774, %r775, %r776, %r1381;
	// end inline asm
	ld.shared.u32 	%r779, [%r1351+384];
	ld.shared.u32 	%r780, [%r44+4];
	// begin inline asm
	dp4a.s32.s32 %r778, %r779, %r780, %r1380;
	// end inline asm
	ld.shared.u32 	%r783, [%r1351+384];
	ld.shared.u32 	%r784, [%r44+8];
	// begin inline asm
	dp4a.s32.s32 %r782, %r783, %r784, %r1379;
	// end inline asm
	ld.shared.u32 	%r787, [%r1351+384];
	ld.shared.u32 	%r788, [%r44+12];
	// begin inline asm
	dp4a.s32.s32 %r786, %r787, %r788, %r1378;
	// end inline asm
	ld.shared.u32 	%r791, [%r1351+448];
	ld.shared.u32 	%r792, [%r44];
	// begin inline asm
	dp4a.s32.s32 %r790, %r791, %r792, %r1377;
	// end inline asm
	ld.shared.u32 	%r795, [%r1351+448];
	ld.shared.u32 	%r796, [%r44+4];
	// begin inline asm
	dp4a.s32.s32 %r794, %r795, %r796, %r1376;
	// end inline asm
	ld.shared.u32 	%r799, [%r1351+448];
	ld.shared.u32 	%r800, [%r44+8];
	// begin inline asm
	dp4a.s32.s32 %r798, %r799, %r800, %r1375;
	// end inline asm
	ld.shared.u32 	%r803, [%r1351+448];
	ld.shared.u32 	%r804, [%r44+12];
	// begin inline asm
	dp4a.s32.s32 %r802, %r803, %r804, %r1374;
	// end inline asm
	ld.shared.u32 	%r807, [%r1351+512];
	ld.shared.u32 	%r808, [%r44];
	// begin inline asm
	dp4a.s32.s32 %r806, %r807, %r808, %r1373;
	// end inline asm
	ld.shared.u32 	%r811, [%r1351+512];
	ld.shared.u32 	%r812, [%r44+4];
	// begin inline asm
	dp4a.s32.s32 %r810, %r811, %r812, %r1372;
	// end inline asm
	ld.shared.u32 	%r815, [%r1351+512];
	ld.shared.u32 	%r816, [%r44+8];
	// begin inline asm
	dp4a.s32.s32 %r814, %r815, %r816, %r1371;
	// end inline asm
	ld.shared.u32 	%r819, [%r1351+512];
	ld.shared.u32 	%r820, [%r44+12];
	// begin inline asm
	dp4a.s32.s32 %r818, %r819, %r820, %r1370;
	// end inline asm
	ld.shared.u32 	%r823, [%r1351+576];
	ld.shared.u32 	%r824, [%r44];
	// begin inline asm
	dp4a.s32.s32 %r822, %r823, %r824, %r1369;
	// end inline asm
	ld.shared.u32 	%r827, [%r1351+576];
	ld.shared.u32 	%r828, [%r44+4];
	// begin inline asm
	dp4a.s32.s32 %r826, %r827, %r828, %r1368;
	// end inline asm
	ld.shared.u32 	%r831, [%r1351+576];
	ld.shared.u32 	%r832, [%r44+8];
	// begin inline asm
	dp4a.s32.s32 %r830, %r831, %r832, %r1367;
	// end inline asm
	ld.shared.u32 	%r835, [%r1351+576];
	ld.shared.u32 	%r836, [%r44+12];
	// begin inline asm
	dp4a.s32.s32 %r834, %r835, %r836, %r1366;
	// end inline asm
	ld.shared.u32 	%r839, [%r1351+448];
	ld.shared.u32 	%r840, [%r44+48];
	// begin inline asm
	dp4a.s32.s32 %r838, %r839, %r840, %r774;
	// end inline asm
	ld.shared.u32 	%r843, [%r1351+448];
	ld.shared.u32 	%r844, [%r44+52];
	// begin inline asm
	dp4a.s32.s32 %r842, %r843, %r844, %r778;
	// end inline asm
	ld.shared.u32 	%r847, [%r1351+448];
	ld.shared.u32 	%r848, [%r44+56];
	// begin inline asm
	dp4a.s32.s32 %r846, %r847, %r848, %r782;
	// end inline asm
	ld.shared.u32 	%r851, [%r1351+448];
	ld.shared.u32 	%r852, [%r44+60];
	// begin inline asm
	dp4a.s32.s32 %r850, %r851, %r852, %r786;
	// end inline asm
	ld.shared.u32 	%r855, [%r1351+512];
	ld.shared.u32 	%r856, [%r44+48];
	// begin inline asm
	dp4a.s32.s32 %r854, %r855, %r856, %r790;
	// end inline asm
	ld.shared.u32 	%r859, [%r1351+512];
	ld.shared.u32 	%r860, [%r44+52];
	// begin inline asm
	dp4a.s32.s32 %r858, %r859, %r860, %r794;
	// end inline asm
	ld.shared.u32 	%r863, [%r1351+512];
	ld.shared.u32 	%r864, [%r44+56];
	// begin inline asm
	dp4a.s32.s32 %r862, %r863, %r864, %r798;
	// end inline asm
	ld.shared.u32 	%r867, [%r1351+512];
	ld.shared.u32 	%r868, [%r44+60];
	// begin inline asm
	dp4a.s32.s32 %r866, %r867, %r868, %r802;
	// end inline asm
	ld.shared.u32 	%r871, [%r1351+576];
	ld.shared.u32 	%r872, [%r44+48];
	// begin inline asm
	dp4a.s32.s32 %r870, %r871, %r872, %r806;
	// end inline asm
	ld.shared.u32 	%r875, [%r1351+576];
	ld.shared.u32 	%r876, [%r44+52];
	// begin inline asm
	dp4a.s32.s32 %r874, %r875, %r876, %r810;
	// end inline asm
	ld.shared.u32 	%r879, [%r1351+576];
	ld.shared.u32 	%r880, [%r44+56];
	// begin inline asm
	dp4a.s32.s32 %r878, %r879, %r880, %r814;
	// end inline asm
	ld.shared.u32 	%r883, [%r1351+576];
	ld.shared.u32 	%r884, [%r44+60];
	// begin inline asm
	dp4a.s32.s32 %r882, %r883, %r884, %r818;
	// end inline asm
	ld.shared.u32 	%r887, [%r1351+640];
	ld.shared.u32 	%r888, [%r44+48];
	// begin inline asm
	dp4a.s32.s32 %r886, %r887, %r888, %r822;
	// end inline asm
	ld.shared.u32 	%r891, [%r1351+640];
	ld.shared.u32 	%r892, [%r44+52];
	// begin inline asm
	dp4a.s32.s32 %r890, %r891, %r892, %r826;
	// end inline asm
	ld.shared.u32 	%r895, [%r1351+640];
	ld.shared.u32 	%r896, [%r44+56];
	// begin inline asm
	dp4a.s32.s32 %r894, %r895, %r896, %r830;
	// end inline asm
	ld.shared.u32 	%r899, [%r1351+640];
	ld.shared.u32 	%r900, [%r44+60];
	// begin inline asm
	dp4a.s32.s32 %r898, %r899, %r900, %r834;
	// end inline asm
	ld.shared.u32 	%r903, [%r1351+512];
	ld.shared.u32 	%r904, [%r44+96];
	// begin inline asm
	dp4a.s32.s32 %r902, %r903, %r904, %r838;
	// end inline asm
	ld.shared.u32 	%r907, [%r1351+512];
	ld.shared.u32 	%r908, [%r44+100];
	// begin inline asm
	dp4a.s32.s32 %r906, %r907, %r908, %r842;
	// end inline asm
	ld.shared.u32 	%r911, [%r1351+512];
	ld.shared.u32 	%r912, [%r44+104];
	// begin inline asm
	dp4a.s32.s32 %r910, %r911, %r912, %r846;
	// end inline asm
	ld.shared.u32 	%r915, [%r1351+512];
	ld.shared.u32 	%r916, [%r44+108];
	// begin inline asm
	dp4a.s32.s32 %r914, %r915, %r916, %r850;
	// end inline asm
	ld.shared.u32 	%r919, [%r1351+576];
	ld.shared.u32 	%r920, [%r44+96];
	// begin inline asm
	dp4a.s32.s32 %r918, %r919, %r920, %r854;
	// end inline asm
	ld.shared.u32 	%r923, [%r1351+576];
	ld.shared.u32 	%r924, [%r44+100];
	// begin inline asm
	dp4a.s32.s32 %r922, %r923, %r924, %r858;
	// end inline asm
	ld.shared.u32 	%r927, [%r1351+576];
	ld.shared.u32 	%r928, [%r44+104];
	// begin inline asm
	dp4a.s32.s32 %r926, %r927, %r928, %r862;
	// end inline asm
	ld.shared.u32 	%r931, [%r1351+576];
	ld.shared.u32 	%r932, [%r44+108];
	// begin inline asm
	dp4a.s32.s32 %r930, %r931, %r932, %r866;
	// end inline asm
	ld.shared.u32 	%r935, [%r1351+640];
	ld.shared.u32 	%r936, [%r44+96];
	// begin inline asm
	dp4a.s32.s32 %r934, %r935, %r936, %r870;
	// end inline asm
	ld.shared.u32 	%r939, [%r1351+640];
	ld.shared.u32 	%r940, [%r44+100];
	// begin inline asm
	dp4a.s32.s32 %r938, %r939, %r940, %r874;
	// end inline asm
	ld.shared.u32 	%r943, [%r1351+640];
	ld.shared.u32 	%r944, [%r44+104];
	// begin inline asm
	dp4a.s32.s32 %r942, %r943, %r944, %r878;
	// end inline asm
	ld.shared.u32 	%r947, [%r1351+640];
	ld.shared.u32 	%r948, [%r44+108];
	// begin inline asm
	dp4a.s32.s32 %r946, %r947, %r948, %r882;
	// end inline asm
	ld.shared.u32 	%r951, [%r1351+704];
	ld.shared.u32 	%r952, [%r44+96];
	// begin inline asm
	dp4a.s32.s32 %r950, %r951, %r952, %r886;
	// end inline asm
	ld.shared.u32 	%r955, [%r1351+704];
	ld.shared.u32 	%r956, [%r44+100];
	// begin inline asm
	dp4a.s32.s32 %r954, %r955, %r956, %r890;
	// end inline asm
	ld.shared.u32 	%r959, [%r1351+704];
	ld.shared.u32 	%r960, [%r44+104];
	// begin inline asm
	dp4a.s32.s32 %r958, %r959, %r960, %r894;
	// end inline asm
	ld.shared.u32 	%r963, [%r1351+704];
	ld.shared.u32 	%r964, [%r44+108];
	// begin inline asm
	dp4a.s32.s32 %r962, %r963, %r964, %r898;
	// end inline asm
	ld.shared.u32 	%r967, [%r1351+388];
	ld.shared.u32 	%r968, [%r44+16];
	// begin inline asm
	dp4a.s32.s32 %r966, %r967, %r968, %r902;
	// end inline asm
	ld.shared.u32 	%r971, [%r1351+388];
	ld.shared.u32 	%r972, [%r44+20];
	// begin inline asm
	dp4a.s32.s32 %r970, %r971, %r972, %r906;
	// end inline asm
	ld.shared.u32 	%r975, [%r1351+388];
	ld.shared.u32 	%r976, [%r44+24];
	// begin inline asm
	dp4a.s32.s32 %r974, %r975, %r976, %r910;
	// end inline asm
	ld.shared.u32 	%r979, [%r1351+388];
	ld.shared.u32 	%r980, [%r44+28];
	// begin inline asm
	dp4a.s32.s32 %r978, %r979, %r980, %r914;
	// end inline asm
	ld.shared.u32 	%r983, [%r1351+452];
	ld.shared.u32 	%r984, [%r44+16];
	// begin inline asm
	dp4a.s32.s32 %r982, %r983, %r984, %r918;
	// end inline asm
	ld.shared.u32 	%r987, [%r1351+452];
	ld.shared.u32 	%r988, [%r44+20];
	// begin inline asm
	dp4a.s32.s32 %r986, %r987, %r988, %r922;
	// end inline asm
	ld.shared.u32 	%r991, [%r1351+452];
	ld.shared.u32 	%r992, [%r44+24];
	// begin inline asm
	dp4a.s32.s32 %r990, %r991, %r992, %r926;
	// end inline asm
	ld.shared.u32 	%r995, [%r1351+452];
	ld.shared.u32 	%r996, [%r44+28];
	// begin inline asm
	dp4a.s32.s32 %r994, %r995, %r996, %r930;
	// end inline asm
	ld.shared.u32 	%r999, [%r1351+516];
	ld.shared.u32 	%r1000, [%r44+16];
	// begin inline asm
	dp4a.s32.s32 %r998, %r999, %r1000, %r934;
	// end inline asm
	ld.shared.u32 	%r1003, [%r1351+516];
	ld.shared.u32 	%r1004, [%r44+20];
	// begin inline asm
	dp4a.s32.s32 %r1002, %r1003, %r1004, %r938;
	// end inline asm
	ld.shared.u32 	%r1007, [%r1351+516];
	ld.shared.u32 	%r1008, [%r44+24];
	// begin inline asm
	dp4a.s32.s32 %r1006, %r1007, %r1008, %r942;
	// end inline asm
	ld.shared.u32 	%r1011, [%r1351+516];
	ld.shared.u32 	%r1012, [%r44+28];
	// begin inline asm
	dp4a.s32.s32 %r1010, %r1011, %r1012, %r946;
	// end inline asm
	ld.shared.u32 	%r1015, [%r1351+580];
	ld.shared.u32 	%r1016, [%r44+16];
	// begin inline asm
	dp4a.s32.s32 %r1014, %r1015, %r1016, %r950;
	// end inline asm
	ld.shared.u32 	%r1019, [%r1351+580];
	ld.shared.u32 	%r1020, [%r44+20];
	// begin inline asm
	dp4a.s32.s32 %r1018, %r1019, %r1020, %r954;
	// end inline asm
	ld.shared.u32 	%r1023, [%r1351+580];
	ld.shared.u32 	%r1024, [%r44+24];
	// begin inline asm
	dp4a.s32.s32 %r1022, %r1023, %r1024, %r958;
	// end inline asm
	ld.shared.u32 	%r1027, [%r1351+580];
	ld.shared.u32 	%r1028, [%r44+28];
	// begin inline asm
	dp4a.s32.s32 %r1026, %r1027, %r1028, %r962;
	// end inline asm
	ld.shared.u32 	%r1031, [%r1351+452];
	ld.shared.u32 	%r1032, [%r44+64];
	// begin inline asm
	dp4a.s32.s32 %r1030, %r1031, %r1032, %r966;
	// end inline asm
	ld.shared.u32 	%r1035, [%r1351+452];
	ld.shared.u32 	%r1036, [%r44+68];
	// begin inline asm
	dp4a.s32.s32 %r1034, %r1035, %r1036, %r970;
	// end inline asm
	ld.shared.u32 	%r1039, [%r1351+452];
	ld.shared.u32 	%r1040, [%r44+72];
	// begin inline asm
	dp4a.s32.s32 %r1038, %r1039, %r1040, %r974;
	// end inline asm
	ld.shared.u32 	%r1043, [%r1351+452];
	ld.shared.u32 	%r1044, [%r44+76];
	// begin inline asm
	dp4a.s32.s32 %r1042, %r1043, %r1044, %r978;
	// end inline asm
	ld.shared.u32 	%r1047, [%r1351+516];
	ld.shared.u32 	%r1048, [%r44+64];
	// begin inline asm
	dp4a.s32.s32 %r1046, %r1047, %r1048, %r982;
	// end inline asm
	ld.shared.u32 	%r1051, [%r1351+516];
	ld.shared.u32 	%r1052, [%r44+68];
	// begin inline asm
	dp4a.s32.s32 %r1050, %r1051, %r1052, %r986;
	// end inline asm
	ld.shared.u32 	%r1055, [%r1351+516];
	ld.shared.u32 	%r1056, [%r44+72];
	// begin inline asm
	dp4a.s32.s32 %r1054, %r1055, %r1056, %r990;
	// end inline asm
	ld.shared.u32 	%r1059, [%r1351+516];
	ld.shared.u32 	%r1060, [%r44+76];
	// begin inline asm
	dp4a.s32.s32 %r1058, %r1059, %r1060, %r994;
	// end inline asm
	ld.shared.u32 	%r1063, [%r1351+580];
	ld.shared.u32 	%r1064, [%r44+64];
	// begin inline asm
	dp4a.s32.s32 %r1062, %r1063, %r1064, %r998;
	// end inline asm
	ld.shared.u32 	%r1067, [%r1351+580];
	ld.shared.u32 	%r1068, [%r44+68];
	// begin inline asm
	dp4a.s32.s32 %r1066, %r1067, %r1068, %r1002;
	// end inline asm
	ld.shared.u32 	%r1071, [%r1351+580];
	ld.shared.u32 	%r1072, [%r44+72];
	// begin inline asm
	dp4a.s32.s32 %r1070, %r1071, %r1072, %r1006;
	// end inline asm
	ld.shared.u32 	%r1075, [%r1351+580];
	ld.shared.u32 	%r1076, [%r44+76];
	// begin inline asm
	dp4a.s32.s32 %r1074, %r1075, %r1076, %r1010;
	// end inline asm
	ld.shared.u32 	%r1079, [%r1351+644];
	ld.shared.u32 	%r1080, [%r44+64];
	// begin inline asm
	dp4a.s32.s32 %r1078, %r1079, %r1080, %r1014;
	// end inline asm
	ld.shared.u32 	%r1083, [%r1351+644];
	ld.shared.u32 	%r1084, [%r44+68];
	// begin inline asm
	dp4a.s32.s32 %r1082, %r1083, %r1084, %r1018;
	// end inline asm
	ld.shared.u32 	%r1087, [%r1351+644];
	ld.shared.u32 	%r1088, [%r44+72];
	// begin inline asm
	dp4a.s32.s32 %r1086, %r1087, %r1088, %r1022;
	// end inline asm
	ld.shared.u32 	%r1091, [%r1351+644];
	ld.shared.u32 	%r1092, [%r44+76];
	// begin inline asm
	dp4a.s32.s32 %r1090, %r1091, %r1092, %r1026;
	// end inline asm
	ld.shared.u32 	%r1095, [%r1351+516];
	ld.shared.u32 	%r1096, [%r44+112];
	// begin inline asm
	dp4a.s32.s32 %r1094, %r1095, %r1096, %r1030;
	// end inline asm
	ld.shared.u32 	%r1099, [%r1351+516];
	ld.shared.u32 	%r1100, [%r44+116];
	// begin inline asm
	dp4a.s32.s32 %r1098, %r1099, %r1100, %r1034;
	// end inline asm
	ld.shared.u32 	%r1103, [%r1351+516];
	ld.shared.u32 	%r1104, [%r44+120];
	// begin inline asm
	dp4a.s32.s32 %r1102, %r1103, %r1104, %r1038;
	// end inline asm
	ld.shared.u32 	%r1107, [%r1351+516];
	ld.shared.u32 	%r1108, [%r44+124];
	// begin inline asm
	dp4a.s32.s32 %r1106, %r1107, %r1108, %r1042;
	// end inline asm
	ld.shared.u32 	%r1111, [%r1351+580];
	ld.shared.u32 	%r1112, [%r44+112];
	// begin inline asm
	dp4a.s32.s32 %r1110, %r1111, %r1112, %r1046;
	// end inline asm
	ld.shared.u32 	%r1115, [%r1351+580];
	ld.shared.u32 	%r1116, [%r44+116];
	// begin inline asm
	dp4a.s32.s32 %r1114, %r1115, %r1116, %r1050;
	// end inline asm
	ld.shared.u32 	%r1119, [%r1351+580];
	ld.shared.u32 	%r1120, [%r44+120];
	// begin inline asm
	dp4a.s32.s32 %r1118, %r1119, %r1120, %r1054;
	// end inline asm
	ld.shared.u32 	%r1123, [%r1351+580];
	ld.shared.u32 	%r1124, [%r44+124];
	// begin inline asm
	dp4a.s32.s32 %r1122, %r1123, %r1124, %r1058;
	// end inline asm
	ld.shared.u32 	%r1127, [%r1351+644];
	ld.shared.u32 	%r1128, [%r44+112];
	// begin inline asm
	dp4a.s32.s32 %r1126, %r1127, %r1128, %r1062;
	// end inline asm
	ld.shared.u32 	%r1131, [%r1351+644];
	ld.shared.u32 	%r1132, [%r44+116];
	// begin inline asm
	dp4a.s32.s32 %r1130, %r1131, %r1132, %r1066;
	// end inline asm
	ld.shared.u32 	%r1135, [%r1351+644];
	ld.shared.u32 	%r1136, [%r44+120];
	// begin inline asm
	dp4a.s32.s32 %r1134, %r1135, %r1136, %r1070;
	// end inline asm
	ld.shared.u32 	%r1139, [%r1351+644];
	ld.shared.u32 	%r1140, [%r44+124];
	// begin inline asm
	dp4a.s32.s32 %r1138, %r1139, %r1140, %r1074;
	// end inline asm
	ld.shared.u32 	%r1143, [%r1351+708];
	ld.shared.u32 	%r1144, [%r44+112];
	// begin inline asm
	dp4a.s32.s32 %r1142, %r1143, %r1144, %r1078;
	// end inline asm
	ld.shared.u32 	%r1147, [%r1351+708];
	ld.shared.u32 	%r1148, [%r44+116];
	// begin inline asm
	dp4a.s32.s32 %r1146, %r1147, %r1148, %r1082;
	// end inline asm
	ld.shared.u32 	%r1151, [%r1351+708];
	ld.shared.u32 	%r1152, [%r44+120];
	// begin inline asm
	dp4a.s32.s32 %r1150, %r1151, %r1152, %r1086;
	// end inline asm
	ld.shared.u32 	%r1155, [%r1351+708];
	ld.shared.u32 	%r1156, [%r44+124];
	// begin inline asm
	dp4a.s32.s32 %r1154, %r1155, %r1156, %r1090;
	// end inline asm
	ld.shared.u32 	%r1159, [%r1351+392];
	ld.shared.u32 	%r1160, [%r44+32];
	// begin inline asm
	dp4a.s32.s32 %r1158, %r1159, %r1160, %r1094;
	// end inline asm
	ld.shared.u32 	%r1163, [%r1351+392];
	ld.shared.u32 	%r1164, [%r44+36];
	// begin inline asm
	dp4a.s32.s32 %r1162, %r1163, %r1164, %r1098;
	// end inline asm
	ld.shared.u32 	%r1167, [%r1351+392];
	ld.shared.u32 	%r1168, [%r44+40];
	// begin inline asm
	dp4a.s32.s32 %r1166, %r1167, %r1168, %r1102;
	// end inline asm
	ld.shared.u32 	%r1171, [%r1351+392];
	ld.shared.u32 	%r1172, [%r44+44];
	// begin inline asm
	dp4a.s32.s32 %r1170, %r1171, %r1172, %r1106;
	// end inline asm
	ld.shared.u32 	%r1175, [%r1351+456];
	ld.shared.u32 	%r1176, [%r44+32];
	// begin inline asm
	dp4a.s32.s32 %r1174, %r1175, %r1176, %r1110;
	// end inline asm
	ld.shared.u32 	%r1179, [%r1351+456];
	ld.shared.u32 	%r1180, [%r44+36];
	// begin inline asm
	dp4a.s32.s32 %r1178, %r1179, %r1180, %r1114;
	// end inline asm
	ld.shared.u32 	%r1183, [%r1351+456];
	ld.shared.u32 	%r1184, [%r44+40];
	// begin inline asm
	dp4a.s32.s32 %r1182, %r1183, %r1184, %r1118;
	// end inline asm
	ld.shared.u32 	%r1187, [%r1351+456];
	ld.shared.u32 	%r1188, [%r44+44];
	// begin inline asm
	dp4a.s32.s32 %r1186, %r1187, %r1188, %r1122;
	// end inline asm
	ld.shared.u32 	%r1191, [%r1351+520];
	ld.shared.u32 	%r1192, [%r44+32];
	// begin inline asm
	dp4a.s32.s32 %r1190, %r1191, %r1192, %r1126;
	// end inline asm
	ld.shared.u32 	%r1195, [%r1351+520];
	ld.shared.u32 	%r1196, [%r44+36];
	// begin inline asm
	dp4a.s32.s32 %r1194, %r1195, %r1196, %r1130;
	// end inline asm
	ld.shared.u32 	%r1199, [%r1351+520];
	ld.shared.u32 	%r1200, [%r44+40];
	// begin inline asm
	dp4a.s32.s32 %r1198, %r1199, %r1200, %r1134;
	// end inline asm
	ld.shared.u32 	%r1203, [%r1351+520];
	ld.shared.u32 	%r1204, [%r44+44];
	// begin inline asm
	dp4a.s32.s32 %r1202, %r1203, %r1204, %r1138;
	// end inline asm
	ld.shared.u32 	%r1207, [%r1351+584];
	ld.shared.u32 	%r1208, [%r44+32];
	// begin inline asm
	dp4a.s32.s32 %r1206, %r1207, %r1208, %r1142;
	// end inline asm
	ld.shared.u32 	%r1211, [%r1351+584];
	ld.shared.u32 	%r1212, [%r44+36];
	// begin inline asm
	dp4a.s32.s32 %r1210, %r1211, %r1212, %r1146;
	// end inline asm
	ld.shared.u32 	%r1215, [%r1351+584];
	ld.shared.u32 	%r1216, [%r44+40];
	// begin inline asm
	dp4a.s32.s32 %r1214, %r1215, %r1216, %r1150;
	// end inline asm
	ld.shared.u32 	%r1219, [%r1351+584];
	ld.shared.u32 	%r1220, [%r44+44];
	// begin inline asm
	dp4a.s32.s32 %r1218, %r1219, %r1220, %r1154;
	// end inline asm
	ld.shared.u32 	%r1223, [%r1351+456];
	ld.shared.u32 	%r1224, [%r44+80];
	// begin inline asm
	dp4a.s32.s32 %r1222, %r1223, %r1224, %r1158;
	// end inline asm
	ld.shared.u32 	%r1227, [%r1351+456];
	ld.shared.u32 	%r1228, [%r44+84];
	// begin inline asm
	dp4a.s32.s32 %r1226, %r1227, %r1228, %r1162;
	// end inline asm
	ld.shared.u32 	%r1231, [%r1351+456];
	ld.shared.u32 	%r1232, [%r44+88];
	// begin inline asm
	dp4a.s32.s32 %r1230, %r1231, %r1232, %r1166;
	// end inline asm
	ld.shared.u32 	%r1235, [%r1351+456];
	ld.shared.u32 	%r1236, [%r44+92];
	// begin inline asm
	dp4a.s32.s32 %r1234, %r1235, %r1236, %r1170;
	// end inline asm
	ld.shared.u32 	%r1239, [%r1351+520];
	ld.shared.u32 	%r1240, [%r44+80];
	// begin inline asm
	dp4a.s32.s32 %r1238, %r1239, %r1240, %r1174;
	// end inline asm
	ld.shared.u32 	%r1243, [%r1351+520];
	ld.shared.u32 	%r1244, [%r44+84];
	// begin inline asm
	dp4a.s32.s32 %r1242, %r1243, %r1244, %r1178;
	// end inline asm
	ld.shared.u32 	%r1247, [%r1351+520];
	ld.shared.u32 	%r1248, [%r44+88];
	// begin inline asm
	dp4a.s32.s32 %r1246, %r1247, %r1248, %r1182;
	// end inline asm
	ld.shared.u32 	%r1251, [%r1351+520];
	ld.shared.u32 	%r1252, [%r44+92];
	// begin inline asm
	dp4a.s32.s32 %r1250, %r1251, %r1252, %r1186;
	// end inline asm
	ld.shared.u32 	%r1255, [%r1351+584];
	ld.shared.u32 	%r1256, [%r44+80];
	// begin inline asm
	dp4a.s32.s32 %r1254, %r1255, %r1256, %r1190;
	// end inline asm
	ld.shared.u32 	%r1259, [%r1351+584];
	ld.shared.u32 	%r1260, [%r44+84];
	// begin inline asm
	dp4a.s32.s32 %r1258, %r1259, %r1260, %r1194;
	// end inline asm
	ld.shared.u32 	%r1263, [%r1351+584];
	ld.shared.u32 	%r1264, [%r44+88];
	// begin inline asm
	dp4a.s32.s32 %r1262, %r1263, %r1264, %r1198;
	// end inline asm
	ld.shared.u32 	%r1267, [%r1351+584];
	ld.shared.u32 	%r1268, [%r44+92];
	// begin inline asm
	dp4a.s32.s32 %r1266, %r1267, %r1268, %r1202;
	// end inline asm
	ld.shared.u32 	%r1271, [%r1351+648];
	ld.shared.u32 	%r1272, [%r44+80];
	// begin inline asm
	dp4a.s32.s32 %r1270, %r1271, %r1272, %r1206;
	// end inline asm
	ld.shared.u32 	%r1275, [%r1351+648];
	ld.shared.u32 	%r1276, [%r44+84];
	// begin inline asm
	dp4a.s32.s32 %r1274, %r1275, %r1276, %r1210;
	// end inline asm
	ld.shared.u32 	%r1279, [%r1351+648];
	ld.shared.u32 	%r1280, [%r44+88];
	// begin inline asm
	dp4a.s32.s32 %r1278, %r1279, %r1280, %r1214;
	// end inline asm
	ld.shared.u32 	%r1283, [%r1351+648];
	ld.shared.u32 	%r1284, [%r44+92];
	// begin inline asm
	dp4a.s32.s32 %r1282, %r1283, %r1284, %r1218;
	// end inline asm
	ld.shared.u32 	%r1287, [%r1351+520];
	ld.shared.u32 	%r1288, [%r44+128];
	// begin inline asm
	dp4a.s32.s32 %r1286, %r1287, %r1288, %r1222;
	// end inline asm
	ld.shared.u32 	%r1291, [%r1351+520];
	ld.shared.u32 	%r1292, [%r44+132];
	// begin inline asm
	dp4a.s32.s32 %r1290, %r1291, %r1292, %r1226;
	// end inline asm
	ld.shared.u32 	%r1295, [%r1351+520];
	ld.shared.u32 	%r1296, [%r44+136];
	// begin inline asm
	dp4a.s32.s32 %r1294, %r1295, %r1296, %r1230;
	// end inline asm
	ld.shared.u32 	%r1299, [%r1351+520];
	ld.shared.u32 	%r1300, [%r44+140];
	// begin inline asm
	dp4a.s32.s32 %r1298, %r1299, %r1300, %r1234;
	// end inline asm
	ld.shared.u32 	%r1303, [%r1351+584];
	ld.shared.u32 	%r1304, [%r44+128];
	// begin inline asm
	dp4a.s32.s32 %r1302, %r1303, %r1304, %r1238;
	// end inline asm
	ld.shared.u32 	%r1307, [%r1351+584];
	ld.shared.u32 	%r1308, [%r44+132];
	// begin inline asm
	dp4a.s32.s32 %r1306, %r1307, %r1308, %r1242;
	// end inline asm
	ld.shared.u32 	%r1311, [%r1351+584];
	ld.shared.u32 	%r1312, [%r44+136];
	// begin inline asm
	dp4a.s32.s32 %r1310, %r1311, %r1312, %r1246;
	// end inline asm
	ld.shared.u32 	%r1315, [%r1351+584];
	ld.shared.u32 	%r1316, [%r44+140];
	// begin inline asm
	dp4a.s32.s32 %r1314, %r1315, %r1316, %r1250;
	// end inline asm
	ld.shared.u32 	%r1319, [%r1351+648];
	ld.shared.u32 	%r1320, [%r44+128];
	// begin inline asm
	dp4a.s32.s32 %r1318, %r1319, %r1320, %r1254;
	// end inline asm
	ld.shared.u32 	%r1323, [%r1351+648];
	ld.shared.u32 	%r1324, [%r44+132];
	// begin inline asm
	dp4a.s32.s32 %r1322, %r1323, %r1324, %r1258;
	// end inline asm
	ld.shared.u32 	%r1327, [%r1351+648];
	ld.shared.u32 	%r1328, [%r44+136];
	// begin inline asm
	dp4a.s32.s32 %r1326, %r1327, %r1328, %r1262;
	// end inline asm
	ld.shared.u32 	%r1331, [%r1351+648];
	ld.shared.u32 	%r1332, [%r44+140];
	// begin inline asm
	dp4a.s32.s32 %r1330, %r1331, %r1332, %r1266;
	// end inline asm
	ld.shared.u32 	%r1335, [%r1351+712];
	ld.shared.u32 	%r1336, [%r44+128];
	// begin inline asm
	dp4a.s32.s32 %r1334, %r1335, %r1336, %r1270;
	// end inline asm
	ld.shared.u32 	%r1339, [%r1351+712];
	ld.shared.u32 	%r1340, [%r44+132];
	// begin inline asm
	dp4a.s32.s32 %r1338, %r1339, %r1340, %r1274;
	// end inline asm
	ld.shared.u32 	%r1343, [%r1351+712];
	ld.shared.u32 	%r1344, [%r44+136];
	// begin inline asm
	dp4a.s32.s32 %r1342, %r1343, %r1344, %r1278;
	// end inline asm
	ld.shared.u32 	%r1347, [%r1351+712];
	ld.shared.u32 	%r1348, [%r44+140];
	// begin inline asm
	dp4a.s32.s32 %r1346, %r1347, %r1348, %r1282;
	// end inline asm
	shl.b32 	%r1352, %r63, 5;
	shl.b32 	%r1353, %r1, 2;
	add.s32 	%r1354, %r1352, %r1353;
	mul.lo.s32 	%r1355, %r1, 3136;
	mad.lo.s32 	%r1356, %r63, 25088, %r1355;
	add.s32 	%r1357, %r1356, %r43;
	mov.u32 	%r1358, %ctaid.x;
	shr.u32 	%r1359, %r1358, 1;
	mad.lo.s32 	%r1360, %r1359, 448, %r1357;
	and.b32  	%r1361, %r1358, 1;
	setp.eq.b32 	%p41, %r1361, 1;
	selp.b32 	%r1362, 56, 0, %p41;
	add.s32 	%r1363, %r1360, %r1362;
	cvt.rn.f32.s32 	%f1, %r1286;
	mul.wide.u32 	%rd42, %r1354, 4;
	add.s64 	%rd43, %rd40, %rd42;
	ld.global.nc.f32 	%f2, [%rd43];
	fma.rn.f32 	%f3, %f1, 0f38C99479, %f2;
	mul.wide.u32 	%rd44, %r1363, 4;
	add.s64 	%rd45, %rd41, %rd44;
	st.global.f32 	[%rd45], %f3;
	cvt.rn.f32.s32 	%f4, %r1290;
	ld.global.nc.f32 	%f5, [%rd43+4];
	fma.rn.f32 	%f6, %f4, 0f38C99479, %f5;
	st.global.f32 	[%rd45+4], %f6;
	cvt.rn.f32.s32 	%f7, %r1294;
	ld.global.nc.f32 	%f8, [%rd43+8];
	fma.rn.f32 	%f9, %f7, 0f38C99479, %f8;
	st.global.f32 	[%rd45+8], %f9;
	cvt.rn.f32.s32 	%f10, %r1298;
	ld.global.nc.f32 	%f11, [%rd43+12];
	fma.rn.f32 	%f12, %f10, 0f38C99479, %f11;
	st.global.f32 	[%rd45+12], %f12;
	cvt.rn.f32.s32 	%f13, %r1302;
	fma.rn.f32 	%f14, %f13, 0f38C99479, %f2;
	st.global.f32 	[%rd45+448], %f14;
	cvt.rn.f32.s32 	%f15, %r1306;
	fma.rn.f32 	%f16, %f15, 0f38C99479, %f5;
	st.global.f32 	[%rd45+452], %f16;
	cvt.rn.f32.s32 	%f17, %r1310;
	fma.rn.f32 	%f18, %f17, 0f38C99479, %f8;
	st.global.f32 	[%rd45+456], %f18;
	cvt.rn.f32.s32 	%f19, %r1314;
	fma.rn.f32 	%f20, %f19, 0f38C99479, %f11;
	st.global.f32 	[%rd45+460], %f20;
	cvt.rn.f32.s32 	%f21, %r1318;
	fma.rn.f32 	%f22, %f21, 0f38C99479, %f2;
	st.global.f32 	[%rd45+896], %f22;
	cvt.rn.f32.s32 	%f23, %r1322;
	fma.rn.f32 	%f24, %f23, 0f38C99479, %f5;
	st.global.f32 	[%rd45+900], %f24;
	cvt.rn.f32.s32 	%f25, %r1326;
	fma.rn.f32 	%f26, %f25, 0f38C99479, %f8;
	st.global.f32 	[%rd45+904], %f26;
	cvt.rn.f32.s32 	%f27, %r1330;
	fma.rn.f32 	%f28, %f27, 0f38C99479, %f11;
	st.global.f32 	[%rd45+908], %f28;
	cvt.rn.f32.s32 	%f29, %r1334;
	fma.rn.f32 	%f30, %f29, 0f38C99479, %f2;
	st.global.f32 	[%rd45+1344], %f30;
	cvt.rn.f32.s32 	%f31, %r1338;
	fma.rn.f32 	%f32, %f31, 0f38C99479, %f5;
	st.global.f32 	[%rd45+1348], %f32;
	cvt.rn.f32.s32 	%f33, %r1342;
	fma.rn.f32 	%f34, %f33, 0f38C99479, %f8;
	st.global.f32 	[%rd45+1352], %f34;
	cvt.rn.f32.s32 	%f35, %r1346;
	fma.rn.f32 	%f36, %f35, 0f38C99479, %f11;
	st.global.f32 	[%rd45+1356], %f36;
	ret;

}
	// .globl	fused_layout_transform_nn_batch_flatten_kernel0
.visible .entry fused_layout_transform_nn_batch_flatten_kernel0(
	.param .u64 .ptr .align 1 fused_layout_transform_nn_batch_flatten_kernel0_param_0,
	.param .u64 .ptr .align 1 fused_layout_transform_nn_batch_flatten_kernel0_param_1
)
{
	.reg .pred 	%p<2>;
	.reg .b32 	%r<2>;
	.reg .b32 	%f<2>;
	.reg .b64 	%rd<8>;

	ld.param.u64 	%rd1, [fused_layout_transform_nn_batch_flatten_kernel0_param_0];
	ld.param.u64 	%rd2, [fused_layout_transform_nn_batch_flatten_kernel0_param_1];
	mov.u32 	%r1, %tid.x;
	setp.gt.u32 	%p1, %r1, 511;
	@%p1 bra 	$L__BB34_2;
	cvta.to.global.u64 	%rd3, %rd2;
	cvta.to.global.u64 	%rd4, %rd1;
	mul.wide.u32 	%rd5, %r1, 4;
	add.s64 	%rd6, %rd3, %rd5;
	ld.global.nc.f32 	%f1, [%rd6];
	add.s64 	%rd7, %rd4, %rd5;
	st.global.f32 	[%rd7], %f1;
$L__BB34_2:
	ret;

}


// ===== COMPILED SASS (sm_100) =====

	.target	sm_100

	.elftype	@"ET_EXEC"


//--------------------- .note.nv.tkinfo           --------------------------
	.section	.note.nv.tkinfo,"",@"SHT_NOTE"
	.sectionflags	@"SHF_NOTE_NV_TKINFO"
	.tkinfo
        /*0018*/ 	.word	0x00000002
        /*0030*/ 	.string	""
        /*0030*/ 	.string	"ptxas"
        /*0030*/ 	.string	"Cuda compilation tools, release 13.0, V13.0.88"
        /*0030*/ 	.string	"Build cuda_13.0.r13.0/compiler.36424714_0"
        /*0030*/ 	.string	"-arch sm_100 -m 64 "



//--------------------- .note.nv.cuinfo           --------------------------
	.section	.note.nv.cuinfo,"",@"SHT_NOTE"
	.sectionflags	@"SHF_NOTE_NV_CUINFO"
        /*0018*/ 	.short	0x0002
        /*001a*/ 	.short	0x0064
        /*001c*/ 	.short	0x0082
	.zero		2


//--------------------- .nv.info                  --------------------------
	.section	.nv.info,"",@"SHT_CUDA_INFO"
	.align	4


	//----- nvinfo : EIATTR_REGCOUNT
	.align		4
        /*0000*/ 	.byte	0x04, 0x2f
        /*0002*/ 	.short	(.L_1 - .L_0)
	.align		4
.L_0:
        /*0004*/ 	.word	index@(fused_divide_add_round_cast_clip_cast_23_kernel0)
        /*0008*/ 	.word	0x0000000c


	//----- nvinfo : EIATTR_FRAME_SIZE
	.align		4
.L_1:
        /*000c*/ 	.byte	0x04, 0x11
        /*000e*/ 	.short	(.L_3 - .L_2)
	.align		4
.L_2:
        /*0010*/ 	.word	index@(fused_divide_add_round_cast_clip_cast_23_kernel0)
        /*0014*/ 	.word	0x00000000


	//----- nvinfo : EIATTR_REGCOUNT
	.align		4
.L_3:
        /*0018*/ 	.byte	0x04, 0x2f
        /*001a*/ 	.short	(.L_5 - .L_4)
	.align		4
.L_4:
        /*001c*/ 	.word	index@(fused_divide_add_round_cast_clip_cast_22_kernel0)
        /*0020*/ 	.word	0x0000000c


	//----- nvinfo : EIATTR_FRAME_SIZE
	.align		4
.L_5:
        /*0024*/ 	.byte	0x04, 0x11
        /*0026*/ 	.short	(.L_7 - .L_6)
	.align		4
.L_6:
        /*0028*/ 	.word	index@(fused_divide_add_round_cast_clip_cast_22_kernel0)
        /*002c*/ 	.word	0x00000000


	//----- nvinfo : EIATTR_REGCOUNT
	.align		4
.L_7:
        /*0030*/ 	.byte	0x04, 0x2f
        /*0032*/ 	.short	(.L_9 - .L_8)
	.align		4
.L_8:
        /*0034*/ 	.word	index@(fused_nn_conv2d_cast_subtract_cast_multiply_add_nn_relu_divide_add_round_cast_cl_16286804049590463984__23_kernel0)
        /*0038*/ 	.word	0x00000030


	//----- nvinfo : EIATTR_FRAME_SIZE
	.align		4
.L_9:
        /*003c*/ 	.byte	0x04, 0x11
        /*003e*/ 	.short	(.L_11 - .L_10)
	.align		4
.L_10:
        /*0040*/ 	.word	index@(fused_nn_conv2d_cast_subtract_cast_multiply_add_nn_relu_divide_add_round_cast_cl_16286804049590463984__23_kernel0)
        /*0044*/ 	.word	0x00000000


	//----- nvinfo : EIATTR_REGCOUNT
	.align		4
.L_11:
        /*0048*/ 	.byte	0x04, 0x2f
        /*004a*/ 	.short	(.L_13 - .L_12)
	.align		4
.L_12:
        /*004c*/ 	.word	index@(fused_cast_clip_cast_kernel0)
        /*0050*/ 	.word	0x0000000a


	//----- nvinfo : EIATTR_FRAME_SIZE
	.align		4
.L_13:
        /*0054*/ 	.byte	0x04, 0x11
        /*0056*/ 	.short	(.L_15 - .L_14)
	.align		4
.L_14:
        /*0058*/ 	.word	index@(fused_cast_clip_cast_kernel0)
        /*005c*/ 	.word	0x00000000


	//----- nvinfo : EIATTR_REGCOUNT
	.align		4
.L_15:
        /*0060*/ 	.byte	0x04, 0x2f
        /*0062*/ 	.short	(.L_17 - .L_16)
	.align		4
.L_16:
        /*0064*/ 	.word	index@(fused_nn_global_avg_pool2d_2_kernel0)
        /*0068*/ 	.word	0x0000001f


	//----- nvinfo : EIATTR_FRAME_SIZE
	.align		4
.L_17:
        /*006c*/ 	.byte	0x04, 0x11
        /*006e*/ 	.short	(.L_19 - .L_18)
	.align		4
.L_18:
        /*0070*/ 	.word	index@(fused_nn_global_avg_pool2d_2_kernel0)
        /*0074*/ 	.word	0x00000000


	//----- nvinfo : EIATTR_REGCOUNT
	.align		4
.L_19:
        /*0078*/ 	.byte	0x04, 0x2f
        /*007a*/ 	.short	(.L_21 - .L_20)
	.align		4
.L_20:
        /*007c*/ 	.word	index@(fused_nn_conv2d_cast_subtract_cast_multiply_add_nn_relu_divide_add_round_cast_cl_16286804049590463984__16_kernel0)
        /*0080*/ 	.word	0x00000047


	//----- nvinfo : EIATTR_FRAME_SIZE
	.align		4
.L_21:
        /*0084*/ 	.byte	0x04, 0x11
        /*0086*/ 	.short	(.L_23 - .L_22)
	.align		4
.L_22:
        /*0088*/ 	.word	index@(fused_nn_conv2d_cast_subtract_cast_multiply_add_nn_relu_divide_add_round_cast_cl_16286804049590463984__16_kernel0)
        /*008c*/ 	.word	0x00000000


	//----- nvinfo : EIATTR_REGCOUNT
	.align		4
.L_23:
        /*0090*/ 	.byte	0x04, 0x2f
        /*0092*/ 	.short	(.L_25 - .L_24)
	.align		4
.L_24:
        /*0094*/ 	.word	index@(fused_divide_add_round_cast_clip_cast_nn_pad_layout_transform_kernel0)
        /*0098*/ 	.word	0x0000000c


	//----- nvinfo : EIATTR_FRAME_SIZE
	.align		4
.L_25:
        /*009c*/ 	.byte	0x04, 0x11
        /*009e*/ 	.short	(.L_27 - .L_26)
	.align		4
.L_26:
        /*00a0*/ 	.word	index@(fused_divide_add_round_cast_clip_cast_nn_pad_layout_transform_kernel0)
        /*00a4*/ 	.word	0x00000000


	//----- nvinfo : EIATTR_REGCOUNT
	.align		4
.L_27:
        /*00a8*/ 	.byte	0x04, 0x2f
        /*00aa*/ 	.short	(.L_29 - .L_28)
	.align		4
.L_28:
        /*00ac*/ 	.word	index@(fused_nn_conv2d_cast_subtract_cast_multiply_add_add_nn_relu_21_kernel0)
        /*00b0*/ 	.word	0x0000003d


	//----- nvinfo : EIATTR_FRAME_SIZE
	.align		4
.L_29:
        /*00b4*/ 	.byte	0x04, 0x11
        /*00b6*/ 	.short	(.L_31 - .L_30)
	.align		4
.L_30:
        /*00b8*/ 	.word	index@(fused_nn_conv2d_cast_subtract_cast_multiply_add_add_nn_relu_21_kernel0)
        /*00bc*/ 	.word	0x00000000


	//----- nvinfo : EIATTR_REGCOUNT
	.align		4
.L_31:
        /*00c0*/ 	.byte	0x04, 0x2f
        /*00c2*/ 	.short	(.L_33 - .L_32)
	.align		4
.L_32:
        /*00c4*/ 	.word	index@(fused_nn_dense_add_2_kernel0)
        /*00c8*/ 	.word	0x0000001a


	//----- nvinfo : EIATTR_FRAME_SIZE
	.align		4
.L_33:
        /*00cc*/ 	.byte	0x04, 0x11
        /*00ce*/ 	.short	(.L_35 - .L_34)
	.align		4
.L_34:
        /*00d0*/ 	.word	index@(fused_nn_dense_add_2_kernel0)
        /*00d4*/ 	.word	0x00000000


	//----- nvinfo : EIATTR_REGCOUNT
	.align		4
.L_35:
        /*00d8*/ 	.byte	0x04, 0x2f
        /*00da*/ 	.short	(.L_37 - .L_36)
	.align		4
.L_36:
        /*00dc*/ 	.word	index@(fused_nn_conv2d_cast_subtract_cast_multiply_add_nn_relu_divide_add_round_cast_cl_16286804049590463984__21_kernel0)
        /*00e0*/ 	.word	0x00000050


	//----- nvinfo : EIATTR_FRAME_SIZE
	.align		4
.L_37:
        /*00e4*/ 	.byte	0x04, 0x11
        /*00e6*/ 	.short	(.L_39 - .L_38)
	.align		4
.L_38:
        /*00e8*/ 	.word	index@(fused_nn_conv2d_cast_subtract_cast_multiply_add_nn_relu_divide_add_round_cast_cl_16286804049590463984__21_kernel0)
        /*00ec*/ 	.word	0x00000000


	//----- nvinfo : EIATTR_REGCOUNT
	.align		4
.L_39:
        /*00f0*/ 	.byte	0x04, 0x2f
        /*00f2*/ 	.short	(.L_41 - .L_40)
	.align		4
.L_40:
        /*00f4*/ 	.word	index@(fused_nn_conv2d_cast_subtract_cast_multiply_add_nn_relu_2_kernel0)
        /*00f8*/ 	.word	0x0000004d


	//----- nvinfo : EIATTR_FRAME_SIZE
	.align		4
.L_41:
        /*00fc*/ 	.byte	0x04, 0x11
        /*00fe*/ 	.short	(.L_43 - .L_42)
	.align		4
.L_42:
        /*0100*/ 	.word	index@(fused_nn_conv2d_cast_subtract_cast_multiply_add_nn_relu_2_kernel0)
        /*0104*/ 	.word	0x00000000


	//----- nvinfo : EIATTR_REGCOUNT
	.align		4
.L_43:
        /*0108*/ 	.byte	0x04, 0x2f
        /*010a*/ 	.short	(.L_45 - .L_44)
	.align		4
.L_44:
        /*010c*/ 	.word	index@(fused_divide_add_round_cast_clip_cast_20_kernel0)
        /*0110*/ 	.word	0x0000000c


	//----- nvinfo : EIATTR_FRAME_SIZE
	.align		4
.L_45:
        /*0114*/ 	.byte	0x04, 0x11
        /*0116*/ 	.short	(.L_47 - .L_46)
	.align		4
.L_46:
        /*0118*/ 	.word	index@(fused_divide_add_round_cast_clip_cast_20_kernel0)
        /*011c*/ 	.word	0x00000000


	//----- nvinfo : EIATTR_REGCOUNT
	.align		4
.L_47:
        /*0120*/ 	.byte	0x04, 0x2f
        /*0122*/ 	.short	(.L_49 - .L_48)
	.align		4
.L_48:
        /*0124*/ 	.word	index@(fused_divide_add_round_cast_clip_cast_27_kernel0)
        /*0128*/ 	.word	0x0000000c


	//----- nvinfo : EIATTR_FRAME_SIZE
	.align		4
.L_49:
        /*012c*/ 	.byte	0x04, 0x11
        /*012e*/ 	.short	(.L_51 - .L_50)
	.align		4
.L_50:
        /*0130*/ 	.word	index@(fused_divide_add_round_cast_clip_cast_27_kernel0)
        /*0134*/ 	.word	0x00000000


	//----- nvinfo : EIATTR_REGCOUNT
	.align		4
.L_51:
        /*0138*/ 	.byte	0x04, 0x2f
        /*013a*/ 	.short	(.L_53 - .L_52)
	.align		4
.L_52:
        /*013c*/ 	.word	index@(fused_nn_conv2d_cast_subtract_cast_multiply_add_add_nn_relu_22_kernel0)
        /*0140*/ 	.word	0x00000047


	//----- nvinfo : EIATTR_FRAME_SIZE
	.align		4
.L_53:
        /*0144*/ 	.byte	0x04, 0x11
        /*0146*/ 	.short	(.L_55 - .L_54)
	.align		4
.L_54:
        /*0148*/ 	.word	index@(fused_nn_conv2d_cast_subtract_cast_multiply_add_add_nn_relu_22_kernel0)
        /*014c*/ 	.word	0x00000000


	//----- nvinfo : EIATTR_REGCOUNT
	.align		4
.L_55:
        /*0150*/ 	.byte	0x04, 0x2f
        /*0152*/ 	.short	(.L_57 - .L_56)
	.align		4
.L_56:
        /*0154*/ 	.word	index@(fused_nn_conv2d_cast_subtract_cast_multiply_add_nn_relu_divide_add_round_cast_cl_16286804049590463984__17_kernel0)
        /*0158*/ 	.word	0x00000047


	//----- nvinfo : EIATTR_FRAME_SIZE
	.align		4
.L_57:
        /*015c*/ 	.byte	0x04, 0x11
        /*015e*/ 	.short	(.L_59 - .L_58)
	.align		4
.L_58:
        /*0160*/ 	.word	index@(fused_nn_conv2d_cast_subtract_cast_multiply_add_nn_relu_divide_add_round_cast_cl_16286804049590463984__17_kernel0)
        /*0164*/ 	.word	0x00000000


	//----- nvinfo : EIATTR_REGCOUNT
	.align		4
.L_59:
        /*0168*/ 	.byte	0x04, 0x2f
        /*016a*/ 	.short	(.L_61 - .L_60)
	.align		4
.L_60:
        /*016c*/ 	.word	index@(fused_divide_add_round_cast_clip_cast_24_kernel0)
        /*0170*/ 	.word	0x0000000c


	//----- nvinfo : EIATTR_FRAME_SIZE
	.align		4
.L_61:
        /*0174*/ 	.byte	0x04, 0x11
        /*0176*/ 	.short	(.L_63 - .L_62)
	.align		4
.L_62:
        /*0178*/ 	.word	index@(fused_divide_add_round_cast_clip_cast_24_kernel0)
        /*017c*/ 	.word	0x00000000


	//----- nvinfo : EIATTR_REGCOUNT
	.align		4
.L_63:
        /*0180*/ 	.byte	0x04, 0x2f
        /*0182*/ 	.short	(.L_65 - .L_64)
	.align		4
.L_64:
        /*0184*/ 	.word	index@(fused_divide_add_round_cast_clip_cast_25_kernel0)
        /*0188*/ 	.word	0x0000000c


	//----- nvinfo : EIATTR_FRAME_SIZE
	.align		4
.L_65:
        /*018c*/ 	.byte	0x04, 0x11
        /*018e*/ 	.short	(.L_67 - .L_66)
	.align		4
.L_66:
        /*0190*/ 	.word	index@(fused_divide_add_round_cast_clip_cast_25_kernel0)
        /*0194*/ 	.word	0x00000000


	//----- nvinfo : EIATTR_REGCOUNT
	.align		4
.L_67:
        /*0198*/ 	.byte	0x04, 0x2f
        /*019a*/ 	.short	(.L_69 - .L_68)
	.align		4
.L_68:
        /*019c*/ 	.word	index@(fused_divide_add_round_cast_clip_cast_28_kernel0)
        /*01a0*/ 	.word	0x0000000c


	//----- nvinfo : EIATTR_FRAME_SIZE
	.align		4
.L_69:
        /*01a4*/ 	.byte	0x04, 0x11
        /*01a6*/ 	.short	(.L_71 - .L_70)
	.align		4
.L_70:
        /*01a8*/ 	.word	index@(fused_divide_add_round_cast_clip_cast_28_kernel0)
        /*01ac*/ 	.word	0x00000000


	//----- nvinfo : EIATTR_REGCOUNT
	.align		4
.L_71:
        /*01b0*/ 	.byte	0x04, 0x2f
        /*01b2*/ 	.short	(.L_73 - .L_72)
	.align		4
.L_72:
        /*01b4*/ 	.word	index@(fused_nn_conv2d_cast_subtract_cast_multiply_add_add_nn_relu_17_kernel0)
        /*01b8*/ 	.word	0x00000028


	//----- nvinfo : EIATTR_FRAME_SIZE
	.align		4
.L_73:
        /*01bc*/ 	.byte	0x04, 0x11
        /*01be*/ 	.short	(.L_75 - .L_74)
	.align		4
.L_74:
        /*01c0*/ 	.word	index@(fused_nn_conv2d_cast_subtract_cast_multiply_add_add_nn_relu_17_kernel0)
        /*01c4*/ 	.word	0x00000000


	//----- nvinfo : EIATTR_REGCOUNT
	.align		4
.L_75:
        /*01c8*/ 	.byte	0x04, 0x2f
        /*01ca*/ 	.short	(.L_77 - .L_76)
	.align		4
.L_76:
        /*01cc*/ 	.word	index@(fused_nn_conv2d_cast_subtract_cast_multiply_add_8_kernel0)
        /*01d0*/ 	.word	0x00000030


	//----- nvinfo : EIATTR_FRAME_SIZE
	.align		4
.L_77:
        /*01d4*/ 	.byte	0x04, 0x11
        /*01d6*/ 	.short	(.L_79 - .L_78)
	.align		4
.L_78:
        /*01d8*/ 	.word	index@(fused_nn_conv2d_cast_subtract_cast_multiply_add_8_kernel0)
        /*01dc*/ 	.word	0x00000000


	//----- nvinfo : EIATTR_REGCOUNT
	.align		4
.L_79:
        /*01e0*/ 	.byte	0x04, 0x2f
        /*01e2*/ 	.short	(.L_81 - .L_80)
	.align		4
.L_80:
        /*01e4*/ 	.word	index@(fused_nn_conv2d_cast_subtract_cast_multiply_add_nn_relu_divide_add_round_cast_cl_16286804049590463984__22_kernel0)
        /*01e8*/ 	.word	0x00000037


	//----- nvinfo : EIATTR_FRAME_SIZE
	.align		4
.L_81:
        /*01ec*/ 	.byte	0x04, 0x11
        /*01ee*/ 	.short	(.L_83 - .L_82)
	.align		4
.L_82:
        /*01f0*/ 	.word	index@(fused_nn_conv2d_cast_subtract_cast_multiply_add_nn_relu_divide_add_round_cast_cl_16286804049590463984__22_kernel0)
        /*01f4*/ 	.word	0x00000000


	//----- nvinfo : EIATTR_REGCOUNT
	.align		4
.L_83:
        /*01f8*/ 	.byte	0x04, 0x2f
        /*01fa*/ 	.short	(.L_85 - .L_84)
	.align		4
.L_84:
        /*01fc*/ 	.word	index@(fused_nn_conv2d_cast_subtract_cast_multiply_add_nn_relu_divide_add_round_cast_cl_16286804049590463984__18_kernel0)
        /*0200*/ 	.word	0x0000001f


	//----- nvinfo : EIATTR_FRAME_SIZE
	.align		4
.L_85:
        /*0204*/ 	.byte	0x04, 0x11
        /*0206*/ 	.short	(.L_87 - .L_86)
	.align		4
.L_86:
        /*0208*/ 	.word	index@(fused_nn_conv2d_cast_subtract_cast_multiply_add_nn_relu_divide_add_round_cast_cl_16286804049590463984__18_kernel0)
        /*020c*/ 	.word	0x00000000


	//----- nvinfo : EIATTR_REGCOUNT
	.align		4
.L_87:
        /*0210*/ 	.byte	0x04, 0x2f
        /*0212*/ 	.short	(.L_89 - .L_88)
	.align		4
.L_88:
        /*0214*/ 	.word	index@(fused_nn_conv2d_cast_subtract_cast_multiply_add_7_kernel0)
        /*0218*/ 	.word	0x00000050


	//----- nvinfo : EIATTR_FRAME_SIZE
	.align		4
.L_89:
        /*021c*/ 	.byte	0x04, 0x11
        /*021e*/ 	.short	(.L_91 - .L_90)
	.align		4
.L_90:
        /*0220*/ 	.word	index@(fused_nn_conv2d_cast_subtract_cast_multiply_add_7_kernel0)
        /*0224*/ 	.word	0x00000000


	//----- nvinfo : EIATTR_REGCOUNT
	.align		4
.L_91:
        /*0228*/ 	.byte	0x04, 0x2f
        /*022a*/ 	.short	(.L_93 - .L_92)
	.align		4
.L_92:
        /*022c*/ 	.word	index@(fused_nn_conv2d_cast_subtract_cast_multiply_add_add_nn_relu_19_kernel0)
        /*0230*/ 	.word	0x00000036


	//----- nvinfo : EIATTR_FRAME_SIZE
	.align		4
.L_93:
        /*0234*/ 	.byte	0x04, 0x11
        /*0236*/ 	.short	(.L_95 - .L_94)
	.align		4
.L_94:
        /*0238*/ 	.word	index@(fused_nn_conv2d_cast_subtract_cast_multiply_add_add_nn_relu_19_kernel0)
        /*023c*/ 	.word	0x00000000


	//----- nvinfo : EIATTR_REGCOUNT
	.align		4
.L_95:
        /*0240*/ 	.byte	0x04, 0x2f
        /*0242*/ 	.short	(.L_97 - .L_96)
	.align		4
.L_96:
        /*0244*/ 	.word	index@(fused_nn_conv2d_cast_subtract_cast_multiply_add_add_nn_relu_divide_add_round_kernel0)
        /*0248*/ 	.word	0x00000047


	//----- nvinfo : EIATTR_FRAME_SIZE
	.align		4
.L_97:
        /*024c*/ 	.byte	0x04, 0x11
        /*024e*/ 	.short	(.L_99 - .L_98)
	.align		4
.L_98:
        /*0250*/ 	.word	index@(fused_nn_conv2d_cast_subtract_cast_multiply_add_add_nn_relu_divide_add_round_kernel0)
        /*0254*/ 	.word	0x00000000


	//----- nvinfo : EIATTR_REGCOUNT
	.align		4
.L_99:
        /*0258*/ 	.byte	0x04, 0x2f
        /*025a*/ 	.short	(.L_101 - .L_100)
	.align		4
.L_100:
        /*025c*/ 	.word	index@(fused_nn_conv2d_cast_subtract_cast_multiply_add_add_nn_relu_20_kernel0)
        /*0260*/ 	.word	0x00000038


	//----- nvinfo : EIATTR_FRAME_SIZE
	.align		4
.L_101:
        /*0264*/ 	.byte	0x04, 0x11
        /*0266*/ 	.short	(.L_103 - .L_102)
	.align		4
.L_102:
        /*0268*/ 	.word	index@(fused_nn_conv2d_cast_subtract_cast_multiply_add_add_nn_relu_20_kernel0)
        /*026c*/ 	.word	0x00000000


	//----- nvinfo : EIATTR_REGCOUNT
	.align		4
.L_103:
        /*0270*/ 	.byte	0x04, 0x2f
        /*0272*/ 	.short	(.L_105 - .L_104)
	.align		4
.L_104:
        /*0274*/ 	.word	index@(fused_divide_add_round_cast_clip_cast_26_kernel0)
        /*0278*/ 	.word	0x0000000c


	//----- nvinfo : EIATTR_FRAME_SIZE
	.align		4
.L_105:
        /*027c*/ 	.byte	0x04, 0x11
        /*027e*/ 	.short	(.L_107 - .L_106)
	.align		4
.L_106:
        /*0280*/ 	.word	index@(fused_divide_add_round_cast_clip_cast_26_kernel0)
        /*0284*/ 	.word	0x00000000


	//----- nvinfo : EIATTR_REGCOUNT
	.align		4
.L_107:
        /*0288*/ 	.byte	0x04, 0x2f
        /*028a*/ 	.short	(.L_109 - .L_108)
	.align		4
.L_108:
        /*028c*/ 	.word	index@(fused_nn_conv2d_cast_subtract_cast_multiply_add_add_nn_relu_18_kernel0)
        /*0290*/ 	.word	0x00000050


	//----- nvinfo : EIATTR_FRAME_SIZE
	.align		4
.L_109:
        /*0294*/ 	.byte	0x04, 0x11
        /*0296*/ 	.short	(.L_111 - .L_110)
	.align		4
.L_110:
        /*0298*/ 	.word	index@(fused_nn_conv2d_cast_subtract_cast_multiply_add_add_nn_relu_18_kernel0)
        /*029c*/ 	.word	0x00000000


	//----- nvinfo : EIATTR_REGCOUNT
	.align		4
.L_111:
        /*02a0*/ 	.byte	0x04, 0x2f
        /*02a2*/ 	.short	(.L_113 - .L_112)
	.align		4
.L_112:
        /*02a4*/ 	.word	index@(fused_nn_conv2d_cast_subtract_cast_multiply_add_nn_relu_divide_add_round_cast_cl_16286804049590463984__19_kernel0)
        /*02a8*/ 	.word	0x00000038


	//----- nvinfo : EIATTR_FRAME_SIZE
	.align		4
.L_113:
        /*02ac*/ 	.byte	0x04, 0x11
        /*02ae*/ 	.short	(.L_115 - .L_114)
	.align		4
.L_114:
        /*02b0*/ 	.word	index@(fused_nn_conv2d_cast_subtract_cast_multiply_add_nn_relu_divide_add_round_cast_cl_16286804049590463984__19_kernel0)
        /*02b4*/ 	.word	0x00000000


	//----- nvinfo : EIATTR_REGCOUNT
	.align		4
.L_115:
        /*02b8*/ 	.byte	0x04, 0x2f
        /*02ba*/ 	.short	(.L_117 - .L_116)
	.align		4
.L_116:
        /*02bc*/ 	.word	index@(fused_nn_max_pool2d_2_kernel0)
        /*02c0*/ 	.word	0x00000013


	//----- nvinfo : EIATTR_FRAME_SIZE
	.align		4
.L_117:
        /*02c4*/ 	.byte	0x04, 0x11
        /*02c6*/ 	.short	(.L_119 - .L_118)
	.align		4
.L_118:
        /*02c8*/ 	.word	index@(fused_nn_max_pool2d_2_kernel0)
        /*02cc*/ 	.word	0x00000000


	//----- nvinfo : EIATTR_REGCOUNT
	.align		4
.L_119:
        /*02d0*/ 	.byte	0x04, 0x2f
        /*02d2*/ 	.short	(.L_121 - .L_120)
	.align		4
.L_120:
        /*02d4*/ 	.word	index@(fused_nn_conv2d_cast_subtract_cast_multiply_add_nn_relu_divide_add_round_cast_cl_16286804049590463984__20_kernel0)
        /*02d8*/ 	.word	0x00000030


	//----- nvinfo : EIATTR_FRAME_SIZE
	.align		4
.L_121:
        /*02dc*/ 	.byte	0x04, 0x11
        /*02de*/ 	.short	(.L_123 - .L_122)
	.align		4
.L_122:
        /*02e0*/ 	.word	index@(fused_nn_conv2d_cast_subtract_cast_multiply_add_nn_relu_divide_add_round_cast_cl_16286804049590463984__20_kernel0)
        /*02e4*/ 	.word	0x00000000


	//----- nvinfo : EIATTR_REGCOUNT
	.align		4
.L_123:
        /*02e8*/ 	.byte	0x04, 0x2f
        /*02ea*/ 	.short	(.L_125 - .L_124)
	.align		4
.L_124:
        /*02ec*/ 	.word	index@(fused_divide_add_round_cast_clip_cast_21_kernel0)
        /*02f0*/ 	.word	0x0000000c


	//----- nvinfo : EIATTR_FRAME_SIZE
	.align		4
.L_125:
        /*02f4*/ 	.byte	0x04, 0x11
        /*02f6*/ 	.short	(.L_127 - .L_126)
	.align		4
.L_126:
        /*02f8*/ 	.word	index@(fused_divide_add_round_cast_clip_cast_21_kernel0)
        /*02fc*/ 	.word	0x00000000


	//----- nvinfo : EIATTR_REGCOUNT
	.align		4
.L_127:
        /*0300*/ 	.byte	0x04, 0x2f
        /*0302*/ 	.short	(.L_129 - .L_128)
	.align		4
.L_128:
        /*0304*/ 	.word	index@(fused_nn_conv2d_cast_subtract_cast_multiply_add_add_nn_relu_16_kernel0)
        /*0308*/ 	.word	0x00000030


	//----- nvinfo : EIATTR_FRAME_SIZE
	.align		4
.L_129:
        /*030c*/ 	.byte	0x04, 0x11
        /*030e*/ 	.short	(.L_131 - .L_130)
	.align		4
.L_130:
        /*0310*/ 	.word	index@(fused_nn_conv2d_cast_subtract_cast_multiply_add_add_nn_relu_16_kernel0)
        /*0314*/ 	.word	0x00000000


	//----- nvinfo : EIATTR_REGCOUNT
	.align		4
.L_131:
        /*0318*/ 	.byte	0x04, 0x2f
        /*031a*/ 	.short	(.L_133 - .L_132)
	.align		4
.L_132:
        /*031c*/ 	.word	index@(fused_nn_conv2d_cast_subtract_cast_multiply_add_6_kernel0)
        /*0320*/ 	.word	0x00000038


	//----- nvinfo : EIATTR_FRAME_SIZE
	.align		4
.L_133:
        /*0324*/ 	.byte	0x04, 0x11
        /*0326*/ 	.short	(.L_135 - .L_134)
	.align		4
.L_134:
        /*0328*/ 	.word	index@(fused_nn_conv2d_cast_subtract_cast_multiply_add_6_kernel0)
        /*032c*/ 	.word	0x00000000


	//----- nvinfo : EIATTR_REGCOUNT
	.align		4
.L_135:
        /*0330*/ 	.byte	0x04, 0x2f
        /*0332*/ 	.short	(.L_137 - .L_136)
	.align		4
.L_136:
        /*0334*/ 	.word	index@(fused_layout_transform_nn_batch_flatten_kernel0)
        /*0338*/ 	.word	0x0000000a


	//----- nvinfo : EIATTR_FRAME_SIZE
	.align		4
.L_137:
        /*033c*/ 	.byte	0x04, 0x11
        /*033e*/ 	.short	(.L_139 - .L_138)
	.align		4
.L_138:
        /*0340*/ 	.word	index@(fused_layout_transform_nn_batch_flatten_kernel0)
        /*0344*/ 	.word	0x00000000


	//----- nvinfo : EIATTR_MIN_STACK_SIZE
	.align		4
.L_139:
        /*0348*/ 	.byte	0x04, 0x12
        /*034a*/ 	.short	(.L_141 - .L_140)
	.align		4
.L_140:
        /*034c*/ 	.word	index@(fused_layout_transform_nn_batch_flatten_kernel0)
        /*0350*/ 	.word	0x00000000


	//----- nvinfo : EIATTR_MIN_STACK_SIZE
	.align		4
.L_141:
        /*0354*/ 	.byte	0x04, 0x12
        /*0356*/ 	.short	(.L_143 - .L_142)
	.align		4
.L_142:
        /*0358*/ 	.word	index@(fused_nn_conv2d_cast_subtract_cast_multiply_add_6_kernel0)
        /*035c*/ 	.word	0x00000000


	//----- nvinfo : EIATTR_MIN_STACK_SIZE
	.align		4
.L_143:
        /*0360*/ 	.byte	0x04, 0x12
        /*0362*/ 	.short	(.L_145 - .L_144)
	.align		4
.L_144:
        /*0364*/ 	.word	index@(fused_nn_conv2d_cast_subtract_cast_multiply_add_add_nn_relu_16_kernel0)
        /*0368*/ 	.word	0x00000000


	//----- nvinfo : EIATTR_MIN_STACK_SIZE
	.align		4
.L_145:
        /*036c*/ 	.byte	0x04, 0x12
        /*036e*/ 	.short	(.L_147 - .L_146)
	.align		4
.L_146:
        /*0370*/ 	.word	index@(fused_divide_add_round_cast_clip_cast_21_kernel0)
        /*0374*/ 	.word	0x00000000


	//----- nvinfo : EIATTR_MIN_STACK_SIZE
	.align		4
.L_147:
        /*0378*/ 	.byte	0x04, 0x12
        /*037a*/ 	.short	(.L_149 - .L_148)
	.align		4
.L_148:
        /*037c*/ 	.word	index@(fused_nn_conv2d_cast_subtract_cast_multiply_add_nn_relu_divide_add_round_cast_cl_16286804049590463984__20_kernel0)
        /*0380*/ 	.word	0x00000000


	//----- nvinfo : EIATTR_MIN_STACK_SIZE
	.align		4
.L_149:
        /*0384*/ 	.byte	0x04, 0x12
        /*0386*/ 	.short	(.L_151 - .L_150)
	.align		4
.L_150:
        /*0388*/ 	.word	index@(fused_nn_max_pool2d_2_kernel0)
        /*038c*/ 	.word	0x00000000


	//----- nvinfo : EIATTR_MIN_STACK_SIZE
	.align		4
.L_151:
        /*0390*/ 	.byte	0x04, 0x12
        /*0392*/ 	.short	(.L_153 - .L_152)
	.align		4
.L_152:
        /*0394*/ 	.word	index@(fused_nn_conv2d_cast_subtract_cast_multiply_add_nn_relu_divide_add_round_cast_cl_16286804049590463984__19_kernel0)
        /*0398*/ 	.word	0x00000000


	//----- nvinfo : EIATTR_MIN_STACK_SIZE
	.align		4
.L_153:
        /*039c*/ 	.byte	0x04, 0x12
        /*039e*/ 	.short	(.L_155 - .L_154)
	.align		4
.L_154:
        /*03a0*/ 	.word	index@(fused_nn_conv2d_cast_subtract_cast_multiply_add_add_nn_relu_18_kernel0)
        /*03a4*/ 	.word	0x00000000


	//----- nvinfo : EIATTR_MIN_STACK_SIZE
	.align		4
.L_155:
        /*03a8*/ 	.byte	0x04, 0x12
        /*03aa*/ 	.short	(.L_157 - .L_156)
	.align		4
.L_156:
        /*03ac*/ 	.word	index@(fused_divide_add_round_cast_clip_cast_26_kernel0)
        /*03b0*/ 	.word	0x00000000


	//----- nvinfo : EIATTR_MIN_STACK_SIZE
	.align		4
.L_157:
        /*03b4*/ 	.byte	0x04, 0x12
        /*03b6*/ 	.short	(.L_159 - .L_158)
	.align		4
.L_158:
        /*03b8*/ 	.word	index@(fused_nn_conv2d_cast_subtract_cast_multiply_add_add_nn_relu_20_kernel0)
        /*03bc*/ 	.word	0x00000000


	//----- nvinfo : EIATTR_MIN_STACK_SIZE
	.align		4
.L_159:
        /*03c0*/ 	.byte	0x04, 0x12
        /*03c2*/ 	.short	(.L_161 - .L_160)
	.align		4
.L_160:
        /*03c4*/ 	.word	index@(fused_nn_conv2d_cast_subtract_cast_multiply_add_add_nn_relu_divide_add_round_kernel0)
        /*03c8*/ 	.word	0x00000000


	//----- nvinfo : EIATTR_MIN_STACK_SIZE
	.align		4
.L_161:
        /*03cc*/ 	.byte	0x04, 0x12
        /*03ce*/ 	.short	(.L_163 - .L_162)
	.align		4
.L_162:
        /*03d0*/ 	.word	index@(fused_nn_conv2d_cast_subtract_cast_multiply_add_add_nn_relu_19_kernel0)
        /*03d4*/ 	.word	0x00000000


	//----- nvinfo : EIATTR_MIN_STACK_SIZE
	.align		4
.L_163:
        /*03d8*/ 	.byte	0x04, 0x12
        /*03da*/ 	.short	(.L_165 - .L_164)
	.align		4
.L_164:
        /*03dc*/ 	.word	index@(fused_nn_conv2d_cast_subtract_cast_multiply_add_7_kernel0)
        /*03e0*/ 	.word	0x00000000


	//----- nvinfo : EIATTR_MIN_STACK_SIZE
	.align		4
.L_165:
        /*03e4*/ 	.byte	0x04, 0x12
        /*03e6*/ 	.short	(.L_167 - .L_166)
	.align		4
.L_166:
        /*03e8*/ 	.word	index@(fused_nn_conv2d_cast_subtract_cast_multiply_add_nn_relu_divide_add_round_cast_cl_16286804049590463984__18_kernel0)
        /*03ec*/ 	.word	0x00000000


	//----- nvinfo : EIATTR_MIN_STACK_SIZE
	.align		4
.L_167:
        /*03f0*/ 	.byte	0x04, 0x12
        /*03f2*/ 	.short	(.L_169 - .L_168)
	.align		4
.L_168:
        /*03f4*/ 	.word	index@(fused_nn_conv2d_cast_subtract_cast_multiply_add_nn_relu_divide_add_round_cast_cl_16286804049590463984__22_kernel0)
        /*03f8*/ 	.word	0x00000000


	//----- nvinfo : EIATTR_MIN_STACK_SIZE
	.align		4
.L_169:
        /*03fc*/ 	.byte	0x04, 0x12
        /*03fe*/ 	.short	(.L_171 - .L_170)
	.align		4
.L_170:
        /*0400*/ 	.word	index@(fused_nn_conv2d_cast_subtract_cast_multiply_add_8_kernel0)
        /*0404*/ 	.word	0x00000000


	//----- nvinfo : EIATTR_MIN_STACK_SIZE
	.align		4
.L_171:
        /*0408*/ 	.byte	0x04, 0x12
        /*040a*/ 	.short	(.L_173 - .L_172)
	.align		4
.L_172:
        /*040c*/ 	.word	index@(fused_nn_conv2d_cast_subtract_cast_multiply_add_add_nn_relu_17_kernel0)
        /*0410*/ 	.word	0x00000000


	//----- nvinfo : EIATTR_MIN_STACK_SIZE
	.align		4
.L_173:
        /*0414*/ 	.byte	0x04, 0x12
        /*0416*/ 	.short	(.L_175 - .L_174)
	.align		4
.L_174:
        /*0418*/ 	.word	index@(fused_divide_add_round_cast_clip_cast_28_kernel0)
        /*041c*/ 	.word	0x00000000


	//----- nvinfo : EIATTR_MIN_STACK_SIZE
	.align		4
.L_175:
        /*0420*/ 	.byte	0x04, 0x12
        /*0422*/ 	.short	(.L_177 - .L_176)
	.align		4
.L_176:
        /*0424*/ 	.word	index@(fused_divide_add_round_cast_clip_cast_25_kernel0)
        /*0428*/ 	.word	0x00000000


	//----- nvinfo : EIATTR_MIN_STACK_SIZE
	.align		4
.L_177:
        /*042c*/ 	.byte	0x04, 0x12
        /*042e*/ 	.short	(.L_179 - .L_178)
	.align		4
.L_178:
        /*0430*/ 	.word	index@(fused_divide_add_round_cast_clip_cast_24_kernel0)
        /*0434*/ 	.word	0x00000000


	//----- nvinfo : EIATTR_MIN_STACK_SIZE
	.align		4
.L_179:
        /*0438*/ 	.byte	0x04, 0x12
        /*043a*/ 	.short	(.L_181 - .L_180)
	.align		4
.L_180:
        /*043c*/ 	.word	index@(fused_nn_conv2d_cast_subtract_cast_multiply_add_nn_relu_divide_add_round_cast_cl_16286804049590463984__17_kernel0)
        /*0440*/ 	.word	0x00000000


	//----- nvinfo : EIATTR_MIN_STACK_SIZE
	.align		4
.L_181:
        /*0444*/ 	.byte	0x04, 0x12
        /*0446*/ 	.short	(.L_183 - .L_182)
	.align		4
.L_182:
        /*0448*/ 	.word	index@(fused_nn_conv2d_cast_subtract_cast_multiply_add_add_nn_relu_22_kernel0)
        /*044c*/ 	.word	0x00000000


	//----- nvinfo : EIATTR_MIN_STACK_SIZE
	.align		4
.L_183:
        /*0450*/ 	.byte	0x04, 0x12
        /*0452*/ 	.short	(.L_185 - .L_184)
	.align		4
.L_184:
        /*0454*/ 	.word	index@(fused_divide_add_round_cast_clip_cast_27_kernel0)
        /*0458*/ 	.word	0x00000000


	//----- nvinfo : EIATTR_MIN_STACK_SIZE
	.align		4
.L_185:
        /*045c*/ 	.byte	0x04, 0x12
        /*045e*/ 	.short	(.L_187 - .L_186)
	.align		4
.L_186:
        /*0460*/ 	.word	index@(fused_divide_add_round_cast_clip_cast_20_kernel0)
        /*0464*/ 	.word	0x00000000


	//----- nvinfo : EIATTR_MIN_STACK_SIZE
	.align		4
.L_187:
        /*0468*/ 	.byte	0x04, 0x12
        /*046a*/ 	.short	(.L_189 - .L_188)
	.align		4
.L_188:
        /*046c*/ 	.word	index@(fused_nn_conv2d_cast_subtract_cast_multiply_add_nn_relu_2_kernel0)
        /*0470*/ 	.word	0x00000000


	//----- nvinfo : EIATTR_MIN_STACK_SIZE
	.align		4
.L_189:
        /*0474*/ 	.byte	0x04, 0x12
        /*0476*/ 	.short	(.L_191 - .L_190)
	.align		4
.L_190:
        /*0478*/ 	.word	index@(fused_nn_conv2d_cast_subtract_cast_multiply_add_nn_relu_divide_add_round_cast_cl_16286804049590463984__21_kernel0)
        /*047c*/ 	.word	0x00000000


	//----- nvinfo : EIATTR_MIN_STACK_SIZE
	.align		4
.L_191:
        /*0480*/ 	.byte	0x04, 0x12
        /*0482*/ 	.short	(.L_193 - .L_192)
	.align		4
.L_192:
        /*0484*/ 	.word	index@(fused_nn_dense_add_2_kernel0)
        /*0488*/ 	.word	0x00000000


	//----- nvinfo : EIATTR_MIN_STACK_SIZE
	.align		4
.L_193:
        /*048c*/ 	.byte	0x04, 0x12
        /*048e*/ 	.short	(.L_195 - .L_194)
	.align		4
.L_194:
        /*0490*/ 	.word	index@(fused_nn_conv2d_cast_subtract_cast_multiply_add_add_nn_relu_21_kernel0)
        /*0494*/ 	.word	0x00000000


	//----- nvinfo : EIATTR_MIN_STACK_SIZE
	.align		4
.L_195:
        /*0498*/ 	.byte	0x04, 0x12
        /*049a*/ 	.short	(.L_197 - .L_196)
	.align		4
.L_196:
        /*049c*/ 	.word	index@(fused_divide_add_round_cast_clip_cast_nn_pad_layout_transform_kernel0)
        /*04a0*/ 	.word	0x00000000


	//----- nvinfo : EIATTR_MIN_STACK_SIZE
	.align		4
.L_197:
        /*04a4*/ 	.byte	0x04, 0x12
        /*04a6*/ 	.short	(.L_199 - .L_198)
	.align		4
.L_198:
        /*04a8*/ 	.word	index@(fused_nn_conv2d_cast_subtract_cast_multiply_add_nn_relu_divide_add_round_cast_cl_16286804049590463984__16_kernel0)
        /*04ac*/ 	.word	0x00000000


	//----- nvinfo : EIATTR_MIN_STACK_SIZE
	.align		4
.L_199:
        /*04b0*/ 	.byte	0x04, 0x12
        /*04b2*/ 	.short	(.L_201 - .L_200)
	.align		4
.L_200:
        /*04b4*/ 	.word	index@(fused_nn_global_avg_pool2d_2_kernel0)
        /*04b8*/ 	.word	0x00000000


	//----- nvinfo : EIATTR_MIN_STACK_SIZE
	.align		4
.L_201:
        /*04bc*/ 	.byte	0x04, 0x12
        /*04be*/ 	.short	(.L_203 - .L_202)
	.align		4
.L_202:
        /*04c0*/ 	.word	index@(fused_cast_clip_cast_kernel0)
        /*04c4*/ 	.word	0x00000000


	//----- nvinfo : EIATTR_MIN_STACK_SIZE
	.align		4
.L_203:
        /*04c8*/ 	.byte	0x04, 0x12
        /*04ca*/ 	.short	(.L_205 - .L_204)
	.align		4
.L_204:
        /*04cc*/ 	.word	index@(fused_nn_conv2d_cast_subtract_cast_multiply_add_nn_relu_divide_add_round_cast_cl_16286804049590463984__23_kernel0)
        /*04d0*/ 	.word	0x00000000


	//----- nvinfo : EIATTR_MIN_STACK_SIZE
	.align		4
.L_205:
        /*04d4*/ 	.byte	0x04, 0x12
        /*04d6*/ 	.short	(.L_207 - .L_206)
	.align		4
.L_206:
        /*04d8*/ 	.word	index@(fused_divide_add_round_cast_clip_cast_22_kernel0)
        /*04dc*/ 	.word	0x00000000


	//----- nvinfo : EIATTR_MIN_STACK_SIZE
	.align		4
.L_207:
        /*04e0*/ 	.byte	0x04, 0x12
        /*04e2*/ 	.short	(.L_209 - .L_208)
	.align		4
.L_208:
        /*04e4*/ 	.word	index@(fused_divide_add_round_cast_clip_cast_23_kernel0)
        /*04e8*/ 	.word	0x00000000
.L_209:


//--------------------- .nv.compat                --------------------------
	.section	.nv.compat,"",@"SHT_CUDA_COMPAT_INFO"
	.align	4
        /*0000*/ 	.byte	0x02, 0x09, 0x00, 0x00, 0x02, 0x02, 0x01, 0x00, 0x02, 0x05, 0x05, 0x00, 0x03, 0x07, 0x01, 0x01
        /*0010*/ 	.byte	0x02, 0x03, 0x00, 0x00, 0x02, 0x06, 0x01, 0x00, 0x04, 0x0b, 0x08, 0x00, 0x09, 0x00, 0x00, 0x00
        /*0020*/ 	.byte	0x00, 0x00, 0x00, 0x00


//--------------------- .nv.info.fused_layout_transform_nn_batch_flatten_kernel0 --------------------------
	.section	.nv.info.fused_layout_transform_nn_batch_flatten_kernel0,"",@"SHT_CUDA_INFO"
	.sectionflags	@""
	.align	4


	//----- nvinfo : EIATTR_CUDA_API_VERSION
	.align		4
        /*0000*/ 	.byte	0x04, 0x37
        /*0002*/ 	.short	(.L_211 - .L_210)
.L_210:
        /*0004*/ 	.word	0x00000082


	//----- nvinfo : EIATTR_KPARAM_INFO
	.align		4
.L_211:
        /*0008*/ 	.byte	0x04, 0x17
        /*000a*/ 	.short	(.L_213 - .L_212)
.L_212:
        /*000c*/ 	.word	0x00000000
        /*0010*/ 	.short	0x0001
        /*0012*/ 	.short	0x0008
        /*0014*/ 	.byte	0x00, 0xf5, 0x21, 0x00


	//----- nvinfo : EIATTR_KPARAM_INFO
	.align		4
.L_213:
        /*0018*/ 	.byte	0x04, 0x17
        /*001a*/ 	.short	(.L_215 - .L_214)
.L_214:
        /*001c*/ 	.word	0x00000000
        /*0020*/ 	.short	0x0000
        /*0022*/ 	.short	0x0000
        /*0024*/ 	.byte	0x00, 0xf5, 0x21, 0x00


	//----- nvinfo : EIATTR_SPARSE_MMA_MASK
	.align		4
.L_215:
        /*0028*/ 	.byte	0x03, 0x50
        /*002a*/ 	.short	0x0000


	//----- nvinfo : EIATTR_MAXREG_COUNT
	.align		4
        /*002c*/ 	.byte	0x03, 0x1b
        /*002e*/ 	.short	0x00ff


	//----- nvinfo : EIATTR_MERCURY_ISA_VERSION
	.align		4
        /*0030*/ 	.byte	0x03, 0x5f
        /*0032*/ 	.short	0x0101


	//----- nvinfo : EIATTR_VRC_CTA_INIT_COUNT
	.align		4
        /*0034*/ 	.byte	0x02, 0x4a
	.zero		1
	.zero		1


	//----- nvinfo : EIATTR_EXIT_INSTR_OFFSETS
	.align		4
        /*0038*/ 	.byte	0x04, 0x1c
        /*003a*/ 	.short	(.L_217 - .L_216)


	//   ....[0]....
.L_216:
        /*003c*/ 	.word	0x00000030


	//   ....[1]....
        /*0040*/ 	.word	0x000000b0


	//----- nvinfo : EIATTR_CBANK_PARAM_SIZE
	.align		4
.L_217:
        /*0044*/ 	.byte	0x03, 0x19
        /*0046*/ 	.short	0x0010


	//----- nvinfo : EIATTR_PARAM_CBANK
	.align		4
        /*0048*/ 	.byte	0x04, 0x0a
        /*004a*/ 	.short	(.L_219 - .L_218)
	.align		4
.L_218:
        /*004c*/ 	.word	index@(.nv.constant0.fused_layout_transform_nn_batch_flatten_kernel0)
        /*0050*/ 	.short	0x0380
        /*0052*/ 	.short	0x0010


	//----- nvinfo : EIATTR_SW_WAR
	.align		4
.L_219:
        /*0054*/ 	.byte	0x04, 0x36
        /*0056*/ 	.short	(.L_221 - .L_220)
.L_220:
        /*0058*/ 	.word	0x00000008
.L_221:


//--------------------- .nv.info.fused_nn_conv2d_cast_subtract_cast_multiply_add_6_kernel0 --------------------------
	.section	.nv.info.fused_nn_conv2d_cast_subtract_cast_multiply_add_6_kernel0,"",@"SHT_CUDA_INFO"
	.sectionflags	@""
	.align	4


	//----- nvinfo : EIATTR_CUDA_API_VERSION
	.align		4
        /*0000*/ 	.byte	0x04, 0x37
        /*0002*/ 	.short	(.L_223 - .L_222)
.L_222:
        /*0004*/ 	.word	0x00000082


	//----- nvinfo : EIATTR_KPARAM_INFO
	.align		4
.L_223:
        /*0008*/ 	.byte	0x04, 0x17
        /*000a*/ 	.short	(.L_225 - .L_224)
.L_224:
        /*000c*/ 	.word	0x00000000
        /*0010*/ 	.short	0x0003
        /*0012*/ 	.short	0x0018
        /*0014*/ 	.byte	0x00, 0xf5, 0x21, 0x00


	//----- nvinfo : EIATTR_KPARAM_INFO
	.align		4
.L_225:
        /*0018*/ 	.byte	0x04, 0x17
        /*001a*/ 	.short	(.L_227 - .L_226)
.L_226:
        /*001c*/ 	.word	0x00000000
        /*0020*/ 	.short	0x0002
        /*0022*/ 	.short	0x0010
        /*0024*/ 	.byte	0x00, 0xf5, 0x21, 0x00


	//----- nvinfo : EIATTR_KPARAM_INFO
	.align		4
.L_227:
        /*0028*/ 	.byte	0x04, 0x17
        /*002a*/ 	.short	(.L_229 - .L_228)
.L_228:
        /*002c*/ 	.word	0x00000000
        /*0030*/ 	.short	0x0001
        /*0032*/ 	.short	0x0008
        /*0034*/ 	.byte	0x00, 0xf5, 0x21, 0x00


	//----- nvinfo : EIATTR_KPARAM_INFO
	.align		4
.L_229:
        /*0038*/ 	.byte	0x04, 0x17
        /*003a*/ 	.short	(.L_231 - .L_230)
.L_230:
        /*003c*/ 	.word	0x00000000
        /*0040*/ 	.short	0x0000
        /*0042*/ 	.short	0x0000
        /*0044*/ 	.byte	0x00, 0xf5, 0x21, 0x00


	//----- nvinfo : EIATTR_SPARSE_MMA_MASK
	.align		4
.L_231:
        /*0048*/ 	.byte	0x03, 0x50
        /*004a*/ 	.short	0x0000


	//----- nvinfo : EIATTR_MAXREG_COUNT
	.align		4
        /*004c*/ 	.byte	0x03, 0x1b
        /*004e*/ 	.short	0x00ff


	//----- nvinfo : EIATTR_NUM_BARRIERS
	.align		4
        /*0050*/ 	.byte	0x02, 0x4c
        /*0052*/ 	.byte	0x01
	.zero		1


	//----- nvinfo : EIATTR_MERCURY_ISA_VERSION
	.align		4
        /*0054*/ 	.byte	0x03, 0x5f
        /*0056*/ 	.short	0x0101


	//----- nvinfo : EIATTR_VRC_CTA_INIT_COUNT
	.align		4
        /*0058*/ 	.byte	0x02, 0x4a
	.zero		1
	.zero		1


	//----- nvinfo : EIATTR_EXIT_INSTR_OFFSETS
	.align		4
        /*005c*/ 	.byte	0x04, 0x1c
        /*005e*/ 	.short	(.L_233 - .L_232)


	//   ....[0]....
.L_232:
        /*0060*/ 	.word	0x00003050


	//----- nvinfo : EIATTR_CRS_STACK_SIZE
	.align		4
.L_233:
        /*0064*/ 	.byte	0x04, 0x1e
        /*0066*/ 	.short	(.L_235 - .L_234)
.L_234:
        /*0068*/ 	.word	0x00000000


	//----- nvinfo : EIATTR_CBANK_PARAM_SIZE
	.align		4
.L_235:
        /*006c*/ 	.byte	0x03, 0x19
        /*006e*/ 	.short	0x0020


	//----- nvinfo : EIATTR_PARAM_CBANK
	.align		4
        /*0070*/ 	.byte	0x04, 0x0a
        /*0072*/ 	.short	(.L_237 - .L_236)
	.align		4
.L_236:
        /*0074*/ 	.word	index@(.nv.constant0.fused_nn_conv2d_cast_subtract_cast_multiply_add_6_kernel0)
        /*0078*/ 	.short	0x0380
        /*007a*/ 	.short	0x0020


	//----- nvinfo : EIATTR_SW_WAR
	.align		4
.L_237:
        /*007c*/ 	.byte	0x04, 0x36
        /*007e*/ 	.short	(.L_239 - .L_238)
.L_238:
        /*0080*/ 	.word	0x00000008
.L_239:


//--------------------- .nv.info.fused_nn_conv2d_cast_subtract_cast_multiply_add_add_nn_relu_16_kernel0 --------------------------
	.section	.nv.info.fused_nn_conv2d_cast_subtract_cast_multiply_add_add_nn_relu_16_kernel0,"",@"SHT_CUDA_INFO"
	.sectionflags	@""
	.align	4


	//----- nvinfo : EIATTR_CUDA_API_VERSION
	.align		4
        /*0000*/ 	.byte	0x04, 0x37
        /*0002*/ 	.short	(.L_241 - .L_240)
.L_240:
        /*0004*/ 	.word	0x00000082


	//----- nvinfo : EIATTR_KPARAM_INFO
	.align		4
.L_241:
        /*0008*/ 	.byte	0x04, 0x17
        /*000a*/ 	.short	(.L_243 - .L_242)
.L_242:
        /*000c*/ 	.word	0x00000000
        /*0010*/ 	.short	0x0004
        /*0012*/ 	.short	0x0020
        /*0014*/ 	.byte	0x00, 0xf5, 0x21, 0x00


	//----- nvinfo : EIATTR_KPARAM_INFO
	.align		4
.L_243:
        /*0018*/ 	.byte	0x04, 0x17
        /*001a*/ 	.short	(.L_245 - .L_244)
.L_244:
        /*001c*/ 	.word	0x00000000
        /*0020*/ 	.short	0x0003
        /*0022*/ 	.short	0x0018
        /*0024*/ 	.byte	0x00, 0xf5, 0x21, 0x00


	//----- nvinfo : EIATTR_KPARAM_INFO
	.align		4
.L_245:
        /*0028*/ 	.byte	0x04, 0x17
        /*002a*/ 	.short	(.L_247 - .L_246)
.L_246:
        /*002c*/ 	.word	0x00000000
        /*0030*/ 	.short	0x0002
        /*0032*/ 	.short	0x0010
        /*0034*/ 	.byte	0x00, 0xf5, 0x21, 0x00


	//----- nvinfo : EIATTR_KPARAM_INFO
	.align		4
.L_247:
        /*0038*/ 	.byte	0x04, 0x17
        /*003a*/ 	.short	(.L_249 - .L_248)
.L_248:
        /*003c*/ 	.word	0x00000000
        /*0040*/ 	.short	0x0001
        /*0042*/ 	.short	0x0008
        /*0044*/ 	.byte	0x00, 0xf5, 0x21, 0x00


	//----- nvinfo : EIATTR_KPARAM_INFO
	.align		4
.L_249:
        /*0048*/ 	.byte	0x04, 0x17
        /*004a*/ 	.short	(.L_251 - .L_250)
.L_250:
        /*004c*/ 	.word	0x00000000
        /*0050*/ 	.short	0x0000
        /*0052*/ 	.short	0x0000
        /*0054*/ 	.byte	0x00, 0xf5, 0x21, 0x00


	//----- nvinfo : EIATTR_SPARSE_MMA_MASK
	.align		4
.L_251:
        /*0058*/ 	.byte	0x03, 0x50
        /*005a*/ 	.short	0x0000


	//----- nvinfo : EIATTR_MAXREG_COUNT
	.align		4
        /*005c*/ 	.byte	0x03, 0x1b
        /*005e*/ 	.short	0x00ff


	//----- nvinfo : EIATTR_NUM_BARRIERS
	.align		4
        /*0060*/ 	.byte	0x02, 0x4c
        /*0062*/ 	.byte	0x01
	.zero		1


	//----- nvinfo : EIATTR_MERCURY_ISA_VERSION
	.align		4
        /*0064*/ 	.byte	0x03, 0x5f
        /*0066*/ 	.short	0x0101


	//----- nvinfo : EIATTR_VRC_CTA_INIT_COUNT
	.align		4
        /*0068*/ 	.byte	0x02, 0x4a
	.zero		1
	.zero		1


	//----- nvinfo : EIATTR_EXIT_INSTR_OFFSETS
	.align		4
        /*006c*/ 	.byte	0x04, 0x1c
        /*006e*/ 	.short	(.L_253 - .L_252)


	//   ....[0]....
.L_252:
        /*0070*/ 	.word	0x000024f0


	//----- nvinfo : EIATTR_CRS_STACK_SIZE
	.align		4
.L_253:
        /*0074*/ 	.byte	0x04, 0x1e
        /*0076*/ 	.short	(.L_255 - .L_254)
.L_254:
        /*0078*/ 	.word	0x00000000


	//----- nvinfo : EIATTR_CBANK_PARAM_SIZE
	.align		4
.L_255:
        /*007c*/ 	.byte	0x03, 0x19
        /*007e*/ 	.short	0x0028


	//----- nvinfo : EIATTR_PARAM_CBANK
	.align		4
        /*0080*/ 	.byte	0x04, 0x0a
        /*0082*/ 	.short	(.L_257 - .L_256)
	.align		4
.L_256:
        /*0084*/ 	.word	index@(.nv.constant0.fused_nn_conv2d_cast_subtract_cast_multiply_add_add_nn_relu_16_kernel0)
        /*0088*/ 	.short	0x0380
        /*008a*/ 	.short	0x0028


	//----- nvinfo : EIATTR_SW_WAR
	.align		4
.L_257:
        /*008c*/ 	.byte	0x04, 0x36
        /*008e*/ 	.short	(.L_259 - .L_258)
.L_258:
        /*0090*/ 	.word	0x00000008
.L_259:


//--------------------- .nv.info.fused_divide_add_round_cast_clip_cast_21_kernel0 --------------------------
	.section	.nv.info.fused_divide_add_round_cast_clip_cast_21_kernel0,"",@"SHT_CUDA_INFO"
	.sectionflags	@""
	.align	4


	//----- nvinfo : EIATTR_CUDA_API_VERSION
	.align		4
        /*0000*/ 	.byte	0x04, 0x37
        /*0002*/ 	.short	(.L_261 - .L_260)
.L_260:
        /*0004*/ 	.word	0x00000082


	//----- nvinfo : EIATTR_KPARAM_INFO
	.align		4
.L_261:
        /*0008*/ 	.byte	0x04, 0x17
        /*000a*/ 	.short	(.L_263 - .L_262)
.L_262:
        /*000c*/ 	.word	0x00000000
        /*0010*/ 	.short	0x0002
        /*0012*/ 	.short	0x0010
        /*0014*/ 	.byte	0x00, 0xf5, 0x21, 0x00


	//----- nvinfo : EIATTR_KPARAM_INFO
	.align		4
.L_263:
        /*0018*/ 	.byte	0x04, 0x17
        /*001a*/ 	.short	(.L_265 - .L_264)
.L_264:
        /*001c*/ 	.word	0x00000000
        /*0020*/ 	.short	0x0001
        /*0022*/ 	.short	0x0008
        /*0024*/ 	.byte	0x00, 0xf5, 0x21, 0x00


	//----- nvinfo : EIATTR_KPARAM_INFO
	.align		4
.L_265:
        /*0028*/ 	.byte	0x04, 0x17
        /*002a*/ 	.short	(.L_267 - .L_266)
.L_266:
        /*002c*/ 	.word	0x00000000
        /*0030*/ 	.short	0x0000
        /*0032*/ 	.short	0x0000
        /*0034*/ 	.byte	0x00, 0xf5, 0x21, 0x00


	//----- nvinfo : EIATTR_SPARSE_MMA_MASK
	.align		4
.L_267:
        /*0038*/ 	.byte	0x03, 0x50
        /*003a*/ 	.short	0x0000


	//----- nvinfo : EIATTR_MAXREG_COUNT
	.align		4
        /*003c*/ 	.byte	0x03, 0x1b
        /*003e*/ 	.short	0x00ff


	//----- nvinfo : EIATTR_MERCURY_ISA_VERSION
	.align		4
        /*0040*/ 	.byte	0x03, 0x5f
        /*0042*/ 	.short	0x0101


	//----- nvinfo : EIATTR_VRC_CTA_INIT_COUNT
	.align		4
        /*0044*/ 	.byte	0x02, 0x4a
	.zero		1
	.zero		1


	//----- nvinfo : EIATTR_EXIT_INSTR_OFFSETS
	.align		4
        /*0048*/ 	.byte	0x04, 0x1c
        /*004a*/ 	.short	(.L_269 - .L_268)


	//   ....[0]....
.L_268:
        /*004c*/ 	.word	0x00000160


	//----- nvinfo : EIATTR_CBANK_PARAM_SIZE
	.align		4
.L_269:
        /*0050*/ 	.byte	0x03, 0x19
        /*0052*/ 	.short	0x0018


	//----- nvinfo : EIATTR_PARAM_CBANK
	.align		4
        /*0054*/ 	.byte	0x04, 0x0a
        /*0056*/ 	.short	(.L_271 - .L_270)
	.align		4
.L_270:
        /*0058*/ 	.word	index@(.nv.constant0.fused_divide_add_round_cast_clip_cast_21_kernel0)
        /*005c*/ 	.short	0x0380
        /*005e*/ 	.short	0x0018


	//----- nvinfo : EIATTR_SW_WAR
	.align		4
.L_271:
        /*0060*/ 	.byte	0x04, 0x36
        /*0062*/ 	.short	(.L_273 - .L_272)
.L_272:
        /*0064*/ 	.word	0x00000008
.L_273:


//--------------------- .nv.info.fused_nn_conv2d_cast_subtract_cast_multiply_add_nn_relu_divide_add_round_cast_cl_16286804049590463984__20_kernel0 --------------------------
	.section	.nv.info.fused_nn_conv2d_cast_subtract_cast_multiply_add_nn_relu_divide_add_round_cast_cl_16286804049590463984__20_kernel0,"",@"SHT_CUDA_INFO"
	.sectionflags	@""
	.align	4


	//----- nvinfo : EIATTR_CUDA_API_VERSION
	.align		4
        /*0000*/ 	.byte	0x04, 0x37
        /*0002*/ 	.short	(.L_275 - .L_274)
.L_274:
        /*0004*/ 	.word	0x00000082


	//----- nvinfo : EIATTR_KPARAM_INFO
	.align		4
.L_275:
        /*0008*/ 	.byte	0x04, 0x17
        /*000a*/ 	.short	(.L_277 - .L_276)
.L_276:
        /*000c*/ 	.word	0x00000000
        /*0010*/ 	.short	0x0004
        /*0012*/ 	.short	0x0020
        /*0014*/ 	.byte	0x00, 0xf5, 0x21, 0x00


	//----- nvinfo : EIATTR_KPARAM_INFO
	.align		4
.L_277:
        /*0018*/ 	.byte	0x04, 0x17
        /*001a*/ 	.short	(.L_279 - .L_278)
.L_278:
        /*001c*/ 	.word	0x00000000
        /*0020*/ 	.short	0x0003
        /*0022*/ 	.short	0x0018
        /*0024*/ 	.byte	0x00, 0xf5, 0x21, 0x00


	//----- nvinfo : EIATTR_KPARAM_INFO
	.align		4
.L_279:
        /*0028*/ 	.byte	0x04, 0x17
        /*002a*/ 	.short	(.L_281 - .L_280)
.L_280:
        /*002c*/ 	.word	0x00000000
        /*0030*/ 	.short	0x0002
        /*0032*/ 	.short	0x0010
        /*0034*/ 	.byte	0x00, 0xf5, 0x21, 0x00


	//----- nvinfo : EIATTR_KPARAM_INFO
	.align		4
.L_281:
        /*0038*/ 	.byte	0x04, 0x17
        /*003a*/ 	.short	(.L_283 - .L_282)
.L_282:
        /*003c*/ 	.word	0x00000000
        /*0040*/ 	.short	0x0001
        /*0042*/ 	.short	0x0008
        /*0044*/ 	.byte	0x00, 0xf5, 0x21, 0x00


	//----- nvinfo : EIATTR_KPARAM_INFO
	.align		4
.L_283:
        /*0048*/ 	.byte	0x04, 0x17
        /*004a*/ 	.short	(.L_285 - .L_284)
.L_284:
        /*004c*/ 	.word	0x00000000
        /*0050*/ 	.short	0x0000
        /*0052*/ 	.short	0x0000
        /*0054*/ 	.byte	0x00, 0xf5, 0x21, 0x00


	//----- nvinfo : EIATTR_SPARSE_MMA_MASK
	.align		4
.L_285:
        /*0058*/ 	.byte	0x03, 0x50
        /*005a*/ 	.short	0x0000


	//----- nvinfo : EIATTR_MAXREG_COUNT
	.align		4
        /*005c*/ 	.byte	0x03, 0x1b
        /*005e*/ 	.short	0x00ff


	//----- nvinfo : EIATTR_NUM_BARRIERS
	.align		4
        /*0060*/ 	.byte	0x02, 0x4c
        /*0062*/ 	.byte	0x01
	.zero		1


	//----- nvinfo : EIATTR_MERCURY_ISA_VERSION
	.align		4
        /*0064*/ 	.byte	0x03, 0x5f
        /*0066*/ 	.short	0x0101


	//----- nvinfo : EIATTR_VRC_CTA_INIT_COUNT
	.align		4
        /*0068*/ 	.byte	0x02, 0x4a
	.zero		1
	.zero		1


	//----- nvinfo : EIATTR_EXIT_INSTR_OFFSETS
	.align		4
        /*006c*/ 	.byte	0x04, 0x1c
        /*006e*/ 	.short	(.L_287 - .L_286)


	//   ....[0]....
.L_286:
        /*0070*/ 	.word	0x00002ed0


	//----- nvinfo : EIATTR_CRS_STACK_SIZE
	.align		4
.L_287:
        /*0074*/ 	.byte	0x04, 0x1e
        /*0076*/ 	.short	(.L_289 - .L_288)
.L_288:
        /*0078*/ 	.word	0x00000000


	//----- nvinfo : EIATTR_CBANK_PARAM_SIZE
	.align		4
.L_289:
        /*007c*/ 	.byte	0x03, 0x19
        /*007e*/ 	.short	0x0028


	//----- nvinfo : EIATTR_PARAM_CBANK
	.align		4
        /*0080*/ 	.byte	0x04, 0x0a
        /*0082*/ 	.short	(.L_291 - .L_290)
	.align		4
.L_290:
        /*0084*/ 	.word	index@(.nv.constant0.fused_nn_conv2d_cast_subtract_cast_multiply_add_nn_relu_divide_add_round_cast_cl_16286804049590463984__20_kernel0)
        /*0088*/ 	.short	0x0380
        /*008a*/ 	.short	0x0028


	//----- nvinfo : EIATTR_SW_WAR
	.align		4
.L_291:
        /*008c*/ 	.byte	0x04, 0x36
        /*008e*/ 	.short	(.L_293 - .L_292)
.L_292:
        /*0090*/ 	.word	0x00000008
.L_293:


//--------------------- .nv.info.fused_nn_max_pool2d_2_kernel0 --------------------------
	.section	.nv.info.fused_nn_max_pool2d_2_kernel0,"",@"SHT_CUDA_INFO"
	.sectionflags	@""
	.align	4


	//----- nvinfo : EIATTR_CUDA_API_VERSION
	.align		4
        /*0000*/ 	.byte	0x04, 0x37
        /*0002*/ 	.short	(.L_295 - .L_294)
.L_294:
        /*0004*/ 	.word	0x00000082


	//----- nvinfo : EIATTR_KPARAM_INFO
	.align		4
.L_295:
        /*0008*/ 	.byte	0x04, 0x17
        /*000a*/ 	.short	(.L_297 - .L_296)
.L_296:
        /*000c*/ 	.word	0x00000000
        /*0010*/ 	.short	0x0001
        /*0012*/ 	.short	0x0008
        /*0014*/ 	.byte	0x00, 0xf5, 0x21, 0x00


	//----- nvinfo : EIATTR_KPARAM_INFO
	.align		4
.L_297:
        /*0018*/ 	.byte	0x04, 0x17
        /*001a*/ 	.short	(.L_299 - .L_298)
.L_298:
        /*001c*/ 	.word	0x00000000
        /*0020*/ 	.short	0x0000
        /*0022*/ 	.short	0x0000
        /*0024*/ 	.byte	0x00, 0xf5, 0x21, 0x00


	//----- nvinfo : EIATTR_SPARSE_MMA_MASK
	.align		4
.L_299:
        /*0028*/ 	.byte	0x03, 0x50
        /*002a*/ 	.short	0x0000


	//----- nvinfo : EIATTR_MAXREG_COUNT
	.align		4
        /*002c*/ 	.byte	0x03, 0x1b
        /*002e*/ 	.short	0x00ff


	//----- nvinfo : EIATTR_MERCURY_ISA_VERSION
	.align		4
        /*0030*/ 	.byte	0x03, 0x5f
        /*0032*/ 	.short	0x0101


	//----- nvinfo : EIATTR_VRC_CTA_INIT_COUNT
	.align		4
        /*0034*/ 	.byte	0x02, 0x4a
	.zero		1
	.zero		1


	//----- nvinfo : EIATTR_EXIT_INSTR_OFFSETS
	.align		4
        /*0038*/ 	.byte	0x04, 0x1c
        /*003a*/ 	.short	(.L_301 - .L_300)


	//   ....[0]....
.L_300:
        /*003c*/ 	.word	0x000002e0


	//----- nvinfo : EIATTR_CBANK_PARAM_SIZE
	.align		4
.L_301:
        /*0040*/ 	.byte	0x03, 0x19
        /*0042*/ 	.short	0x0010


	//----- nvinfo : EIATTR_PARAM_CBANK
	.align		4
        /*0044*/ 	.byte	0x04, 0x0a
        /*0046*/ 	.short	(.L_303 - .L_302)
	.align		4
.L_302:
        /*0048*/ 	.word	index@(.nv.constant0.fused_nn_max_pool2d_2_kernel0)
        /*004c*/ 	.short	0x0380
        /*004e*/ 	.short	0x0010


	//----- nvinfo : EIATTR_SW_WAR
	.align		4
.L_303:
        /*0050*/ 	.byte	0x04, 0x36
        /*0052*/ 	.short	(.L_305 - .L_304)
.L_304:
        /*0054*/ 	.word	0x00000008
.L_305:


//--------------------- .nv.info.fused_nn_conv2d_cast_subtract_cast_multiply_add_nn_relu_divide_add_round_cast_cl_16286804049590463984__19_kernel0 --------------------------
	.section	.nv.info.fused_nn_conv2d_cast_subtract_cast_multiply_add_nn_relu_divide_add_round_cast_cl_16286804049590463984__19_kernel0,"",@"SHT_CUDA_INFO"
	.sectionflags	@""
	.align	4


	//----- nvinfo : EIATTR_CUDA_API_VERSION
	.align		4
        /*0000*/ 	.byte	0x04, 0x37
        /*0002*/ 	.short	(.L_307 - .L_306)
.L_306:
        /*0004*/ 	.word	0x00000082


	//----- nvinfo : EIATTR_KPARAM_INFO
	.align		4
.L_307:
        /*0008*/ 	.byte	0x04, 0x17
        /*000a*/ 	.short	(.L_309 - .L_308)
.L_308:
        /*000c*/ 	.word	0x00000000
        /*0010*/ 	.short	0x0004
        /*0012*/ 	.short	0x0020
        /*0014*/ 	.byte	0x00, 0xf5, 0x21, 0x00


	//----- nvinfo : EIATTR_KPARAM_INFO
	.align		4
.L_309:
        /*0018*/ 	.byte	0x04, 0x17
        /*001a*/ 	.short	(.L_311 - .L_310)
.L_310:
        /*001c*/ 	.word	0x00000000
        /*0020*/ 	.short	0x0003
        /*0022*/ 	.short	0x0018
        /*0024*/ 	.byte	0x00, 0xf5, 0x21, 0x00


	//----- nvinfo : EIATTR_KPARAM_INFO
	.align		4
.L_311:
        /*0028*/ 	.byte	0x04, 0x17
        /*002a*/ 	.short	(.L_313 - .L_312)
.L_312:
        /*002c*/ 	.word	0x00000000
        /*0030*/ 	.short	0x0002
        /*0032*/ 	.short	0x0010
        /*0034*/ 	.byte	0x00, 0xf5, 0x21, 0x00


	//----- nvinfo : EIATTR_KPARAM_INFO
	.align		4
.L_313:
        /*0038*/ 	.byte	0x04, 0x17
        /*003a*/ 	.short	(.L_315 - .L_314)
.L_314:
        /*003c*/ 	.word	0x00000000
        /*0040*/ 	.short	0x0001
        /*0042*/ 	.short	0x0008
        /*0044*/ 	.byte	0x00, 0xf5, 0x21, 0x00


	//----- nvinfo : EIATTR_KPARAM_INFO
	.align		4
.L_315:
        /*0048*/ 	.byte	0x04, 0x17
        /*004a*/ 	.short	(.L_317 - .L_316)
.L_316:
        /*004c*/ 	.word	0x00000000
        /*0050*/ 	.short	0x0000
        /*0052*/ 	.short	0x0000
        /*0054*/ 	.byte	0x00, 0xf5, 0x21, 0x00


	//----- nvinfo : EIATTR_SPARSE_MMA_MASK
	.align		4
.L_317:
        /*0058*/ 	.byte	0x03, 0x50
        /*005a*/ 	.short	0x0000


	//----- nvinfo : EIATTR_MAXREG_COUNT
	.align		4
        /*005c*/ 	.byte	0x03, 0x1b
        /*005e*/ 	.short	0x00ff


	//----- nvinfo : EIATTR_NUM_BARRIERS
	.align		4
        /*0060*/ 	.byte	0x02, 0x4c
        /*0062*/ 	.byte	0x01
	.zero		1


	//----- nvinfo : EIATTR_MERCURY_ISA_VERSION
	.align		4
        /*0064*/ 	.byte	0x03, 0x5f
        /*0066*/ 	.short	0x0101


	//----- nvinfo : EIATTR_VRC_CTA_INIT_COUNT
	.align		4
        /*0068*/ 	.byte	0x02, 0x4a
	.zero		1
	.zero		1


	//----- nvinfo : EIATTR_EXIT_INSTR_OFFSETS
	.align		4
        /*006c*/ 	.byte	0x04, 0x1c
        /*006e*/ 	.short	(.L_319 - .L_318)


	//   ....[0]....
.L_318:
        /*0070*/ 	.word	0x00003790


	//----- nvinfo : EIATTR_CRS_STACK_SIZE
	.align		4
.L_319:
        /*0074*/ 	.byte	0x04, 0x1e
        /*0076*/ 	.short	(.L_321 - .L_320)
.L_320:
        /*0078*/ 	.word	0x00000000


	//----- nvinfo : EIATTR_CBANK_PARAM_SIZE
	.align		4
.L_321:
        /*007c*/ 	.byte	0x03, 0x19
        /*007e*/ 	.short	0x0028


	//----- nvinfo : EIATTR_PARAM_CBANK
	.align		4
        /*0080*/ 	.byte	0x04, 0x0a
        /*0082*/ 	.short	(.L_323 - .L_322)
	.align		4
.L_322:
        /*0084*/ 	.word	index@(.nv.constant0.fused_nn_conv2d_cast_subtract_cast_multiply_add_nn_relu_divide_add_round_cast_cl_16286804049590463984__19_kernel0)
        /*0088*/ 	.short	0x0380
        /*008a*/ 	.short	0x0028


	//----- nvinfo : EIATTR_SW_WAR
	.align		4
.L_323:
        /*008c*/ 	.byte	0x04, 0x36
        /*008e*/ 	.short	(.L_325 - .L_324)
.L_324:
        /*0090*/ 	.word	0x00000008
.L_325:


//--------------------- .nv.info.fused_nn_conv2d_cast_subtract_cast_multiply_add_add_nn_relu_18_kernel0 --------------------------
	.section	.nv.info.fused_nn_conv2d_cast_subtract_cast_multiply_add_add_nn_relu_18_kernel0,"",@"SHT_CUDA_INFO"
	.sectionflags	@""
	.align	4


	//----- nvinfo : EIATTR_CUDA_API_VERSION
	.align		4
        /*0000*/ 	.byte	0x04, 0x37
        /*0002*/ 	.short	(.L_327 - .L_326)
.L_326:
        /*0004*/ 	.word	0x00000082


	//----- nvinfo : EIATTR_KPARAM_INFO
	.align		4
.L_327:
        /*0008*/ 	.byte	0x04, 0x17
        /*000a*/ 	.short	(.L_329 - .L_328)
.L_328:
        /*000c*/ 	.word	0x00000000
        /*0010*/ 	.short	0x0004
        /*0012*/ 	.short	0x0020
        /*0014*/ 	.byte	0x00, 0xf5, 0x21, 0x00


	//----- nvinfo : EIATTR_KPARAM_INFO
	.align		4
.L_329:
        /*0018*/ 	.byte	0x04, 0x17
        /*001a*/ 	.short	(.L_331 - .L_330)
.L_330:
        /*001c*/ 	.word	0x00000000
        /*0020*/ 	.short	0x0003
        /*0022*/ 	.short	0x0018
        /*0024*/ 	.byte	0x00, 0xf5, 0x21, 0x00


	//----- nvinfo : EIATTR_KPARAM_INFO
	.align		4
.L_331:
        /*0028*/ 	.byte	0x04, 0x17
        /*002a*/ 	.short	(.L_333 - .L_332)
.L_332:
        /*002c*/ 	.word	0x00000000
        /*0030*/ 	.short	0x0002
        /*0032*/ 	.short	0x0010
        /*0034*/ 	.byte	0x00, 0xf5, 0x21, 0x00


	//----- nvinfo : EIATTR_KPARAM_INFO
	.align		4
.L_333:
        /*0038*/ 	.byte	0x04, 0x17
        /*003a*/ 	.short	(.L_335 - .L_334)
.L_334:
        /*003c*/ 	.word	0x00000000
        /*0040*/ 	.short	0x0001
        /*0042*/ 	.short	0x0008
        /*0044*/ 	.byte	0x00, 0xf5, 0x21, 0x00


	//----- nvinfo : EIATTR_KPARAM_INFO
	.align		4
.L_335:
        /*0048*/ 	.byte	0x04, 0x17
        /*004a*/ 	.short	(.L_337 - .L_336)
.L_336:
        /*004c*/ 	.word	0x00000000
        /*0050*/ 	.short	0x0000
        /*0052*/ 	.short	0x0000
        /*0054*/ 	.byte	0x00, 0xf5, 0x21, 0x00


	//----- nvinfo : EIATTR_SPARSE_MMA_MASK
	.align		4
.L_337:
        /*0058*/ 	.byte	0x03, 0x50
        /*005a*/ 	.short	0x0000


	//----- nvinfo : EIATTR_MAXREG_COUNT
	.align		4
        /*005c*/ 	.byte	0x03, 0x1b
        /*005e*/ 	.short	0x00ff


	//----- nvinfo : EIATTR_NUM_BARRIERS
	.align		4
        /*0060*/ 	.byte	0x02, 0x4c
        /*0062*/ 	.byte	0x01
	.zero		1


	//----- nvinfo : EIATTR_MERCURY_ISA_VERSION
	.align		4
        /*0064*/ 	.byte	0x03, 0x5f
        /*0066*/ 	.short	0x0101


	//----- nvinfo : EIATTR_VRC_CTA_INIT_COUNT
	.align		4
        /*0068*/ 	.byte	0x02, 0x4a
	.zero		1
	.zero		1


	//----- nvinfo : EIATTR_EXIT_INSTR_OFFSETS
	.align		4
        /*006c*/ 	.byte	0x04, 0x1c
        /*006e*/ 	.short	(.L_339 - .L_338)


	//   ....[0]....
.L_338:
        /*0070*/ 	.word	0x00008410


	//----- nvinfo : EIATTR_CRS_STACK_SIZE
	.align		4
.L_339:
        /*0074*/ 	.byte	0x04, 0x1e
        /*0076*/ 	.short	(.L_341 - .L_340)
.L_340:
        /*0078*/ 	.word	0x00000000


	//----- nvinfo : EIATTR_CBANK_PARAM_SIZE
	.align		4
.L_341:
        /*007c*/ 	.byte	0x03, 0x19
        /*007e*/ 	.short	0x0028


	//----- nvinfo : EIATTR_PARAM_CBANK
	.align		4
        /*0080*/ 	.byte	0x04, 0x0a
        /*0082*/ 	.short	(.L_343 - .L_342)
	.align		4
.L_342:
        /*0084*/ 	.word	index@(.nv.constant0.fused_nn_conv2d_cast_subtract_cast_multiply_add_add_nn_relu_18_kernel0)
        /*0088*/ 	.short	0x0380
        /*008a*/ 	.short	0x0028


	//----- nvinfo : EIATTR_SW_WAR
	.align		4
.L_343:
        /*008c*/ 	.byte	0x04, 0x36
        /*008e*/ 	.short	(.L_345 - .L_344)
.L_344:
        /*0090*/ 	.word	0x00000008
.L_345:


//--------------------- .nv.info.fused_divide_add_round_cast_clip_cast_26_kernel0 --------------------------
	.section	.nv.info.fused_divide_add_round_cast_clip_cast_26_kernel0,"",@"SHT_CUDA_INFO"
	.sectionflags	@""
	.align	4


	//----- nvinfo : EIATTR_CUDA_API_VERSION
	.align		4
        /*0000*/ 	.byte	0x04, 0x37
        /*0002*/ 	.short	(.L_347 - .L_346)
.L_346:
        /*0004*/ 	.word	0x00000082


	//----- nvinfo : EIATTR_KPARAM_INFO
	.align		4
.L_347:
        /*0008*/ 	.byte	0x04, 0x17
        /*000a*/ 	.short	(.L_349 - .L_348)
.L_348:
        /*000c*/ 	.word	0x00000000
        /*0010*/ 	.short	0x0002
        /*0012*/ 	.short	0x0010
        /*0014*/ 	.byte	0x00, 0xf5, 0x21, 0x00


	//----- nvinfo : EIATTR_KPARAM_INFO
	.align		4
.L_349:
        /*0018*/ 	.byte	0x04, 0x17
        /*001a*/ 	.short	(.L_351 - .L_350)
.L_350:
        /*001c*/ 	.word	0x00000000
        /*0020*/ 	.short	0x0001
        /*0022*/ 	.short	0x0008
        /*0024*/ 	.byte	0x00, 0xf5, 0x21, 0x00


	//----- nvinfo : EIATTR_KPARAM_INFO
	.align		4
.L_351:
        /*0028*/ 	.byte	0x04, 0x17
        /*002a*/ 	.short	(.L_353 - .L_352)
.L_352:
        /*002c*/ 	.word	0x00000000
        /*0030*/ 	.short	0x0000
        /*0032*/ 	.short	0x0000
        /*0034*/ 	.byte	0x00, 0xf5, 0x21, 0x00


	//----- nvinfo : EIATTR_SPARSE_MMA_MASK
	.align		4
.L_353:
        /*0038*/ 	.byte	0x03, 0x50
        /*003a*/ 	.short	0x0000


	//----- nvinfo : EIATTR_MAXREG_COUNT
	.align		4
        /*003c*/ 	.byte	0x03, 0x1b
        /*003e*/ 	.short	0x00ff


	//----- nvinfo : EIATTR_MERCURY_ISA_VERSION
	.align		4
        /*0040*/ 	.byte	0x03, 0x5f
        /*0042*/ 	.short	0x0101


	//----- nvinfo : EIATTR_VRC_CTA_INIT_COUNT
	.align		4
        /*0044*/ 	.byte	0x02, 0x4a
	.zero		1
	.zero		1


	//----- nvinfo : EIATTR_EXIT_INSTR_OFFSETS
	.align		4
        /*0048*/ 	.byte	0x04, 0x1c
        /*004a*/ 	.short	(.L_355 - .L_354)


	//   ....[0]....
.L_354:
        /*004c*/ 	.word	0x00000160


	//----- nvinfo : EIATTR_CBANK_PARAM_SIZE
	.align		4
.L_355:
        /*0050*/ 	.byte	0x03, 0x19
        /*0052*/ 	.short	0x0018


	//----- nvinfo : EIATTR_PARAM_CBANK
	.align		4
        /*0054*/ 	.byte	0x04, 0x0a
        /*0056*/ 	.short	(.L_357 - .L_356)
	.align		4
.L_356:
        /*0058*/ 	.word	index@(.nv.constant0.fused_divide_add_round_cast_clip_cast_26_kernel0)
        /*005c*/ 	.short	0x0380
        /*005e*/ 	.short	0x0018


	//----- nvinfo : EIATTR_SW_WAR
	.align		4
.L_357:
        /*0060*/ 	.byte	0x04, 0x36
        /*0062*/ 	.short	(.L_359 - .L_358)
.L_358:
        /*0064*/ 	.word	0x00000008
.L_359:


//--------------------- .nv.info.fused_nn_conv2d_cast_subtract_cast_multiply_add_add_nn_relu_20_kernel0 --------------------------
	.section	.nv.info.fused_nn_conv2d_cast_subtract_cast_multiply_add_add_nn_relu_20_kernel0,"",@"SHT_CUDA_INFO"
	.sectionflags	@""
	.align	4


	//----- nvinfo : EIATTR_CUDA_API_VERSION
	.align		4
        /*0000*/ 	.byte	0x04, 0x37
        /*0002*/ 	.short	(.L_361 - .L_360)
.L_360:
        /*0004*/ 	.word	0x00000082


	//----- nvinfo : EIATTR_KPARAM_INFO
	.align		4
.L_361:
        /*0008*/ 	.byte	0x04, 0x17
        /*000a*/ 	.short	(.L_363 - .L_362)
.L_362:
        /*000c*/ 	.word	0x00000000
        /*0010*/ 	.short	0x0004
        /*0012*/ 	.short	0x0020
        /*0014*/ 	.byte	0x00, 0xf5, 0x21, 0x00


	//----- nvinfo : EIATTR_KPARAM_INFO
	.align		4
.L_363:
        /*0018*/ 	.byte	0x04, 0x17
        /*001a*/ 	.short	(.L_365 - .L_364)
.L_364:
        /*001c*/ 	.word	0x00000000
        /*0020*/ 	.short	0x0003
        /*0022*/ 	.short	0x0018
        /*0024*/ 	.byte	0x00, 0xf5, 0x21, 0x00


	//----- nvinfo : EIATTR_KPARAM_INFO
	.align		4
.L_365:
        /*0028*/ 	.byte	0x04, 0x17
        /*002a*/ 	.short	(.L_367 - .L_366)
.L_366:
        /*002c*/ 	.word	0x00000000
        /*0030*/ 	.short	0x0002
        /*0032*/ 	.short	0x0010
        /*0034*/ 	.byte	0x00, 0xf5, 0x21, 0x00


	//----- nvinfo : EIATTR_KPARAM_INFO
	.align		4
.L_367:
        /*0038*/ 	.byte	0x04, 0x17
        /*003a*/ 	.short	(.L_369 - .L_368)
.L_368:
        /*003c*/ 	.word	0x00000000
        /*0040*/ 	.short	0x0001
        /*0042*/ 	.short	0x0008
        /*0044*/ 	.byte	0x00, 0xf5, 0x21, 0x00


	//----- nvinfo : EIATTR_KPARAM_INFO
	.align		4
.L_369:
        /*0048*/ 	.byte	0x04, 0x17
        /*004a*/ 	.short	(.L_371 - .L_370)
.L_370:
        /*004c*/ 	.word	0x00000000
        /*0050*/ 	.short	0x0000
        /*0052*/ 	.short	0x0000
        /*0054*/ 	.byte	0x00, 0xf5, 0x21, 0x00


	//----- nvinfo : EIATTR_SPARSE_MMA_MASK
	.align		4
.L_371:
        /*0058*/ 	.byte	0x03, 0x50
        /*005a*/ 	.short	0x0000


	//----- nvinfo : EIATTR_MAXREG_COUNT
	.align		4
        /*005c*/ 	.byte	0x03, 0x1b
        /*005e*/ 	.short	0x00ff


	//----- nvinfo : EIATTR_NUM_BARRIERS
	.align		4
        /*0060*/ 	.byte	0x02, 0x4c
        /*0062*/ 	.byte	0x01
	.zero		1


	//----- nvinfo : EIATTR_MERCURY_ISA_VERSION
	.align		4
        /*0064*/ 	.byte	0x03, 0x5f
        /*0066*/ 	.short	0x0101


	//----- nvinfo : EIATTR_VRC_CTA_INIT_COUNT
	.align		4
        /*0068*/ 	.byte	0x02, 0x4a
	.zero		1
	.zero		1


	//----- nvinfo : EIATTR_EXIT_INSTR_OFFSETS
	.align		4
        /*006c*/ 	.byte	0x04, 0x1c
        /*006e*/ 	.short	(.L_373 - .L_372)


	//   ....[0]....
.L_372:
        /*0070*/ 	.word	0x00003370


	//----- nvinfo : EIATTR_CRS_STACK_SIZE
	.align		4
.L_373:
        /*0074*/ 	.byte	0x04, 0x1e
        /*0076*/ 	.short	(.L_375 - .L_374)
.L_374:
        /*0078*/ 	.word	0x00000000


	//----- nvinfo : EIATTR_CBANK_PARAM_SIZE
	.align		4
.L_375:
        /*007c*/ 	.byte	0x03, 0x19
        /*007e*/ 	.short	0x0028


	//----- nvinfo : EIATTR_PARAM_CBANK
	.align		4
        /*0080*/ 	.byte	0x04, 0x0a
        /*0082*/ 	.short	(.L_377 - .L_376)
	.align		4
.L_376:
        /*0084*/ 	.word	index@(.nv.constant0.fused_nn_conv2d_cast_subtract_cast_multiply_add_add_nn_relu_20_kernel0)
        /*0088*/ 	.short	0x0380
        /*008a*/ 	.short	0x0028


	//----- nvinfo : EIATTR_SW_WAR
	.align		4
.L_377:
        /*008c*/ 	.byte	0x04, 0x36
        /*008e*/ 	.short	(.L_379 - .L_378)
.L_378:
        /*0090*/ 	.word	0x00000008
.L_379:


//--------------------- .nv.info.fused_nn_conv2d_cast_subtract_cast_multiply_add_add_nn_relu_divide_add_round_kernel0 --------------------------
	.section	.nv.info.fused_nn_conv2d_cast_subtract_cast_multiply_add_add_nn_relu_divide_add_round_kernel0,"",@"SHT_CUDA_INFO"
	.sectionflags	@""
	.align	4


	//----- nvinfo : EIATTR_CUDA_API_VERSION
	.align		4
        /*0000*/ 	.byte	0x04, 0x37
        /*0002*/ 	.short	(.L_381 - .L_380)
.L_380:
        /*0004*/ 	.word	0x00000082


	//----- nvinfo : EIATTR_KPARAM_INFO
	.align		4
.L_381:
        /*0008*/ 	.byte	0x04, 0x17
        /*000a*/ 	.short	(.L_383 - .L_382)
.L_382:
        /*000c*/ 	.word	0x00000000
        /*0010*/ 	.short	0x0005
        /*0012*/ 	.short	0x0028
        /*0014*/ 	.byte	0x00, 0xf5, 0x21, 0x00


	//----- nvinfo : EIATTR_KPARAM_INFO
	.align		4
.L_383:
        /*0018*/ 	.byte	0x04, 0x17
        /*001a*/ 	.short	(.L_385 - .L_384)
.L_384:
        /*001c*/ 	.word	0x00000000
        /*0020*/ 	.short	0x0004
        /*0022*/ 	.short	0x0020
        /*0024*/ 	.byte	0x00, 0xf5, 0x21, 0x00


	//----- nvinfo : EIATTR_KPARAM_INFO
	.align		4
.L_385:
        /*0028*/ 	.byte	0x04, 0x17
        /*002a*/ 	.short	(.L_387 - .L_386)
.L_386:
        /*002c*/ 	.word	0x00000000
        /*0030*/ 	.short	0x0003
        /*0032*/ 	.short	0x0018
        /*0034*/ 	.byte	0x00, 0xf5, 0x21, 0x00


	//----- nvinfo : EIATTR_KPARAM_INFO
	.align		4
.L_387:
        /*0038*/ 	.byte	0x04, 0x17
        /*003a*/ 	.short	(.L_389 - .L_388)
.L_388:
        /*003c*/ 	.word	0x00000000
        /*0040*/ 	.short	0x0002
        /*0042*/ 	.short	0x0010
        /*0044*/ 	.byte	0x00, 0xf5, 0x21, 0x00


	//----- nvinfo : EIATTR_KPARAM_INFO
	.align		4
.L_389:
        /*0048*/ 	.byte	0x04, 0x17
        /*004a*/ 	.short	(.L_391 - .L_390)
.L_390:
        /*004c*/ 	.word	0x00000000
        /*0050*/ 	.short	0x0001
        /*0052*/ 	.short	0x0008
        /*0054*/ 	.byte	0x00, 0xf5, 0x21, 0x00


	//----- nvinfo : EIATTR_KPARAM_INFO
	.align		4
.L_391:
        /*0058*/ 	.byte	0x04, 0x17
        /*005a*/ 	.short	(.L_393 - .L_392)
.L_392:
        /*005c*/ 	.word	0x00000000
        /*0060*/ 	.short	0x0000
        /*0062*/ 	.short	0x0000
        /*0064*/ 	.byte	0x00, 0xf5, 0x21, 0x00


	//----- nvinfo : EIATTR_SPARSE_MMA_MASK
	.align		4
.L_393:
        /*0068*/ 	.byte	0x03, 0x50
        /*006a*/ 	.short	0x0000


	//----- nvinfo : EIATTR_MAXREG_COUNT
	.align		4
        /*006c*/ 	.byte	0x03, 0x1b
        /*006e*/ 	.short	0x00ff


	//----- nvinfo : EIATTR_NUM_BARRIERS
	.align		4
        /*0070*/ 	.byte	0x02, 0x4c
        /*0072*/ 	.byte	0x01
	.zero		1


	//----- nvinfo : EIATTR_MERCURY_ISA_VERSION
	.align		4
        /*0074*/ 	.byte	0x03, 0x5f
        /*0076*/ 	.short	0x0101


	//----- nvinfo : EIATTR_VRC_CTA_INIT_COUNT
	.align		4
        /*0078*/ 	.byte	0x02, 0x4a
	.zero		1
	.zero		1


	//----- nvinfo : EIATTR_EXIT_INSTR_OFFSETS
	.align		4
        /*007c*/ 	.byte	0x04, 0x1c
        /*007e*/ 	.short	(.L_395 - .L_394)


	//   ....[0]....
.L_394:
        /*0080*/ 	.word	0x000054c0


	//----- nvinfo : EIATTR_CRS_STACK_SIZE
	.align		4
.L_395:
        /*0084*/ 	.byte	0x04, 0x1e
        /*0086*/ 	.short	(.L_397 - .L_396)
.L_396:
        /*0088*/ 	.word	0x00000000


	//----- nvinfo : EIATTR_CBANK_PARAM_SIZE
	.align		4
.L_397:
        /*008c*/ 	.byte	0x03, 0x19
        /*008e*/ 	.short	0x0030


	//----- nvinfo : EIATTR_PARAM_CBANK
	.align		4
        /*0090*/ 	.byte	0x04, 0x0a
        /*0092*/ 	.short	(.L_399 - .L_398)
	.align		4
.L_398:
        /*0094*/ 	.word	index@(.nv.constant0.fused_nn_conv2d_cast_subtract_cast_multiply_add_add_nn_relu_divide_add_round_kernel0)
        /*0098*/ 	.short	0x0380
        /*009a*/ 	.short	0x0030


	//----- nvinfo : EIATTR_SW_WAR
	.align		4
.L_399:
        /*009c*/ 	.byte	0x04, 0x36
        /*009e*/ 	.short	(.L_401 - .L_400)
.L_400:
        /*00a0*/ 	.word	0x00000008
.L_401:


//--------------------- .nv.info.fused_nn_conv2d_cast_subtract_cast_multiply_add_add_nn_relu_19_kernel0 --------------------------
	.section	.nv.info.fused_nn_conv2d_cast_subtract_cast_multiply_add_add_nn_relu_19_kernel0,"",@"SHT_CUDA_INFO"
	.sectionflags	@""
	.align	4


	//----- nvinfo : EIATTR_CUDA_API_VERSION
	.align		4
        /*0000*/ 	.byte	0x04, 0x37
        /*0002*/ 	.short	(.L_403 - .L_402)
.L_402:
        /*0004*/ 	.word	0x00000082


	//----- nvinfo : EIATTR_KPARAM_INFO
	.align		4
.L_403:
        /*0008*/ 	.byte	0x04, 0x17
        /*000a*/ 	.short	(.L_405 - .L_404)
.L_404:
        /*000c*/ 	.word	0x00000000
        /*0010*/ 	.short	0x0004
        /*0012*/ 	.short	0x0020
        /*0014*/ 	.byte	0x00, 0xf5, 0x21, 0x00


	//----- nvinfo : EIATTR_KPARAM_INFO
	.align		4
.L_405:
        /*0018*/ 	.byte	0x04, 0x17
        /*001a*/ 	.short	(.L_407 - .L_406)
.L_406:
        /*001c*/ 	.word	0x00000000
        /*0020*/ 	.short	0x0003
        /*0022*/ 	.short	0x0018
        /*0024*/ 	.byte	0x00, 0xf5, 0x21, 0x00


	//----- nvinfo : EIATTR_KPARAM_INFO
	.align		4
.L_407:
        /*0028*/ 	.byte	0x04, 0x17
        /*002a*/ 	.short	(.L_409 - .L_408)
.L_408:
        /*002c*/ 	.word	0x00000000
        /*0030*/ 	.short	0x0002
        /*0032*/ 	.short	0x0010
        /*0034*/ 	.byte	0x00, 0xf5, 0x21, 0x00


	//----- nvinfo : EIATTR_KPARAM_INFO
	.align		4
.L_409:
        /*0038*/ 	.byte	0x04, 0x17
        /*003a*/ 	.short	(.L_411 - .L_410)
.L_410:
        /*003c*/ 	.word	0x00000000
        /*0040*/ 	.short	0x0001
        /*0042*/ 	.short	0x0008
        /*0044*/ 	.byte	0x00, 0xf5, 0x21, 0x00


	//----- nvinfo : EIATTR_KPARAM_INFO
	.align		4
.L_411:
        /*0048*/ 	.byte	0x04, 0x17
        /*004a*/ 	.short	(.L_413 - .L_412)
.L_412:
        /*004c*/ 	.word	0x00000000
        /*0050*/ 	.short	0x0000
        /*0052*/ 	.short	0x0000
        /*0054*/ 	.byte	0x00, 0xf5, 0x21, 0x00


	//----- nvinfo : EIATTR_SPARSE_MMA_MASK
	.align		4
.L_413:
        /*0058*/ 	.byte	0x03, 0x50
        /*005a*/ 	.short	0x0000


	//----- nvinfo : EIATTR_MAXREG_COUNT
	.align		4
        /*005c*/ 	.byte	0x03, 0x1b
        /*005e*/ 	.short	0x00ff


	//----- nvinfo : EIATTR_NUM_BARRIERS
	.align		4
        /*0060*/ 	.byte	0x02, 0x4c
        /*0062*/ 	.byte	0x01
	.zero		1


	//----- nvinfo : EIATTR_MERCURY_ISA_VERSION
	.align		4
        /*0064*/ 	.byte	0x03, 0x5f
        /*0066*/ 	.short	0x0101


	//----- nvinfo : EIATTR_VRC_CTA_INIT_COUNT
	.align		4
        /*0068*/ 	.byte	0x02, 0x4a
	.zero		1
	.zero		1


	//----- nvinfo : EIATTR_EXIT_INSTR_OFFSETS
	.align		4
        /*006c*/ 	.byte	0x04, 0x1c
        /*006e*/ 	.short	(.L_415 - .L_414)


	//   ....[0]....
.L_414:
        /*0070*/ 	.word	0x00001fa0


	//----- nvinfo : EIATTR_CBANK_PARAM_SIZE
	.align		4
.L_415:
        /*0074*/ 	.byte	0x03, 0x19
        /*0076*/ 	.short	0x0028


	//----- nvinfo : EIATTR_PARAM_CBANK
	.align		4
        /*0078*/ 	.byte	0x04, 0x0a
        /*007a*/ 	.short	(.L_417 - .L_416)
	.align		4
.L_416:
        /*007c*/ 	.word	index@(.nv.constant0.fused_nn_conv2d_cast_subtract_cast_multiply_add_add_nn_relu_19_kernel0)
        /*0080*/ 	.short	0x0380
        /*0082*/ 	.short	0x0028


	//----- nvinfo : EIATTR_SW_WAR
	.align		4
.L_417:
        /*0084*/ 	.byte	0x04, 0x36
        /*0086*/ 	.short	(.L_419 - .L_418)
.L_418:
        /*0088*/ 	.word	0x00000008
.L_419:


//--------------------- .nv.info.fused_nn_conv2d_cast_subtract_cast_multiply_add_7_kernel0 --------------------------
	.section	.nv.info.fused_nn_conv2d_cast_subtract_cast_multiply_add_7_kernel0,"",@"SHT_CUDA_INFO"
	.sectionflags	@""
	.align	4


	//----- nvinfo : EIATTR_CUDA_API_VERSION
	.align		4
        /*0000*/ 	.byte	0x04, 0x37
        /*0002*/ 	.short	(.L_421 - .L_420)
.L_420:
        /*0004*/ 	.word	0x00000082


	//----- nvinfo : EIATTR_KPARAM_INFO
	.align		4
.L_421:
        /*0008*/ 	.byte	0x04, 0x17
        /*000a*/ 	.short	(.L_423 - .L_422)
.L_422:
        /*000c*/ 	.word	0x00000000
        /*0010*/ 	.short	0x0003
        /*0012*/ 	.short	0x0018
        /*0014*/ 	.byte	0x00, 0xf5, 0x21, 0x00


	//----- nvinfo : EIATTR_KPARAM_INFO
	.align		4
.L_423:
        /*0018*/ 	.byte	0x04, 0x17
        /*001a*/ 	.short	(.L_425 - .L_424)
.L_424:
        /*001c*/ 	.word	0x00000000
        /*0020*/ 	.short	0x0002
        /*0022*/ 	.short	0x0010
        /*0024*/ 	.byte	0x00, 0xf5, 0x21, 0x00


	//----- nvinfo : EIATTR_KPARAM_INFO
	.align		4
.L_425:
        /*0028*/ 	.byte	0x04, 0x17
        /*002a*/ 	.short	(.L_427 - .L_426)
.L_426:
        /*002c*/ 	.word	0x00000000
        /*0030*/ 	.short	0x0001
        /*0032*/ 	.short	0x0008
        /*0034*/ 	.byte	0x00, 0xf5, 0x21, 0x00


	//----- nvinfo : EIATTR_KPARAM_INFO
	.align		4
.L_427:
        /*0038*/ 	.byte	0x04, 0x17
        /*003a*/ 	.short	(.L_429 - .L_428)
.L_428:
        /*003c*/ 	.word	0x00000000
        /*0040*/ 	.short	0x0000
        /*0042*/ 	.short	0x0000
        /*0044*/ 	.byte	0x00, 0xf5, 0x21, 0x00


	//----- nvinfo : EIATTR_SPARSE_MMA_MASK
	.align		4
.L_429:
        /*0048*/ 	.byte	0x03, 0x50
        /*004a*/ 	.short	0x0000


	//----- nvinfo : EIATTR_MAXREG_COUNT
	.align		4
        /*004c*/ 	.byte	0x03, 0x1b
        /*004e*/ 	.short	0x00ff


	//----- nvinfo : EIATTR_NUM_BARRIERS
	.align		4
        /*0050*/ 	.byte	0x02, 0x4c
        /*0052*/ 	.byte	0x01
	.zero		1


	//----- nvinfo : EIATTR_MERCURY_ISA_VERSION
	.align		4
        /*0054*/ 	.byte	0x03, 0x5f
        /*0056*/ 	.short	0x0101


	//----- nvinfo : EIATTR_VRC_CTA_INIT_COUNT
	.align		4
        /*0058*/ 	.byte	0x02, 0x4a
	.zero		1
	.zero		1


	//----- nvinfo : EIATTR_EXIT_INSTR_OFFSETS
	.align		4
        /*005c*/ 	.byte	0x04, 0x1c
        /*005e*/ 	.short	(.L_431 - .L_430)


	//   ....[0]....
.L_430:
        /*0060*/ 	.word	0x00008280


	//----- nvinfo : EIATTR_CRS_STACK_SIZE
	.align		4
.L_431:
        /*0064*/ 	.byte	0x04, 0x1e
        /*0066*/ 	.short	(.L_433 - .L_432)
.L_432:
        /*0068*/ 	.word	0x00000000


	//----- nvinfo : EIATTR_CBANK_PARAM_SIZE
	.align		4
.L_433:
        /*006c*/ 	.byte	0x03, 0x19
        /*006e*/ 	.short	0x0020


	//----- nvinfo : EIATTR_PARAM_CBANK
	.align		4
        /*0070*/ 	.byte	0x04, 0x0a
        /*0072*/ 	.short	(.L_435 - .L_434)
	.align		4
.L_434:
        /*0074*/ 	.word	index@(.nv.constant0.fused_nn_conv2d_cast_subtract_cast_multiply_add_7_kernel0)
        /*0078*/ 	.short	0x0380
        /*007a*/ 	.short	0x0020


	//----- nvinfo : EIATTR_SW_WAR
	.align		4
.L_435:
        /*007c*/ 	.byte	0x04, 0x36
        /*007e*/ 	.short	(.L_437 - .L_436)
.L_436:
        /*0080*/ 	.word	0x00000008
.L_437:


//--------------------- .nv.info.fused_nn_conv2d_cast_subtract_cast_multiply_add_nn_relu_divide_add_round_cast_cl_16286804049590463984__18_kernel0 --------------------------
	.section	.nv.info.fused_nn_conv2d_cast_subtract_cast_multiply_add_nn_relu_divide_add_round_cast_cl_16286804049590463984__18_kernel0,"",@"SHT_CUDA_INFO"
	.sectionflags	@""
	.align	4


	//----- nvinfo : EIATTR_CUDA_API_VERSION
	.align		4
        /*0000*/ 	.byte	0x04, 0x37
        /*0002*/ 	.short	(.L_439 - .L_438)
.L_438:
        /*0004*/ 	.word	0x00000082


	//----- nvinfo : EIATTR_KPARAM_INFO
	.align		4
.L_439:
        /*0008*/ 	.byte	0x04, 0x17
        /*000a*/ 	.short	(.L_441 - .L_440)
.L_440:
        /*000c*/ 	.word	0x00000000
        /*0010*/ 	.short	0x0004
        /*0012*/ 	.short	0x0020
        /*0014*/ 	.byte	0x00, 0xf5, 0x21, 0x00


	//----- nvinfo : EIATTR_KPARAM_INFO
	.align		4
.L_441:
        /*0018*/ 	.byte	0x04, 0x17
        /*001a*/ 	.short	(.L_443 - .L_442)
.L_442:
        /*001c*/ 	.word	0x00000000
        /*0020*/ 	.short	0x0003
        /*0022*/ 	.short	0x0018
        /*0024*/ 	.byte	0x00, 0xf5, 0x21, 0x00


	//----- nvinfo : EIATTR_KPARAM_INFO
	.align		4
.L_443:
        /*0028*/ 	.byte	0x04, 0x17
        /*002a*/ 	.short	(.L_445 - .L_444)
.L_444:
        /*002c*/ 	.word	0x00000000
        /*0030*/ 	.short	0x0002
        /*0032*/ 	.short	0x0010
        /*0034*/ 	.byte	0x00, 0xf5, 0x21, 0x00


	//----- nvinfo : EIATTR_KPARAM_INFO
	.align		4
.L_445:
        /*0038*/ 	.byte	0x04, 0x17
        /*003a*/ 	.short	(.L_447 - .L_446)
.L_446:
        /*003c*/ 	.word	0x00000000
        /*0040*/ 	.short	0x0001
        /*0042*/ 	.short	0x0008
        /*0044*/ 	.byte	0x00, 0xf5, 0x21, 0x00


	//----- nvinfo : EIATTR_KPARAM_INFO
	.align		4
.L_447:
        /*0048*/ 	.byte	0x04, 0x17
        /*004a*/ 	.short	(.L_449 - .L_448)
.L_448:
        /*004c*/ 	.word	0x00000000
        /*0050*/ 	.short	0x0000
        /*0052*/ 	.short	0x0000
        /*0054*/ 	.byte	0x00, 0xf5, 0x21, 0x00


	//----- nvinfo : EIATTR_SPARSE_MMA_MASK
	.align		4
.L_449:
        /*0058*/ 	.byte	0x03, 0x50
        /*005a*/ 	.short	0x0000


	//----- nvinfo : EIATTR_MAXREG_COUNT
	.align		4
        /*005c*/ 	.byte	0x03, 0x1b
        /*005e*/ 	.short	0x00ff


	//----- nvinfo : EIATTR_NUM_BARRIERS
	.align		4
        /*0060*/ 	.byte	0x02, 0x4c
        /*0062*/ 	.byte	0x01
	.zero		1


	//----- nvinfo : EIATTR_MERCURY_ISA_VERSION
	.align		4
        /*0064*/ 	.byte	0x03, 0x5f
        /*0066*/ 	.short	0x0101


	//----- nvinfo : EIATTR_VRC_CTA_INIT_COUNT
	.align		4
        /*0068*/ 	.byte	0x02, 0x4a
	.zero		1
	.zero		1


	//----- nvinfo : EIATTR_EXIT_INSTR_OFFSETS
	.align		4
        /*006c*/ 	.byte	0x04, 0x1c
        /*006e*/ 	.short	(.L_451 - .L_450)


	//   ....[0]....
.L_450:
        /*0070*/ 	.word	0x00002750


	//----- nvinfo : EIATTR_CRS_STACK_SIZE
	.align		4
.L_451:
        /*0074*/ 	.byte	0x04, 0x1e
        /*0076*/ 	.short	(.L_453 - .L_452)
.L_452:
        /*0078*/ 	.word	0x00000000


	//----- nvinfo : EIATTR_CBANK_PARAM_SIZE
	.align		4
.L_453:
        /*007c*/ 	.byte	0x03, 0x19
        /*007e*/ 	.short	0x0028


	//----- nvinfo : EIATTR_PARAM_CBANK
	.align		4
        /*0080*/ 	.byte	0x04, 0x0a
        /*0082*/ 	.short	(.L_455 - .L_454)
	.align		4
.L_454:
        /*0084*/ 	.word	index@(.nv.constant0.fused_nn_conv2d_cast_subtract_cast_multiply_add_nn_relu_divide_add_round_cast_cl_16286804049590463984__18_kernel0)
        /*0088*/ 	.short	0x0380
        /*008a*/ 	.short	0x0028


	//----- nvinfo : EIATTR_SW_WAR
	.align		4
.L_455:
        /*008c*/ 	.byte	0x04, 0x36
        /*008e*/ 	.short	(.L_457 - .L_456)
.L_456:
        /*0090*/ 	.word	0x00000008
.L_457:


//--------------------- .nv.info.fused_nn_conv2d_cast_subtract_cast_multiply_add_nn_relu_divide_add_round_cast_cl_16286804049590463984__22_kernel0 --------------------------
	.section	.nv.info.fused_nn_conv2d_cast_subtract_cast_multiply_add_nn_relu_divide_add_round_cast_cl_16286804049590463984__22_kernel0,"",@"SHT_CUDA_INFO"
	.sectionflags	@""
	.align	4


	//----- nvinfo : EIATTR_CUDA_API_VERSION
	.align		4
        /*0000*/ 	.byte	0x04, 0x37
        /*0002*/ 	.short	(.L_459 - .L_458)
.L_458:
        /*0004*/ 	.word	0x00000082


	//----- nvinfo : EIATTR_KPARAM_INFO
	.align		4
.L_459:
        /*0008*/ 	.byte	0x04, 0x17
        /*000a*/ 	.short	(.L_461 - .L_460)
.L_460:
        /*000c*/ 	.word	0x00000000
        /*0010*/ 	.short	0x0004
        /*0012*/ 	.short	0x0020
        /*0014*/ 	.byte	0x00, 0xf5, 0x21, 0x00


	//----- nvinfo : EIATTR_KPARAM_INFO
	.align		4
.L_461:
        /*0018*/ 	.byte	0x04, 0x17
        /*001a*/ 	.short	(.L_463 - .L_462)
.L_462:
        /*001c*/ 	.word	0x00000000
        /*0020*/ 	.short	0x0003
        /*0022*/ 	.short	0x0018
        /*0024*/ 	.byte	0x00, 0xf5, 0x21, 0x00


	//----- nvinfo : EIATTR_KPARAM_INFO
	.align		4
.L_463:
        /*0028*/ 	.byte	0x04, 0x17
        /*002a*/ 	.short	(.L_465 - .L_464)
.L_464:
        /*002c*/ 	.word	0x00000000
        /*0030*/ 	.short	0x0002
        /*0032*/ 	.short	0x0010
        /*0034*/ 	.byte	0x00, 0xf5, 0x21, 0x00


	//----- nvinfo : EIATTR_KPARAM_INFO
	.align		4
.L_465:
        /*0038*/ 	.byte	0x04, 0x17
        /*003a*/ 	.short	(.L_467 - .L_466)
.L_466:
        /*003c*/ 	.word	0x00000000
        /*0040*/ 	.short	0x0001
        /*0042*/ 	.short	0x0008
        /*0044*/ 	.byte	0x00, 0xf5, 0x21, 0x00


	//----- nvinfo : EIATTR_KPARAM_INFO
	.align		4
.L_467:
        /*0048*/ 	.byte	0x04, 0x17
        /*004a*/ 	.short	(.L_469 - .L_468)
.L_468:
        /*004c*/ 	.word	0x00000000
        /*0050*/ 	.short	0x0000
        /*0052*/ 	.short	0x0000
        /*0054*/ 	.byte	0x00, 0xf5, 0x21, 0x00


	//----- nvinfo : EIATTR_SPARSE_MMA_MASK
	.align		4
.L_469:
        /*0058*/ 	.byte	0x03, 0x50
        /*005a*/ 	.short	0x0000


	//----- nvinfo : EIATTR_MAXREG_COUNT
	.align		4
        /*005c*/ 	.byte	0x03, 0x1b
        /*005e*/ 	.short	0x00ff


	//----- nvinfo : EIATTR_NUM_BARRIERS
	.align		4
        /*0060*/ 	.byte	0x02, 0x4c
        /*0062*/ 	.byte	0x01
	.zero		1


	//----- nvinfo : EIATTR_MERCURY_ISA_VERSION
	.align		4
        /*0064*/ 	.byte	0x03, 0x5f
        /*0066*/ 	.short	0x0101


	//----- nvinfo : EIATTR_VRC_CTA_INIT_COUNT
	.align		4
        /*0068*/ 	.byte	0x02, 0x4a
	.zero		1
	.zero		1


	//----- nvinfo : EIATTR_EXIT_INSTR_OFFSETS
	.align		4
        /*006c*/ 	.byte	0x04, 0x1c
        /*006e*/ 	.short	(.L_471 - .L_470)


	//   ....[0]....
.L_470:
        /*0070*/ 	.word	0x000037b0


	//----- nvinfo : EIATTR_CRS_STACK_SIZE
	.align		4
.L_471:
        /*0074*/ 	.byte	0x04, 0x1e
        /*0076*/ 	.short	(.L_473 - .L_472)
.L_472:
        /*0078*/ 	.word	0x00000000


	//----- nvinfo : EIATTR_CBANK_PARAM_SIZE
	.align		4
.L_473:
        /*007c*/ 	.byte	0x03, 0x19
        /*007e*/ 	.short	0x0028


	//----- nvinfo : EIATTR_PARAM_CBANK
	.align		4
        /*0080*/ 	.byte	0x04, 0x0a
        /*0082*/ 	.short	(.L_475 - .L_474)
	.align		4
.L_474:
        /*0084*/ 	.word	index@(.nv.constant0.fused_nn_conv2d_cast_subtract_cast_multiply_add_nn_relu_divide_add_round_cast_cl_16286804049590463984__22_kernel0)
        /*0088*/ 	.short	0x0380
        /*008a*/ 	.short	0x0028


	//----- nvinfo : EIATTR_SW_WAR
	.align		4
.L_475:
        /*008c*/ 	.byte	0x04, 0x36
        /*008e*/ 	.short	(.L_477 - .L_476)
.L_476:
        /*0090*/ 	.word	0x00000008
.L_477:


//--------------------- .nv.info.fused_nn_conv2d_cast_subtract_cast_multiply_add_8_kernel0 --------------------------
	.section	.nv.info.fused_nn_conv2d_cast_subtract_cast_multiply_add_8_kernel0,"",@"SHT_CUDA_INFO"
	.sectionflags	@""
	.align	4


	//----- nvinfo : EIATTR_CUDA_API_VERSION
	.align		4
        /*0000*/ 	.byte	0x04, 0x37
        /*0002*/ 	.short	(.L_479 - .L_478)
.L_478:
        /*0004*/ 	.word	0x00000082


	//----- nvinfo : EIATTR_KPARAM_INFO
	.align		4
.L_479:
        /*0008*/ 	.byte	0x04, 0x17
        /*000a*/ 	.short	(.L_481 - .L_480)
.L_480:
        /*000c*/ 	.word	0x00000000
        /*0010*/ 	.short	0x0003
        /*0012*/ 	.short	0x0018
        /*0014*/ 	.byte	0x00, 0xf5, 0x21, 0x00


	//----- nvinfo : EIATTR_KPARAM_INFO
	.align		4
.L_481:
        /*0018*/ 	.byte	0x04, 0x17
        /*001a*/ 	.short	(.L_483 - .L_482)
.L_482:
        /*001c*/ 	.word	0x00000000
        /*0020*/ 	.short	0x0002
        /*0022*/ 	.short	0x0010
        /*0024*/ 	.byte	0x00, 0xf5, 0x21, 0x00


	//----- nvinfo : EIATTR_KPARAM_INFO
	.align		4
.L_483:
        /*0028*/ 	.byte	0x04, 0x17
        /*002a*/ 	.short	(.L_485 - .L_484)
.L_484:
        /*002c*/ 	.word	0x00000000
        /*0030*/ 	.short	0x0001
        /*0032*/ 	.short	0x0008
        /*0034*/ 	.byte	0x00, 0xf5, 0x21, 0x00


	//----- nvinfo : EIATTR_KPARAM_INFO
	.align		4
.L_485:
        /*0038*/ 	.byte	0x04, 0x17
        /*003a*/ 	.short	(.L_487 - .L_486)
.L_486:
        /*003c*/ 	.word	0x00000000
        /*0040*/ 	.short	0x0000
        /*0042*/ 	.short	0x0000
        /*0044*/ 	.byte	0x00, 0xf5, 0x21, 0x00


	//----- nvinfo : EIATTR_SPARSE_MMA_MASK
	.align		4
.L_487:
        /*0048*/ 	.byte	0x03, 0x50
        /*004a*/ 	.short	0x0000


	//----- nvinfo : EIATTR_MAXREG_COUNT
	.align		4
        /*004c*/ 	.byte	0x03, 0x1b
        /*004e*/ 	.short	0x00ff


	//----- nvinfo : EIATTR_NUM_BARRIERS
	.align		4
        /*0050*/ 	.byte	0x02, 0x4c
        /*0052*/ 	.byte	0x01
	.zero		1


	//----- nvinfo : EIATTR_MERCURY_ISA_VERSION
	.align		4
        /*0054*/ 	.byte	0x03, 0x5f
        /*0056*/ 	.short	0x0101


	//----- nvinfo : EIATTR_VRC_CTA_INIT_COUNT
	.align		4
        /*0058*/ 	.byte	0x02, 0x4a
	.zero		1
	.zero		1


	//----- nvinfo : EIATTR_EXIT_INSTR_OFFSETS
	.align		4
        /*005c*/ 	.byte	0x04, 0x1c
        /*005e*/ 	.short	(.L_489 - .L_488)


	//   ....[0]....
.L_488:
        /*0060*/ 	.word	0x00002420


	//----- nvinfo : EIATTR_CRS_STACK_SIZE
	.align		4
.L_489:
        /*0064*/ 	.byte	0x04, 0x1e
        /*0066*/ 	.short	(.L_491 - .L_490)
.L_490:
        /*0068*/ 	.word	0x00000000


	//----- nvinfo : EIATTR_CBANK_PARAM_SIZE
	.align		4
.L_491:
        /*006c*/ 	.byte	0x03, 0x19
        /*006e*/ 	.short	0x0020


	//----- nvinfo : EIATTR_PARAM_CBANK
	.align		4
        /*0070*/ 	.byte	0x04, 0x0a
        /*0072*/ 	.short	(.L_493 - .L_492)
	.align		4
.L_492:
        /*0074*/ 	.word	index@(.nv.constant0.fused_nn_conv2d_cast_subtract_cast_multiply_add_8_kernel0)
        /*0078*/ 	.short	0x0380
        /*007a*/ 	.short	0x0020


	//----- nvinfo : EIATTR_SW_WAR
	.align		4
.L_493:
        /*007c*/ 	.byte	0x04, 0x36
        /*007e*/ 	.short	(.L_495 - .L_494)
.L_494:
        /*0080*/ 	.word	0x00000008
.L_495:


//--------------------- .nv.info.fused_nn_conv2d_cast_subtract_cast_multiply_add_add_nn_relu_17_kernel0 --------------------------
	.section	.nv.info.fused_nn_conv2d_cast_subtract_cast_multiply_add_add_nn_relu_17_kernel0,"",@"SHT_CUDA_INFO"
	.sectionflags	@""
	.align	4


	//----- nvinfo : EIATTR_CUDA_API_VERSION
	.align		4
        /*0000*/ 	.byte	0x04, 0x37
        /*0002*/ 	.short	(.L_497 - .L_496)
.L_496:
        /*0004*/ 	.word	0x00000082


	//----- nvinfo : EIATTR_KPARAM_INFO
	.align		4
.L_497:
        /*0008*/ 	.byte	0x04, 0x17
        /*000a*/ 	.short	(.L_499 - .L_498)
.L_498:
        /*000c*/ 	.word	0x00000000
        /*0010*/ 	.short	0x0004
        /*0012*/ 	.short	0x0020
        /*0014*/ 	.byte	0x00, 0xf5, 0x21, 0x00


	//----- nvinfo : EIATTR_KPARAM_INFO
	.align		4
.L_499:
        /*0018*/ 	.byte	0x04, 0x17
        /*001a*/ 	.short	(.L_501 - .L_500)
.L_500:
        /*001c*/ 	.word	0x00000000
        /*0020*/ 	.short	0x0003
        /*0022*/ 	.short	0x0018
        /*0024*/ 	.byte	0x00, 0xf5, 0x21, 0x00


	//----- nvinfo : EIATTR_KPARAM_INFO
	.align		4
.L_501:
        /*0028*/ 	.byte	0x04, 0x17
        /*002a*/ 	.short	(.L_503 - .L_502)
.L_502:
        /*002c*/ 	.word	0x00000000
        /*0030*/ 	.short	0x0002
        /*0032*/ 	.short	0x0010
        /*0034*/ 	.byte	0x00, 0xf5, 0x21, 0x00


	//----- nvinfo : EIATTR_KPARAM_INFO
	.align		4
.L_503:
        /*0038*/ 	.byte	0x04, 0x17
        /*003a*/ 	.short	(.L_505 - .L_504)
.L_504:
        /*003c*/ 	.word	0x00000000
        /*0040*/ 	.short	0x0001
        /*0042*/ 	.short	0x0008
        /*0044*/ 	.byte	0x00, 0xf5, 0x21, 0x00


	//----- nvinfo : EIATTR_KPARAM_INFO
	.align		4
.L_505:
        /*0048*/ 	.byte	0x04, 0x17
        /*004a*/ 	.short	(.L_507 - .L_506)
.L_506:
        /*004c*/ 	.word	0x00000000
        /*0050*/ 	.short	0x0000
        /*0052*/ 	.short	0x0000
        /*0054*/ 	.byte	0x00, 0xf5, 0x21, 0x00


	//----- nvinfo : EIATTR_SPARSE_MMA_MASK
	.align		4
.L_507:
        /*0058*/ 	.byte	0x03, 0x50
        /*005a*/ 	.short	0x0000


	//----- nvinfo : EIATTR_MAXREG_COUNT
	.align		4
        /*005c*/ 	.byte	0x03, 0x1b
        /*005e*/ 	.short	0x00ff


	//----- nvinfo : EIATTR_NUM_BARRIERS
	.align		4
        /*0060*/ 	.byte	0x02, 0x4c
        /*0062*/ 	.byte	0x01
	.zero		1


	//----- nvinfo : EIATTR_MERCURY_ISA_VERSION
	.align		4
        /*0064*/ 	.byte	0x03, 0x5f
        /*0066*/ 	.short	0x0101


	//----- nvinfo : EIATTR_VRC_CTA_INIT_COUNT
	.align		4
        /*0068*/ 	.byte	0x02, 0x4a
	.zero		1
	.zero		1


	//----- nvinfo : EIATTR_EXIT_INSTR_OFFSETS
	.align		4
        /*006c*/ 	.byte	0x04, 0x1c
        /*006e*/ 	.short	(.L_509 - .L_508)


	//   ....[0]....
.L_508:
        /*0070*/ 	.word	0x000011b0


	//----- nvinfo : EIATTR_CRS_STACK_SIZE
	.align		4
.L_509:
        /*0074*/ 	.byte	0x04, 0x1e
        /*0076*/ 	.short	(.L_511 - .L_510)
.L_510:
        /*0078*/ 	.word	0x00000000


	//----- nvinfo : EIATTR_CBANK_PARAM_SIZE
	.align		4
.L_511:
        /*007c*/ 	.byte	0x03, 0x19
        /*007e*/ 	.short	0x0028


	//----- nvinfo : EIATTR_PARAM_CBANK
	.align		4
        /*0080*/ 	.byte	0x04, 0x0a
        /*0082*/ 	.short	(.L_513 - .L_512)
	.align		4
.L_512:
        /*0084*/ 	.word	index@(.nv.constant0.fused_nn_conv2d_cast_subtract_cast_multiply_add_add_nn_relu_17_kernel0)
        /*0088*/ 	.short	0x0380
        /*008a*/ 	.short	0x0028


	//----- nvinfo : EIATTR_SW_WAR
	.align		4
.L_513:
        /*008c*/ 	.byte	0x04, 0x36
        /*008e*/ 	.short	(.L_515 - .L_514)
.L_514:
        /*0090*/ 	.word	0x00000008
.L_515:


//--------------------- .nv.info.fused_divide_add_round_cast_clip_cast_28_kernel0 --------------------------
	.section	.nv.info.fused_divide_add_round_cast_clip_cast_28_kernel0,"",@"SHT_CUDA_INFO"
	.sectionflags	@""
	.align	4


	//----- nvinfo : EIATTR_CUDA_API_VERSION
	.align		4
        /*0000*/ 	.byte	0x04, 0x37
        /*0002*/ 	.short	(.L_517 - .L_516)
.L_516:
        /*0004*/ 	.word	0x00000082


	//----- nvinfo : EIATTR_KPARAM_INFO
	.align		4
.L_517:
        /*0008*/ 	.byte	0x04, 0x17
        /*000a*/ 	.short	(.L_519 - .L_518)
.L_518:
        /*000c*/ 	.word	0x00000000
        /*0010*/ 	.short	0x0002
        /*0012*/ 	.short	0x0010
        /*0014*/ 	.byte	0x00, 0xf5, 0x21, 0x00


	//----- nvinfo : EIATTR_KPARAM_INFO
	.align		4
.L_519:
        /*0018*/ 	.byte	0x04, 0x17
        /*001a*/ 	.short	(.L_521 - .L_520)
.L_520:
        /*001c*/ 	.word	0x00000000
        /*0020*/ 	.short	0x0001
        /*0022*/ 	.short	0x0008
        /*0024*/ 	.byte	0x00, 0xf5, 0x21, 0x00


	//----- nvinfo : EIATTR_KPARAM_INFO
	.align		4
.L_521:
        /*0028*/ 	.byte	0x04, 0x17
        /*002a*/ 	.short	(.L_523 - .L_522)
.L_522:
        /*002c*/ 	.word	0x00000000
        /*0030*/ 	.short	0x0000
        /*0032*/ 	.short	0x0000
        /*0034*/ 	.byte	0x00, 0xf5, 0x21, 0x00


	//----- nvinfo : EIATTR_SPARSE_MMA_MASK
	.align		4
.L_523:
        /*0038*/ 	.byte	0x03, 0x50
        /*003a*/ 	.short	0x0000


	//----- nvinfo : EIATTR_MAXREG_COUNT
	.align		4
        /*003c*/ 	.byte	0x03, 0x1b
        /*003e*/ 	.short	0x00ff


	//----- nvinfo : EIATTR_MERCURY_ISA_VERSION
	.align		4
        /*0040*/ 	.byte	0x03, 0x5f
        /*0042*/ 	.short	0x0101


	//----- nvinfo : EIATTR_VRC_CTA_INIT_COUNT
	.align		4
        /*0044*/ 	.byte	0x02, 0x4a
	.zero		1
	.zero		1


	//----- nvinfo : EIATTR_EXIT_INSTR_OFFSETS
	.align		4
        /*0048*/ 	.byte	0x04, 0x1c
        /*004a*/ 	.short	(.L_525 - .L_524)


	//   ....[0]....
.L_524:
        /*004c*/ 	.word	0x00000070


	//   ....[1]....
        /*0050*/ 	.word	0x000000b0


	//   ....[2]....
        /*0054*/ 	.word	0x000001d0


	//----- nvinfo : EIATTR_CBANK_PARAM_SIZE
	.align		4
.L_525:
        /*0058*/ 	.byte	0x03, 0x19
        /*005a*/ 	.short	0x0018


	//----- nvinfo : EIATTR_PARAM_CBANK
	.align		4
        /*005c*/ 	.byte	0x04, 0x0a
        /*005e*/ 	.short	(.L_527 - .L_526)
	.align		4
.L_526:
        /*0060*/ 	.word	index@(.nv.constant0.fused_divide_add_round_cast_clip_cast_28_kernel0)
        /*0064*/ 	.short	0x0380
        /*0066*/ 	.short	0x0018


	//----- nvinfo : EIATTR_SW_WAR
	.align		4
.L_527:
        /*0068*/ 	.byte	0x04, 0x36
        /*006a*/ 	.short	(.L_529 - .L_528)
.L_528:
        /*006c*/ 	.word	0x00000008
.L_529:


//--------------------- .nv.info.fused_divide_add_round_cast_clip_cast_25_kernel0 --------------------------
	.section	.nv.info.fused_divide_add_round_cast_clip_cast_25_kernel0,"",@"SHT_CUDA_INFO"
	.sectionflags	@""
	.align	4


	//----- nvinfo : EIATTR_CUDA_API_VERSION
	.align		4
        /*0000*/ 	.byte	0x04, 0x37
        /*0002*/ 	.short	(.L_531 - .L_530)
.L_530:
        /*0004*/ 	.word	0x00000082


	//----- nvinfo : EIATTR_KPARAM_INFO
	.align		4
.L_531:
        /*0008*/ 	.byte	0x04, 0x17
        /*000a*/ 	.short	(.L_533 - .L_532)
.L_532:
        /*000c*/ 	.word	0x00000000
        /*0010*/ 	.short	0x0002
        /*0012*/ 	.short	0x0010
        /*0014*/ 	.byte	0x00, 0xf5, 0x21, 0x00


	//----- nvinfo : EIATTR_KPARAM_INFO
	.align		4
.L_533:
        /*0018*/ 	.byte	0x04, 0x17
        /*001a*/ 	.short	(.L_535 - .L_534)
.L_534:
        /*001c*/ 	.word	0x00000000
        /*0020*/ 	.short	0x0001
        /*0022*/ 	.short	0x0008
        /*0024*/ 	.byte	0x00, 0xf5, 0x21, 0x00


	//----- nvinfo : EIATTR_KPARAM_INFO
	.align		4
.L_535:
        /*0028*/ 	.byte	0x04, 0x17
        /*002a*/ 	.short	(.L_537 - .L_536)
.L_536:
        /*002c*/ 	.word	0x00000000
        /*0030*/ 	.short	0x0000
        /*0032*/ 	.short	0x0000
        /*0034*/ 	.byte	0x00, 0xf5, 0x21, 0x00


	//----- nvinfo : EIATTR_SPARSE_MMA_MASK
	.align		4
.L_537:
        /*0038*/ 	.byte	0x03, 0x50
        /*003a*/ 	.short	0x0000


	//----- nvinfo : EIATTR_MAXREG_COUNT
	.align		4
        /*003c*/ 	.byte	0x03, 0x1b
        /*003e*/ 	.short	0x00ff


	//----- nvinfo : EIATTR_MERCURY_ISA_VERSION
	.align		4
        /*0040*/ 	.byte	0x03, 0x5f
        /*0042*/ 	.short	0x0101


	//----- nvinfo : EIATTR_VRC_CTA_INIT_COUNT
	.align		4
        /*0044*/ 	.byte	0x02, 0x4a
	.zero		1
	.zero		1


	//----- nvinfo : EIATTR_EXIT_INSTR_OFFSETS
	.align		4
        /*0048*/ 	.byte	0x04, 0x1c
        /*004a*/ 	.short	(.L_539 - .L_538)


	//   ....[0]....
.L_538:
        /*004c*/ 	.word	0x00000160


	//----- nvinfo : EIATTR_CBANK_PARAM_SIZE
	.align		4
.L_539:
        /*0050*/ 	.byte	0x03, 0x19
        /*0052*/ 	.short	0x0018


	//----- nvinfo : EIATTR_PARAM_CBANK
	.align		4
        /*0054*/ 	.byte	0x04, 0x0a
        /*0056*/ 	.short	(.L_541 - .L_540)
	.align		4
.L_540:
        /*0058*/ 	.word	index@(.nv.constant0.fused_divide_add_round_cast_clip_cast_25_kernel0)
        /*005c*/ 	.short	0x0380
        /*005e*/ 	.short	0x0018


	//----- nvinfo : EIATTR_SW_WAR
	.align		4
.L_541:
        /*0060*/ 	.byte	0x04, 0x36
        /*0062*/ 	.short	(.L_543 - .L_542)
.L_542:
        /*0064*/ 	.word	0x00000008
.L_543:


//--------------------- .nv.info.fused_divide_add_round_cast_clip_cast_24_kernel0 --------------------------
	.section	.nv.info.fused_divide_add_round_cast_clip_cast_24_kernel0,"",@"SHT_CUDA_INFO"
	.sectionflags	@""
	.align	4


	//----- nvinfo : EIATTR_CUDA_API_VERSION
	.align		4
        /*0000*/ 	.byte	0x04, 0x37
        /*0002*/ 	.short	(.L_545 - .L_544)
.L_544:
        /*0004*/ 	.word	0x00000082


	//----- nvinfo : EIATTR_KPARAM_INFO
	.align		4
.L_545:
        /*0008*/ 	.byte	0x04, 0x17
        /*000a*/ 	.short	(.L_547 - .L_546)
.L_546:
        /*000c*/ 	.word	0x00000000
        /*0010*/ 	.short	0x0002
        /*0012*/ 	.short	0x0010
        /*0014*/ 	.byte	0x00, 0xf5, 0x21, 0x00


	//----- nvinfo : EIATTR_KPARAM_INFO
	.align		4
.L_547:
        /*0018*/ 	.byte	0x04, 0x17
        /*001a*/ 	.short	(.L_549 - .L_548)
.L_548:
        /*001c*/ 	.word	0x00000000
        /*0020*/ 	.short	0x0001
        /*0022*/ 	.short	0x0008
        /*0024*/ 	.byte	0x00, 0xf5, 0x21, 0x00


	//----- nvinfo : EIATTR_KPARAM_INFO
	.align		4
.L_549:
        /*0028*/ 	.byte	0x04, 0x17
        /*002a*/ 	.short	(.L_551 - .L_550)
.L_550:
        /*002c*/ 	.word	0x00000000
        /*0030*/ 	.short	0x0000
        /*0032*/ 	.short	0x0000
        /*0034*/ 	.byte	0x00, 0xf5, 0x21, 0x00


	//----- nvinfo : EIATTR_SPARSE_MMA_MASK
	.align		4
.L_551:
        /*0038*/ 	.byte	0x03, 0x50
        /*003a*/ 	.short	0x0000


	//----- nvinfo : EIATTR_MAXREG_COUNT
	.align		4
        /*003c*/ 	.byte	0x03, 0x1b
        /*003e*/ 	.short	0x00ff


	//----- nvinfo : EIATTR_MERCURY_ISA_VERSION
	.align		4
        /*0040*/ 	.byte	0x03, 0x5f
        /*0042*/ 	.short	0x0101


	//----- nvinfo : EIATTR_VRC_CTA_INIT_COUNT
	.align		4
        /*0044*/ 	.byte	0x02, 0x4a
	.zero		1
	.zero		1


	//----- nvinfo : EIATTR_EXIT_INSTR_OFFSETS
	.align		4
        /*0048*/ 	.byte	0x04, 0x1c
        /*004a*/ 	.short	(.L_553 - .L_552)


	//   ....[0]....
.L_552:
        /*004c*/ 	.word	0x00000160


	//----- nvinfo : EIATTR_CBANK_PARAM_SIZE
	.align		4
.L_553:
        /*0050*/ 	.byte	0x03, 0x19
        /*0052*/ 	.short	0x0018


	//----- nvinfo : EIATTR_PARAM_CBANK
	.align		4
        /*0054*/ 	.byte	0x04, 0x0a
        /*0056*/ 	.short	(.L_555 - .L_554)
	.align		4
.L_554:
        /*0058*/ 	.word	index@(.nv.constant0.fused_divide_add_round_cast_clip_cast_24_kernel0)
        /*005c*/ 	.short	0x0380
        /*005e*/ 	.short	0x0018


	//----- nvinfo : EIATTR_SW_WAR
	.align		4
.L_555:
        /*0060*/ 	.byte	0x04, 0x36
        /*0062*/ 	.short	(.L_557 - .L_556)
.L_556:
        /*0064*/ 	.word	0x00000008
.L_557:


//--------------------- .nv.info.fused_nn_conv2d_cast_subtract_cast_multiply_add_nn_relu_divide_add_round_cast_cl_16286804049590463984__17_kernel0 --------------------------
	.section	.nv.info.fused_nn_conv2d_cast_subtract_cast_multiply_add_nn_relu_divide_add_round_cast_cl_16286804049590463984__17_kernel0,"",@"SHT_CUDA_INFO"
	.sectionflags	@""
	.align	4


	//----- nvinfo : EIATTR_CUDA_API_VERSION
	.align		4
        /*0000*/ 	.byte	0x04, 0x37
        /*0002*/ 	.short	(.L_559 - .L_558)
.L_558:
        /*0004*/ 	.word	0x00000082


	//----- nvinfo : EIATTR_KPARAM_INFO
	.align		4
.L_559:
        /*0008*/ 	.byte	0x04, 0x17
        /*000a*/ 	.short	(.L_561 - .L_560)
.L_560:
        /*000c*/ 	.word	0x00000000
        /*0010*/ 	.short	0x0004
        /*0012*/ 	.short	0x0020
        /*0014*/ 	.byte	0x00, 0xf5, 0x21, 0x00


	//----- nvinfo : EIATTR_KPARAM_INFO
	.align		4
.L_561:
        /*0018*/ 	.byte	0x04, 0x17
        /*001a*/ 	.short	(.L_563 - .L_562)
.L_562:
        /*001c*/ 	.word	0x00000000
        /*0020*/ 	.short	0x0003
        /*0022*/ 	.short	0x0018
        /*0024*/ 	.byte	0x00, 0xf5, 0x21, 0x00


	//----- nvinfo : EIATTR_KPARAM_INFO
	.align		4
.L_563:
        /*0028*/ 	.byte	0x04, 0x17
        /*002a*/ 	.short	(.L_565 - .L_564)
.L_564:
        /*002c*/ 	.word	0x00000000
        /*0030*/ 	.short	0x0002
        /*0032*/ 	.short	0x0010
        /*0034*/ 	.byte	0x00, 0xf5, 0x21, 0x00


	//----- nvinfo : EIATTR_KPARAM_INFO
	.align		4
.L_565:
        /*0038*/ 	.byte	0x04, 0x17
        /*003a*/ 	.short	(.L_567 - .L_566)
.L_566:
        /*003c*/ 	.word	0x00000000
        /*0040*/ 	.short	0x0001
        /*0042*/ 	.short	0x0008
        /*0044*/ 	.byte	0x00, 0xf5, 0x21, 0x00


	//----- nvinfo : EIATTR_KPARAM_INFO
	.align		4
.L_567:
        /*0048*/ 	.byte	0x04, 0x17
        /*004a*/ 	.short	(.L_569 - .L_568)
.L_568:
        /*004c*/ 	.word	0x00000000
        /*0050*/ 	.short	0x0000
        /*0052*/ 	.short	0x0000
        /*0054*/ 	.byte	0x00, 0xf5, 0x21, 0x00


	//----- nvinfo : EIATTR_SPARSE_MMA_MASK
	.align		4
.L_569:
        /*0058*/ 	.byte	0x03, 0x50
        /*005a*/ 	.short	0x0000


	//----- nvinfo : EIATTR_MAXREG_COUNT
	.align		4
        /*005c*/ 	.byte	0x03, 0x1b
        /*005e*/ 	.short	0x00ff


	//----- nvinfo : EIATTR_NUM_BARRIERS
	.align		4
        /*0060*/ 	.byte	0x02, 0x4c
        /*0062*/ 	.byte	0x01
	.zero		1


	//----- nvinfo : EIATTR_MERCURY_ISA_VERSION
	.align		4
        /*0064*/ 	.byte	0x03, 0x5f
        /*0066*/ 	.short	0x0101


	//----- nvinfo : EIATTR_VRC_CTA_INIT_COUNT
	.align		4
        /*0068*/ 	.byte	0x02, 0x4a
	.zero		1
	.zero		1


	//----- nvinfo : EIATTR_EXIT_INSTR_OFFSETS
	.align		4
        /*006c*/ 	.byte	0x04, 0x1c
        /*006e*/ 	.short	(.L_571 - .L_570)


	//   ....[0]....
.L_570:
        /*0070*/ 	.word	0x00005520


	//----- nvinfo : EIATTR_CRS_STACK_SIZE
	.align		4
.L_571:
        /*0074*/ 	.byte	0x04, 0x1e
        /*0076*/ 	.short	(.L_573 - .L_572)
.L_572:
        /*0078*/ 	.word	0x00000000


	//----- nvinfo : EIATTR_CBANK_PARAM_SIZE
	.align		4
.L_573:
        /*007c*/ 	.byte	0x03, 0x19
        /*007e*/ 	.short	0x0028


	//----- nvinfo : EIATTR_PARAM_CBANK
	.align		4
        /*0080*/ 	.byte	0x04, 0x0a
        /*0082*/ 	.short	(.L_575 - .L_574)
	.align		4
.L_574:
        /*0084*/ 	.word	index@(.nv.constant0.fused_nn_conv2d_cast_subtract_cast_multiply_add_nn_relu_divide_add_round_cast_cl_16286804049590463984__17_kernel0)
        /*0088*/ 	.short	0x0380
        /*008a*/ 	.short	0x0028


	//----- nvinfo : EIATTR_SW_WAR
	.align		4
.L_575:
        /*008c*/ 	.byte	0x04, 0x36
        /*008e*/ 	.short	(.L_577 - .L_576)
.L_576:
        /*0090*/ 	.word	0x00000008
.L_577:


//--------------------- .nv.info.fused_nn_conv2d_cast_subtract_cast_multiply_add_add_nn_relu_22_kernel0 --------------------------
	.section	.nv.info.fused_nn_conv2d_cast_subtract_cast_multiply_add_add_nn_relu_22_kernel0,"",@"SHT_CUDA_INFO"
	.sectionflags	@""
	.align	4


	//----- nvinfo : EIATTR_CUDA_API_VERSION
	.align		4
        /*0000*/ 	.byte	0x04, 0x37
        /*0002*/ 	.short	(.L_579 - .L_578)
.L_578:
        /*0004*/ 	.word	0x00000082


	//----- nvinfo : EIATTR_KPARAM_INFO
	.align		4
.L_579:
        /*0008*/ 	.byte	0x04, 0x17
        /*000a*/ 	.short	(.L_581 - .L_580)
.L_580:
        /*000c*/ 	.word	0x00000000
        /*0010*/ 	.short	0x0004
        /*0012*/ 	.short	0x0020
        /*0014*/ 	.byte	0x00, 0xf5, 0x21, 0x00


	//----- nvinfo : EIATTR_KPARAM_INFO
	.align		4
.L_581:
        /*0018*/ 	.byte	0x04, 0x17
        /*001a*/ 	.short	(.L_583 - .L_582)
.L_582:
        /*001c*/ 	.word	0x00000000
        /*0020*/ 	.short	0x0003
        /*0022*/ 	.short	0x0018
        /*0024*/ 	.byte	0x00, 0xf5, 0x21, 0x00


	//----- nvinfo : EIATTR_KPARAM_INFO
	.align		4
.L_583:
        /*0028*/ 	.byte	0x04, 0x17
        /*002a*/ 	.short	(.L_585 - .L_584)
.L_584:
        /*002c*/ 	.word	0x00000000
        /*0030*/ 	.short	0x0002
        /*0032*/ 	.short	0x0010
        /*0034*/ 	.byte	0x00, 0xf5, 0x21, 0x00


	//----- nvinfo : EIATTR_KPARAM_INFO
	.align		4
.L_585:
        /*0038*/ 	.byte	0x04, 0x17
        /*003a*/ 	.short	(.L_587 - .L_586)
.L_586:
        /*003c*/ 	.word	0x00000000
        /*0040*/ 	.short	0x0001
        /*0042*/ 	.short	0x0008
        /*0044*/ 	.byte	0x00, 0xf5, 0x21, 0x00


	//----- nvinfo : EIATTR_KPARAM_INFO
	.align		4
.L_587:
        /*0048*/ 	.byte	0x04, 0x17
        /*004a*/ 	.short	(.L_589 - .L_588)
.L_588:
        /*004c*/ 	.word	0x00000000
        /*0050*/ 	.short	0x0000
        /*0052*/ 	.short	0x0000
        /*0054*/ 	.byte	0x00, 0xf5, 0x21, 0x00


	//----- nvinfo : EIATTR_SPARSE_MMA_MASK
	.align		4
.L_589:
        /*0058*/ 	.byte	0x03, 0x50
        /*005a*/ 	.short	0x0000


	//----- nvinfo : EIATTR_MAXREG_COUNT
	.align		4
        /*005c*/ 	.byte	0x03, 0x1b
        /*005e*/ 	.short	0x00ff


	//----- nvinfo : EIATTR_NUM_BARRIERS
	.align		4
        /*0060*/ 	.byte	0x02, 0x4c
        /*0062*/ 	.byte	0x01
	.zero		1


	//----- nvinfo : EIATTR_MERCURY_ISA_VERSION
	.align		4
        /*0064*/ 	.byte	0x03, 0x5f
        /*0066*/ 	.short	0x0101


	//----- nvinfo : EIATTR_VRC_CTA_INIT_COUNT
	.align		4
        /*0068*/ 	.byte	0x02, 0x4a
	.zero		1
	.zero		1


	//----- nvinfo : EIATTR_EXIT_INSTR_OFFSETS
	.align		4
        /*006c*/ 	.byte	0x04, 0x1c
        /*006e*/ 	.short	(.L_591 - .L_590)


	//   ....[0]....
.L_590:
        /*0070*/ 	.word	0x00005090


	//----- nvinfo : EIATTR_CRS_STACK_SIZE
	.align		4
.L_591:
        /*0074*/ 	.byte	0x04, 0x1e
        /*0076*/ 	.short	(.L_593 - .L_592)
.L_592:
        /*0078*/ 	.word	0x00000000


	//----- nvinfo : EIATTR_CBANK_PARAM_SIZE
	.align		4
.L_593:
        /*007c*/ 	.byte	0x03, 0x19
        /*007e*/ 	.short	0x0028


	//----- nvinfo : EIATTR_PARAM_CBANK
	.align		4
        /*0080*/ 	.byte	0x04, 0x0a
        /*0082*/ 	.short	(.L_595 - .L_594)
	.align		4
.L_594:
        /*0084*/ 	.word	index@(.nv.constant0.fused_nn_conv2d_cast_subtract_cast_multiply_add_add_nn_relu_22_kernel0)
        /*0088*/ 	.short	0x0380
        /*008a*/ 	.short	0x0028


	//----- nvinfo : EIATTR_SW_WAR
	.align		4
.L_595:
        /*008c*/ 	.byte	0x04, 0x36
        /*008e*/ 	.short	(.L_597 - .L_596)
.L_596:
        /*0090*/ 	.word	0x00000008
.L_597:


//--------------------- .nv.info.fused_divide_add_round_cast_clip_cast_27_kernel0 --------------------------
	.section	.nv.info.fused_divide_add_round_cast_clip_cast_27_kernel0,"",@"SHT_CUDA_INFO"
	.sectionflags	@""
	.align	4


	//----- nvinfo : EIATTR_CUDA_API_VERSION
	.align		4
        /*0000*/ 	.byte	0x04, 0x37
        /*0002*/ 	.short	(.L_599 - .L_598)
.L_598:
        /*0004*/ 	.word	0x00000082


	//----- nvinfo : EIATTR_KPARAM_INFO
	.align		4
.L_599:
        /*0008*/ 	.byte	0x04, 0x17
        /*000a*/ 	.short	(.L_601 - .L_600)
.L_600:
        /*000c*/ 	.word	0x00000000
        /*0010*/ 	.short	0x0002
        /*0012*/ 	.short	0x0010
        /*0014*/ 	.byte	0x00, 0xf5, 0x21, 0x00


	//----- nvinfo : EIATTR_KPARAM_INFO
	.align		4
.L_601:
        /*0018*/ 	.byte	0x04, 0x17
        /*001a*/ 	.short	(.L_603 - .L_602)
.L_602:
        /*001c*/ 	.word	0x00000000
        /*0020*/ 	.short	0x0001
        /*0022*/ 	.short	0x0008
        /*0024*/ 	.byte	0x00, 0xf5, 0x21, 0x00


	//----- nvinfo : EIATTR_KPARAM_INFO
	.align		4
.L_603:
        /*0028*/ 	.byte	0x04, 0x17
        /*002a*/ 	.short	(.L_605 - .L_604)
.L_604:
        /*002c*/ 	.word	0x00000000
        /*0030*/ 	.short	0x0000
        /*0032*/ 	.short	0x0000
        /*0034*/ 	.byte	0x00, 0xf5, 0x21, 0x00


	//----- nvinfo : EIATTR_SPARSE_MMA_MASK
	.align		4
.L_605:
        /*0038*/ 	.byte	0x03, 0x50
        /*003a*/ 	.short	0x0000


	//----- nvinfo : EIATTR_MAXREG_COUNT
	.align		4
        /*003c*/ 	.byte	0x03, 0x1b
        /*003e*/ 	.short	0x00ff


	//----- nvinfo : EIATTR_MERCURY_ISA_VERSION
	.align		4
        /*0040*/ 	.byte	0x03, 0x5f
        /*0042*/ 	.short	0x0101


	//----- nvinfo : EIATTR_VRC_CTA_INIT_COUNT
	.align		4
        /*0044*/ 	.byte	0x02, 0x4a
	.zero		1
	.zero		1


	//----- nvinfo : EIATTR_EXIT_INSTR_OFFSETS
	.align		4
        /*0048*/ 	.byte	0x04, 0x1c
        /*004a*/ 	.short	(.L_607 - .L_606)


	//   ....[0]....
.L_606:
        /*004c*/ 	.word	0x00000160


	//----- nvinfo : EIATTR_CBANK_PARAM_SIZE
	.align		4
.L_607:
        /*0050*/ 	.byte	0x03, 0x19
        /*0052*/ 	.short	0x0018


	//----- nvinfo : EIATTR_PARAM_CBANK
	.align		4
        /*0054*/ 	.byte	0x04, 0x0a
        /*0056*/ 	.short	(.L_609 - .L_608)
	.align		4
.L_608:
        /*0058*/ 	.word	index@(.nv.constant0.fused_divide_add_round_cast_clip_cast_27_kernel0)
        /*005c*/ 	.short	0x0380
        /*005e*/ 	.short	0x0018


	//----- nvinfo : EIATTR_SW_WAR
	.align		4
.L_609:
        /*0060*/ 	.byte	0x04, 0x36
        /*0062*/ 	.short	(.L_611 - .L_610)
.L_610:
        /*0064*/ 	.word	0x00000008
.L_611:


//--------------------- .nv.info.fused_divide_add_round_cast_clip_cast_20_kernel0 --------------------------
	.section	.nv.info.fused_divide_add_round_cast_clip_cast_20_kernel0,"",@"SHT_CUDA_INFO"
	.sectionflags	@""
	.align	4


	//----- nvinfo : EIATTR_CUDA_API_VERSION
	.align		4
        /*0000*/ 	.byte	0x04, 0x37
        /*0002*/ 	.short	(.L_613 - .L_612)
.L_612:
        /*0004*/ 	.word	0x00000082


	//----- nvinfo : EIATTR_KPARAM_INFO
	.align		4
.L_613:
        /*0008*/ 	.byte	0x04, 0x17
        /*000a*/ 	.short	(.L_615 - .L_614)
.L_614:
        /*000c*/ 	.word	0x00000000
        /*0010*/ 	.short	0x0002
        /*0012*/ 	.short	0x0010
        /*0014*/ 	.byte	0x00, 0xf5, 0x21, 0x00


	//----- nvinfo : EIATTR_KPARAM_INFO
	.align		4
.L_615:
        /*0018*/ 	.byte	0x04, 0x17
        /*001a*/ 	.short	(.L_617 - .L_616)
.L_616:
        /*001c*/ 	.word	0x00000000
        /*0020*/ 	.short	0x0001
        /*0022*/ 	.short	0x0008
        /*0024*/ 	.byte	0x00, 0xf5, 0x21, 0x00


	//----- nvinfo : EIATTR_KPARAM_INFO
	.align		4
.L_617:
        /*0028*/ 	.byte	0x04, 0x17
        /*002a*/ 	.short	(.L_619 - .L_618)
.L_618:
        /*002c*/ 	.word	0x00000000
        /*0030*/ 	.short	0x0000
        /*0032*/ 	.short	0x0000
        /*0034*/ 	.byte	0x00, 0xf5, 0x21, 0x00


	//----- nvinfo : EIATTR_SPARSE_MMA_MASK
	.align		4
.L_619:
        /*0038*/ 	.byte	0x03, 0x50
        /*003a*/ 	.short	0x0000


	//----- nvinfo : EIATTR_MAXREG_COUNT
	.align		4
        /*003c*/ 	.byte	0x03, 0x1b
        /*003e*/ 	.short	0x00ff


	//----- nvinfo : EIATTR_MERCURY_ISA_VERSION
	.align		4
        /*0040*/ 	.byte	0x03, 0x5f
        /*0042*/ 	.short	0x0101


	//----- nvinfo : EIATTR_VRC_CTA_INIT_COUNT
	.align		4
        /*0044*/ 	.byte	0x02, 0x4a
	.zero		1
	.zero		1


	//----- nvinfo : EIATTR_EXIT_INSTR_OFFSETS
	.align		4
        /*0048*/ 	.byte	0x04, 0x1c
        /*004a*/ 	.short	(.L_621 - .L_620)


	//   ....[0]....
.L_620:
        /*004c*/ 	.word	0x00000160


	//----- nvinfo : EIATTR_CBANK_PARAM_SIZE
	.align		4
.L_621:
        /*0050*/ 	.byte	0x03, 0x19
        /*0052*/ 	.short	0x0018


	//----- nvinfo : EIATTR_PARAM_CBANK
	.align		4
        /*0054*/ 	.byte	0x04, 0x0a
        /*0056*/ 	.short	(.L_623 - .L_622)
	.align		4
.L_622:
        /*0058*/ 	.word	index@(.nv.constant0.fused_divide_add_round_cast_clip_cast_20_kernel0)
        /*005c*/ 	.short	0x0380
        /*005e*/ 	.short	0x0018


	//----- nvinfo : EIATTR_SW_WAR
	.align		4
.L_623:
        /*0060*/ 	.byte	0x04, 0x36
        /*0062*/ 	.short	(.L_625 - .L_624)
.L_624:
        /*0064*/ 	.word	0x00000008
.L_625:


//--------------------- .nv.info.fused_nn_conv2d_cast_subtract_cast_multiply_add_nn_relu_2_kernel0 --------------------------
	.section	.nv.info.fused_nn_conv2d_cast_subtract_cast_multiply_add_nn_relu_2_kernel0,"",@"SHT_CUDA_INFO"
	.sectionflags	@""
	.align	4


	//----- nvinfo : EIATTR_CUDA_API_VERSION
	.align		4
        /*0000*/ 	.byte	0x04, 0x37
        /*0002*/ 	.short	(.L_627 - .L_626)
.L_626:
        /*0004*/ 	.word	0x00000082


	//----- nvinfo : EIATTR_KPARAM_INFO
	.align		4
.L_627:
        /*0008*/ 	.byte	0x04, 0x17
        /*000a*/ 	.short	(.L_629 - .L_628)
.L_628:
        /*000c*/ 	.word	0x00000000
        /*0010*/ 	.short	0x0003
        /*0012*/ 	.short	0x0018
        /*0014*/ 	.byte	0x00, 0xf5, 0x21, 0x00


	//----- nvinfo : EIATTR_KPARAM_INFO
	.align		4
.L_629:
        /*0018*/ 	.byte	0x04, 0x17
        /*001a*/ 	.short	(.L_631 - .L_630)
.L_630:
        /*001c*/ 	.word	0x00000000
        /*0020*/ 	.short	0x0002
        /*0022*/ 	.short	0x0010
        /*0024*/ 	.byte	0x00, 0xf5, 0x21, 0x00


	//----- nvinfo : EIATTR_KPARAM_INFO
	.align		4
.L_631:
        /*0028*/ 	.byte	0x04, 0x17
        /*002a*/ 	.short	(.L_633 - .L_632)
.L_632:
        /*002c*/ 	.word	0x00000000
        /*0030*/ 	.short	0x0001
        /*0032*/ 	.short	0x0008
        /*0034*/ 	.byte	0x00, 0xf5, 0x21, 0x00


	//----- nvinfo : EIATTR_KPARAM_INFO
	.align		4
.L_633:
        /*0038*/ 	.byte	0x04, 0x17
        /*003a*/ 	.short	(.L_635 - .L_634)
.L_634:
        /*003c*/ 	.word	0x00000000
        /*0040*/ 	.short	0x0000
        /*0042*/ 	.short	0x0000
        /*0044*/ 	.byte	0x00, 0xf5, 0x21, 0x00


	//----- nvinfo : EIATTR_SPARSE_MMA_MASK
	.align		4
.L_635:
        /*0048*/ 	.byte	0x03, 0x50
        /*004a*/ 	.short	0x0000


	//----- nvinfo : EIATTR_MAXREG_COUNT
	.align		4
        /*004c*/ 	.byte	0x03, 0x1b
        /*004e*/ 	.short	0x00ff


	//----- nvinfo : EIATTR_NUM_BARRIERS
	.align		4
        /*0050*/ 	.byte	0x02, 0x4c
        /*0052*/ 	.byte	0x01
	.zero		1


	//----- nvinfo : EIATTR_MERCURY_ISA_VERSION
	.align		4
        /*0054*/ 	.byte	0x03, 0x5f
        /*0056*/ 	.short	0x0101


	//----- nvinfo : EIATTR_VRC_CTA_INIT_COUNT
	.align		4
        /*0058*/ 	.byte	0x02, 0x4a
	.zero		1
	.zero		1


	//----- nvinfo : EIATTR_EXIT_INSTR_OFFSETS
	.align		4
        /*005c*/ 	.byte	0x04, 0x1c
        /*005e*/ 	.short	(.L_637 - .L_636)


	//   ....[0]....
.L_636:
        /*0060*/ 	.word	0x00002b20


	//----- nvinfo : EIATTR_CRS_STACK_SIZE
	.align		4
.L_637:
        /*0064*/ 	.byte	0x04, 0x1e
        /*0066*/ 	.short	(.L_639 - .L_638)
.L_638:
        /*0068*/ 	.word	0x00000000


	//----- nvinfo : EIATTR_CBANK_PARAM_SIZE
	.align		4
.L_639:
        /*006c*/ 	.byte	0x03, 0x19
        /*006e*/ 	.short	0x0020


	//----- nvinfo : EIATTR_PARAM_CBANK
	.align		4
        /*0070*/ 	.byte	0x04, 0x0a
        /*0072*/ 	.short	(.L_641 - .L_640)
	.align		4
.L_640:
        /*0074*/ 	.word	index@(.nv.constant0.fused_nn_conv2d_cast_subtract_cast_multiply_add_nn_relu_2_kernel0)
        /*0078*/ 	.short	0x0380
        /*007a*/ 	.short	0x0020


	//----- nvinfo : EIATTR_SW_WAR
	.align		4
.L_641:
        /*007c*/ 	.byte	0x04, 0x36
        /*007e*/ 	.short	(.L_643 - .L_642)
.L_642:
        /*0080*/ 	.word	0x00000008
.L_643:


//--------------------- .nv.info.fused_nn_conv2d_cast_subtract_cast_multiply_add_nn_relu_divide_add_round_cast_cl_16286804049590463984__21_kernel0 --------------------------
	.section	.nv.info.fused_nn_conv2d_cast_subtract_cast_multiply_add_nn_relu_divide_add_round_cast_cl_16286804049590463984__21_kernel0,"",@"SHT_CUDA_INFO"
	.sectionflags	@""
	.align	4


	//----- nvinfo : EIATTR_CUDA_API_VERSION
	.align		4
        /*0000*/ 	.byte	0x04, 0x37
        /*0002*/ 	.short	(.L_645 - .L_644)
.L_644:
        /*0004*/ 	.word	0x00000082


	//----- nvinfo : EIATTR_KPARAM_INFO
	.align		4
.L_645:
        /*0008*/ 	.byte	0x04, 0x17
        /*000a*/ 	.short	(.L_647 - .L_646)
.L_646:
        /*000c*/ 	.word	0x00000000
        /*0010*/ 	.short	0x0004
        /*0012*/ 	.short	0x0020
        /*0014*/ 	.byte	0x00, 0xf5, 0x21, 0x00


	//----- nvinfo : EIATTR_KPARAM_INFO
	.align		4
.L_647:
        /*0018*/ 	.byte	0x04, 0x17
        /*001a*/ 	.short	(.L_649 - .L_648)
.L_648:
        /*001c*/ 	.word	0x00000000
        /*0020*/ 	.short	0x0003
        /*0022*/ 	.short	0x0018
        /*0024*/ 	.byte	0x00, 0xf5, 0x21, 0x00


	//----- nvinfo : EIATTR_KPARAM_INFO
	.align		4
.L_649:
        /*0028*/ 	.byte	0x04, 0x17
        /*002a*/ 	.short	(.L_651 - .L_650)
.L_650:
        /*002c*/ 	.word	0x00000000
        /*0030*/ 	.short	0x0002
        /*0032*/ 	.short	0x0010
        /*0034*/ 	.byte	0x00, 0xf5, 0x21, 0x00


	//----- nvinfo : EIATTR_KPARAM_INFO
	.align		4
.L_651:
        /*0038*/ 	.byte	0x04, 0x17
        /*003a*/ 	.short	(.L_653 - .L_652)
.L_652:
        /*003c*/ 	.word	0x00000000
        /*0040*/ 	.short	0x0001
        /*0042*/ 	.short	0x0008
        /*0044*/ 	.byte	0x00, 0xf5, 0x21, 0x00


	//----- nvinfo : EIATTR_KPARAM_INFO
	.align		4
.L_653:
        /*0048*/ 	.byte	0x04, 0x17
        /*004a*/ 	.short	(.L_655 - .L_654)
.L_654:
        /*004c*/ 	.word	0x00000000
        /*0050*/ 	.short	0x0000
        /*0052*/ 	.short	0x0000
        /*0054*/ 	.byte	0x00, 0xf5, 0x21, 0x00


	//----- nvinfo : EIATTR_SPARSE_MMA_MASK
	.align		4
.L_655:
        /*0058*/ 	.byte	0x03, 0x50
        /*005a*/ 	.short	0x0000


	//----- nvinfo : EIATTR_MAXREG_COUNT
	.align		4
        /*005c*/ 	.byte	0x03, 0x1b
        /*005e*/ 	.short	0x00ff


	//----- nvinfo : EIATTR_NUM_BARRIERS
	.align		4
        /*0060*/ 	.byte	0x02, 0x4c
        /*0062*/ 	.byte	0x01
	.zero		1


	//----- nvinfo : EIATTR_MERCURY_ISA_VERSION
	.align		4
        /*0064*/ 	.byte	0x03, 0x5f
        /*0066*/ 	.short	0x0101


	//----- nvinfo : EIATTR_VRC_CTA_INIT_COUNT
	.align		4
        /*0068*/ 	.byte	0x02, 0x4a
	.zero		1
	.zero		1


	//----- nvinfo : EIATTR_EXIT_INSTR_OFFSETS
	.align		4
        /*006c*/ 	.byte	0x04, 0x1c
        /*006e*/ 	.short	(.L_657 - .L_656)


	//   ....[0]....
.L_656:
        /*0070*/ 	.word	0x00008620


	//----- nvinfo : EIATTR_CRS_STACK_SIZE
	.align		4
.L_657:
        /*0074*/ 	.byte	0x04, 0x1e
        /*0076*/ 	.short	(.L_659 - .L_658)
.L_658:
        /*0078*/ 	.word	0x00000000


	//----- nvinfo : EIATTR_CBANK_PARAM_SIZE
	.align		4
.L_659:
        /*007c*/ 	.byte	0x03, 0x19
        /*007e*/ 	.short	0x0028


	//----- nvinfo : EIATTR_PARAM_CBANK
	.align		4
        /*0080*/ 	.byte	0x04, 0x0a
        /*0082*/ 	.short	(.L_661 - .L_660)
	.align		4
.L_660:
        /*0084*/ 	.word	index@(.nv.constant0.fused_nn_conv2d_cast_subtract_cast_multiply_add_nn_relu_divide_add_round_cast_cl_16286804049590463984__21_kernel0)
        /*0088*/ 	.short	0x0380
        /*008a*/ 	.short	0x0028


	//----- nvinfo : EIATTR_SW_WAR
	.align		4
.L_661:
        /*008c*/ 	.byte	0x04, 0x36
        /*008e*/ 	.short	(.L_663 - .L_662)
.L_662:
        /*0090*/ 	.word	0x00000008
.L_663:


//--------------------- .nv.info.fused_nn_dense_add_2_kernel0 --------------------------
	.section	.nv.info.fused_nn_dense_add_2_kernel0,"",@"SHT_CUDA_INFO"
	.sectionflags	@""
	.align	4


	//----- nvinfo : EIATTR_CUDA_API_VERSION
	.align		4
        /*0000*/ 	.byte	0x04, 0x37
        /*0002*/ 	.short	(.L_665 - .L_664)
.L_664:
        /*0004*/ 	.word	0x00000082


	//----- nvinfo : EIATTR_KPARAM_INFO
	.align		4
.L_665:
        /*0008*/ 	.byte	0x04, 0x17
        /*000a*/ 	.short	(.L_667 - .L_666)
.L_666:
        /*000c*/ 	.word	0x00000000
        /*0010*/ 	.short	0x0003
        /*0012*/ 	.short	0x0018
        /*0014*/ 	.byte	0x00, 0xf5, 0x21, 0x00


	//----- nvinfo : EIATTR_KPARAM_INFO
	.align		4
.L_667:
        /*0018*/ 	.byte	0x04, 0x17
        /*001a*/ 	.short	(.L_669 - .L_668)
.L_668:
        /*001c*/ 	.word	0x00000000
        /*0020*/ 	.short	0x0002
        /*0022*/ 	.short	0x0010
        /*0024*/ 	.byte	0x00, 0xf5, 0x21, 0x00


	//----- nvinfo : EIATTR_KPARAM_INFO
	.align		4
.L_669:
        /*0028*/ 	.byte	0x04, 0x17
        /*002a*/ 	.short	(.L_671 - .L_670)
.L_670:
        /*002c*/ 	.word	0x00000000
        /*0030*/ 	.short	0x0001
        /*0032*/ 	.short	0x0008
        /*0034*/ 	.byte	0x00, 0xf5, 0x21, 0x00


	//----- nvinfo : EIATTR_KPARAM_INFO
	.align		4
.L_671:
        /*0038*/ 	.byte	0x04, 0x17
        /*003a*/ 	.short	(.L_673 - .L_672)
.L_672:
        /*003c*/ 	.word	0x00000000
        /*0040*/ 	.short	0x0000
        /*0042*/ 	.short	0x0000
        /*0044*/ 	.byte	0x00, 0xf5, 0x21, 0x00


	//----- nvinfo : EIATTR_SPARSE_MMA_MASK
	.align		4
.L_673:
        /*0048*/ 	.byte	0x03, 0x50
        /*004a*/ 	.short	0x0000


	//----- nvinfo : EIATTR_MAXREG_COUNT
	.align		4
        /*004c*/ 	.byte	0x03, 0x1b
        /*004e*/ 	.short	0x00ff


	//----- nvinfo : EIATTR_NUM_BARRIERS
	.align		4
        /*0050*/ 	.byte	0x02, 0x4c
        /*0052*/ 	.byte	0x01
	.zero		1


	//----- nvinfo : EIATTR_MERCURY_ISA_VERSION
	.align		4
        /*0054*/ 	.byte	0x03, 0x5f
        /*0056*/ 	.short	0x0101


	//----- nvinfo : EIATTR_VRC_CTA_INIT_COUNT
	.align		4
        /*0058*/ 	.byte	0x02, 0x4a
	.zero		1
	.zero		1


	//----- nvinfo : EIATTR_EXIT_INSTR_OFFSETS
	.align		4
        /*005c*/ 	.byte	0x04, 0x1c
        /*005e*/ 	.short	(.L_675 - .L_674)


	//   ....[0]....
.L_674:
        /*0060*/ 	.word	0x00000480


	//   ....[1]....
        /*0064*/ 	.word	0x00000520


	//----- nvinfo : EIATTR_CRS_STACK_SIZE
	.align		4
.L_675:
        /*0068*/ 	.byte	0x04, 0x1e
        /*006a*/ 	.short	(.L_677 - .L_676)
.L_676:
        /*006c*/ 	.word	0x00000000


	//----- nvinfo : EIATTR_CBANK_PARAM_SIZE
	.align		4
.L_677:
        /*0070*/ 	.byte	0x03, 0x19
        /*0072*/ 	.short	0x0020


	//----- nvinfo : EIATTR_PARAM_CBANK
	.align		4
        /*0074*/ 	.byte	0x04, 0x0a
        /*0076*/ 	.short	(.L_679 - .L_678)
	.align		4
.L_678:
        /*0078*/ 	.word	index@(.nv.constant0.fused_nn_dense_add_2_kernel0)
        /*007c*/ 	.short	0x0380
        /*007e*/ 	.short	0x0020


	//----- nvinfo : EIATTR_SW_WAR
	.align		4
.L_679:
        /*0080*/ 	.byte	0x04, 0x36
        /*0082*/ 	.short	(.L_681 - .L_680)
.L_680:
        /*0084*/ 	.word	0x00000008
.L_681:


//--------------------- .nv.info.fused_nn_conv2d_cast_subtract_cast_multiply_add_add_nn_relu_21_kernel0 --------------------------
	.section	.nv.info.fused_nn_conv2d_cast_subtract_cast_multiply_add_add_nn_relu_21_kernel0,"",@"SHT_CUDA_INFO"
	.sectionflags	@""
	.align	4


	//----- nvinfo : EIATTR_CUDA_API_VERSION
	.align		4
        /*0000*/ 	.byte	0x04, 0x37
        /*0002*/ 	.short	(.L_683 - .L_682)
.L_682:
        /*0004*/ 	.word	0x00000082


	//----- nvinfo : EIATTR_KPARAM_INFO
	.align		4
.L_683:
        /*0008*/ 	.byte	0x04, 0x17
        /*000a*/ 	.short	(.L_685 - .L_684)
.L_684:
        /*000c*/ 	.word	0x00000000
        /*0010*/ 	.short	0x0004
        /*0012*/ 	.short	0x0020
        /*0014*/ 	.byte	0x00, 0xf5, 0x21, 0x00


	//----- nvinfo : EIATTR_KPARAM_INFO
	.align		4
.L_685:
        /*0018*/ 	.byte	0x04, 0x17
        /*001a*/ 	.short	(.L_687 - .L_686)
.L_686:
        /*001c*/ 	.word	0x00000000
        /*0020*/ 	.short	0x0003
        /*0022*/ 	.short	0x0018
        /*0024*/ 	.byte	0x00, 0xf5, 0x21, 0x00


	//----- nvinfo : EIATTR_KPARAM_INFO
	.align		4
.L_687:
        /*0028*/ 	.byte	0x04, 0x17
        /*002a*/ 	.short	(.L_689 - .L_688)
.L_688:
        /*002c*/ 	.word	0x00000000
        /*0030*/ 	.short	0x0002
        /*0032*/ 	.short	0x0010
        /*0034*/ 	.byte	0x00, 0xf5, 0x21, 0x00


	//----- nvinfo : EIATTR_KPARAM_INFO
	.align		4
.L_689:
        /*0038*/ 	.byte	0x04, 0x17
        /*003a*/ 	.short	(.L_691 - .L_690)
.L_690:
        /*003c*/ 	.word	0x00000000
        /*0040*/ 	.short	0x0001
        /*0042*/ 	.short	0x0008
        /*0044*/ 	.byte	0x00, 0xf5, 0x21, 0x00


	//----- nvinfo : EIATTR_KPARAM_INFO
	.align		4
.L_691:
        /*0048*/ 	.byte	0x04, 0x17
        /*004a*/ 	.short	(.L_693 - .L_692)
.L_692:
        /*004c*/ 	.word	0x00000000
        /*0050*/ 	.short	0x0000
        /*0052*/ 	.short	0x0000
        /*0054*/ 	.byte	0x00, 0xf5, 0x21, 0x00


	//----- nvinfo : EIATTR_SPARSE_MMA_MASK
	.align		4
.L_693:
        /*0058*/ 	.byte	0x03, 0x50
        /*005a*/ 	.short	0x0000


	//----- nvinfo : EIATTR_MAXREG_COUNT
	.align		4
        /*005c*/ 	.byte	0x03, 0x1b
        /*005e*/ 	.short	0x00ff


	//----- nvinfo : EIATTR_NUM_BARRIERS
	.align		4
        /*0060*/ 	.byte	0x02, 0x4c
        /*0062*/ 	.byte	0x01
	.zero		1


	//----- nvinfo : EIATTR_MERCURY_ISA_VERSION
	.align		4
        /*0064*/ 	.byte	0x03, 0x5f
        /*0066*/ 	.short	0x0101


	//----- nvinfo : EIATTR_VRC_CTA_INIT_COUNT
	.align		4
        /*0068*/ 	.byte	0x02, 0x4a
	.zero		1
	.zero		1


	//----- nvinfo : EIATTR_EXIT_INSTR_OFFSETS
	.align		4
        /*006c*/ 	.byte	0x04, 0x1c
        /*006e*/ 	.short	(.L_695 - .L_694)


	//   ....[0]....
.L_694:
        /*0070*/ 	.word	0x00003470


	//----- nvinfo : EIATTR_CRS_STACK_SIZE
	.align		4
.L_695:
        /*0074*/ 	.byte	0x04, 0x1e
        /*0076*/ 	.short	(.L_697 - .L_696)
.L_696:
        /*0078*/ 	.word	0x00000000


	//----- nvinfo : EIATTR_CBANK_PARAM_SIZE
	.align		4
.L_697:
        /*007c*/ 	.byte	0x03, 0x19
        /*007e*/ 	.short	0x0028


	//----- nvinfo : EIATTR_PARAM_CBANK
	.align		4
        /*0080*/ 	.byte	0x04, 0x0a
        /*0082*/ 	.short	(.L_699 - .L_698)
	.align		4
.L_698:
        /*0084*/ 	.word	index@(.nv.constant0.fused_nn_conv2d_cast_subtract_cast_multiply_add_add_nn_relu_21_kernel0)
        /*0088*/ 	.short	0x0380
        /*008a*/ 	.short	0x0028


	//----- nvinfo : EIATTR_SW_WAR
	.align		4
.L_699:
        /*008c*/ 	.byte	0x04, 0x36
        /*008e*/ 	.short	(.L_701 - .L_700)
.L_700:
        /*0090*/ 	.word	0x00000008
.L_701:


//--------------------- .nv.info.fused_divide_add_round_cast_clip_cast_nn_pad_layout_transform_kernel0 --------------------------
	.section	.nv.info.fused_divide_add_round_cast_clip_cast_nn_pad_layout_transform_kernel0,"",@"SHT_CUDA_INFO"
	.sectionflags	@""
	.align	4


	//----- nvinfo : EIATTR_CUDA_API_VERSION
	.align		4
        /*0000*/ 	.byte	0x04, 0x37
        /*0002*/ 	.short	(.L_703 - .L_702)
.L_702:
        /*0004*/ 	.word	0x00000082


	//----- nvinfo : EIATTR_KPARAM_INFO
	.align		4
.L_703:
        /*0008*/ 	.byte	0x04, 0x17
        /*000a*/ 	.short	(.L_705 - .L_704)
.L_704:
        /*000c*/ 	.word	0x00000000
        /*0010*/ 	.short	0x0002
        /*0012*/ 	.short	0x0010
        /*0014*/ 	.byte	0x00, 0xf5, 0x21, 0x00


	//----- nvinfo : EIATTR_KPARAM_INFO
	.align		4
.L_705:
        /*0018*/ 	.byte	0x04, 0x17
        /*001a*/ 	.short	(.L_707 - .L_706)
.L_706:
        /*001c*/ 	.word	0x00000000
        /*0020*/ 	.short	0x0001
        /*0022*/ 	.short	0x0008
        /*0024*/ 	.byte	0x00, 0xf5, 0x21, 0x00


	//----- nvinfo : EIATTR_KPARAM_INFO
	.align		4
.L_707:
        /*0028*/ 	.byte	0x04, 0x17
        /*002a*/ 	.short	(.L_709 - .L_708)
.L_708:
        /*002c*/ 	.word	0x00000000
        /*0030*/ 	.short	0x0000
        /*0032*/ 	.short	0x0000
        /*0034*/ 	.byte	0x00, 0xf5, 0x21, 0x00


	//----- nvinfo : EIATTR_SPARSE_MMA_MASK
	.align		4
.L_709:
        /*0038*/ 	.byte	0x03, 0x50
        /*003a*/ 	.short	0x0000


	//----- nvinfo : EIATTR_MAXREG_COUNT
	.align		4
        /*003c*/ 	.byte	0x03, 0x1b
        /*003e*/ 	.short	0x00ff


	//----- nvinfo : EIATTR_MERCURY_ISA_VERSION
	.align		4
        /*0040*/ 	.byte	0x03, 0x5f
        /*0042*/ 	.short	0x0101


	//----- nvinfo : EIATTR_VRC_CTA_INIT_COUNT
	.align		4
        /*0044*/ 	.byte	0x02, 0x4a
	.zero		1
	.zero		1


	//----- nvinfo : EIATTR_EXIT_INSTR_OFFSETS
	.align		4
        /*0048*/ 	.byte	0x04, 0x1c
        /*004a*/ 	.short	(.L_711 - .L_710)


	//   ....[0]....
.L_710:
        /*004c*/ 	.word	0x000001d0


	//----- nvinfo : EIATTR_CBANK_PARAM_SIZE
	.align		4
.L_711:
        /*0050*/ 	.byte	0x03, 0x19
        /*0052*/ 	.short	0x0018


	//----- nvinfo : EIATTR_PARAM_CBANK
	.align		4
        /*0054*/ 	.byte	0x04, 0x0a
        /*0056*/ 	.short	(.L_713 - .L_712)
	.align		4
.L_712:
        /*0058*/ 	.word	index@(.nv.constant0.fused_divide_add_round_cast_clip_cast_nn_pad_layout_transform_kernel0)
        /*005c*/ 	.short	0x0380
        /*005e*/ 	.short	0x0018


	//----- nvinfo : EIATTR_SW_WAR
	.align		4
.L_713:
        /*0060*/ 	.byte	0x04, 0x36
        /*0062*/ 	.short	(.L_715 - .L_714)
.L_714:
        /*0064*/ 	.word	0x00000008
.L_715:


//--------------------- .nv.info.fused_nn_conv2d_cast_subtract_cast_multiply_add_nn_relu_divide_add_round_cast_cl_16286804049590463984__16_kernel0 --------------------------
	.section	.nv.info.fused_nn_conv2d_cast_subtract_cast_multiply_add_nn_relu_divide_add_round_cast_cl_16286804049590463984__16_kernel0,"",@"SHT_CUDA_INFO"
	.sectionflags	@""
	.align	4


	//----- nvinfo : EIATTR_CUDA_API_VERSION
	.align		4
        /*0000*/ 	.byte	0x04, 0x37
        /*0002*/ 	.short	(.L_717 - .L_716)
.L_716:
        /*0004*/ 	.word	0x00000082


	//----- nvinfo : EIATTR_KPARAM_INFO
	.align		4
.L_717:
        /*0008*/ 	.byte	0x04, 0x17
        /*000a*/ 	.short	(.L_719 - .L_718)
.L_718:
        /*000c*/ 	.word	0x00000000
        /*0010*/ 	.short	0x0004
        /*0012*/ 	.short	0x0020
        /*0014*/ 	.byte	0x00, 0xf5, 0x21, 0x00


	//----- nvinfo : EIATTR_KPARAM_INFO
	.align		4
.L_719:
        /*0018*/ 	.byte	0x04, 0x17
        /*001a*/ 	.short	(.L_721 - .L_720)
.L_720:
        /*001c*/ 	.word	0x00000000
        /*0020*/ 	.short	0x0003
        /*0022*/ 	.short	0x0018
        /*0024*/ 	.byte	0x00, 0xf5, 0x21, 0x00


	//----- nvinfo : EIATTR_KPARAM_INFO
	.align		4
.L_721:
        /*0028*/ 	.byte	0x04, 0x17
        /*002a*/ 	.short	(.L_723 - .L_722)
.L_722:
        /*002c*/ 	.word	0x00000000
        /*0030*/ 	.short	0x0002
        /*0032*/ 	.short	0x0010
        /*0034*/ 	.byte	0x00, 0xf5, 0x21, 0x00


	//----- nvinfo : EIATTR_KPARAM_INFO
	.align		4
.L_723:
        /*0038*/ 	.byte	0x04, 0x17
        /*003a*/ 	.short	(.L_725 - .L_724)
.L_724:
        /*003c*/ 	.word	0x00000000
        /*0040*/ 	.short	0x0001
        /*0042*/ 	.short	0x0008
        /*0044*/ 	.byte	0x00, 0xf5, 0x21, 0x00


	//----- nvinfo : EIATTR_KPARAM_INFO
	.align		4
.L_725:
        /*0048*/ 	.byte	0x04, 0x17
        /*004a*/ 	.short	(.L_727 - .L_726)
.L_726:
        /*004c*/ 	.word	0x00000000
        /*0050*/ 	.short	0x0000
        /*0052*/ 	.short	0x0000
        /*0054*/ 	.byte	0x00, 0xf5, 0x21, 0x00


	//----- nvinfo : EIATTR_SPARSE_MMA_MASK
	.align		4
.L_727:
        /*0058*/ 	.byte	0x03, 0x50
        /*005a*/ 	.short	0x0000


	//----- nvinfo : EIATTR_MAXREG_COUNT
	.align		4
        /*005c*/ 	.byte	0x03, 0x1b
        /*005e*/ 	.short	0x00ff


	//----- nvinfo : EIATTR_NUM_BARRIERS
	.align		4
        /*0060*/ 	.byte	0x02, 0x4c
        /*0062*/ 	.byte	0x01
	.zero		1


	//----- nvinfo : EIATTR_MERCURY_ISA_VERSION
	.align		4
        /*0064*/ 	.byte	0x03, 0x5f
        /*0066*/ 	.short	0x0101


	//----- nvinfo : EIATTR_VRC_CTA_INIT_COUNT
	.align		4
        /*0068*/ 	.byte	0x02, 0x4a
	.zero		1
	.zero		1


	//----- nvinfo : EIATTR_EXIT_INSTR_OFFSETS
	.align		4
        /*006c*/ 	.byte	0x04, 0x1c
        /*006e*/ 	.short	(.L_729 - .L_728)


	//   ....[0]....
.L_728:
        /*0070*/ 	.word	0x00005520


	//----- nvinfo : EIATTR_CRS_STACK_SIZE
	.align		4
.L_729:
        /*0074*/ 	.byte	0x04, 0x1e
        /*0076*/ 	.short	(.L_731 - .L_730)
.L_730:
        /*0078*/ 	.word	0x00000000


	//----- nvinfo : EIATTR_CBANK_PARAM_SIZE
	.align		4
.L_731:
        /*007c*/ 	.byte	0x03, 0x19
        /*007e*/ 	.short	0x0028


	//----- nvinfo : EIATTR_PARAM_CBANK
	.align		4
        /*0080*/ 	.byte	0x04, 0x0a
        /*0082*/ 	.short	(.L_733 - .L_732)
	.align		4
.L_732:
        /*0084*/ 	.word	index@(.nv.constant0.fused_nn_conv2d_cast_subtract_cast_multiply_add_nn_relu_divide_add_round_cast_cl_16286804049590463984__16_kernel0)
        /*0088*/ 	.short	0x0380
        /*008a*/ 	.short	0x0028


	//----- nvinfo : EIATTR_SW_WAR
	.align		4
.L_733:
        /*008c*/ 	.byte	0x04, 0x36
        /*008e*/ 	.short	(.L_735 - .L_734)
.L_734:
        /*0090*/ 	.word	0x00000008
.L_735:


//--------------------- .nv.info.fused_nn_global_avg_pool2d_2_kernel0 --------------------------
	.section	.nv.info.fused_nn_global_avg_pool2d_2_kernel0,"",@"SHT_CUDA_INFO"
	.sectionflags	@""
	.align	4


	//----- nvinfo : EIATTR_CUDA_API_VERSION
	.align		4
        /*0000*/ 	.byte	0x04, 0x37
        /*0002*/ 	.short	(.L_737 - .L_736)
.L_736:
        /*0004*/ 	.word	0x00000082


	//----- nvinfo : EIATTR_KPARAM_INFO
	.align		4
.L_737:
        /*0008*/ 	.byte	0x04, 0x17
        /*000a*/ 	.short	(.L_739 - .L_738)
.L_738:
        /*000c*/ 	.word	0x00000000
        /*0010*/ 	.short	0x0001
        /*0012*/ 	.short	0x0008
        /*0014*/ 	.byte	0x00, 0xf5, 0x21, 0x00


	//----- nvinfo : EIATTR_KPARAM_INFO
	.align		4
.L_739:
        /*0018*/ 	.byte	0x04, 0x17
        /*001a*/ 	.short	(.L_741 - .L_740)
.L_740:
        /*001c*/ 	.word	0x00000000
        /*0020*/ 	.short	0x0000
        /*0022*/ 	.short	0x0000
        /*0024*/ 	.byte	0x00, 0xf5, 0x21, 0x00


	//----- nvinfo : EIATTR_SPARSE_MMA_MASK
	.align		4
.L_741:
        /*0028*/ 	.byte	0x03, 0x50
        /*002a*/ 	.short	0x0000


	//----- nvinfo : EIATTR_MAXREG_COUNT
	.align		4
        /*002c*/ 	.byte	0x03, 0x1b
        /*002e*/ 	.short	0x00ff


	//----- nvinfo : EIATTR_MERCURY_ISA_VERSION
	.align		4
        /*0030*/ 	.byte	0x03, 0x5f
        /*0032*/ 	.short	0x0101


	//----- nvinfo : EIATTR_VRC_CTA_INIT_COUNT
	.align		4
        /*0034*/ 	.byte	0x02, 0x4a
	.zero		1
	.zero		1


	//----- nvinfo : EIATTR_EXIT_INSTR_OFFSETS
	.align		4
        /*0038*/ 	.byte	0x04, 0x1c
        /*003a*/ 	.short	(.L_743 - .L_742)


	//   ....[0]....
.L_742:
        /*003c*/ 	.word	0x00001d20


	//   ....[1]....
        /*0040*/ 	.word	0x00001de0


	//----- nvinfo : EIATTR_CRS_STACK_SIZE
	.align		4
.L_743:
        /*0044*/ 	.byte	0x04, 0x1e
        /*0046*/ 	.short	(.L_745 - .L_744)
.L_744:
        /*0048*/ 	.word	0x00000000


	//----- nvinfo : EIATTR_CBANK_PARAM_SIZE
	.align		4
.L_745:
        /*004c*/ 	.byte	0x03, 0x19
        /*004e*/ 	.short	0x0010


	//----- nvinfo : EIATTR_PARAM_CBANK
	.align		4
        /*0050*/ 	.byte	0x04, 0x0a
        /*0052*/ 	.short	(.L_747 - .L_746)
	.align		4
.L_746:
        /*0054*/ 	.word	index@(.nv.constant0.fused_nn_global_avg_pool2d_2_kernel0)
        /*0058*/ 	.short	0x0380
        /*005a*/ 	.short	0x0010


	//----- nvinfo : EIATTR_SW_WAR
	.align		4
.L_747:
        /*005c*/ 	.byte	0x04, 0x36
        /*005e*/ 	.short	(.L_749 - .L_748)
.L_748:
        /*0060*/ 	.word	0x00000008
.L_749:


//--------------------- .nv.info.fused_cast_clip_cast_kernel0 --------------------------
	.section	.nv.info.fused_cast_clip_cast_kernel0,"",@"SHT_CUDA_INFO"
	.sectionflags	@""
	.align	4


	//----- nvinfo : EIATTR_CUDA_API_VERSION
	.align		4
        /*0000*/ 	.byte	0x04, 0x37
        /*0002*/ 	.short	(.L_751 - .L_750)
.L_750:
        /*0004*/ 	.word	0x00000082


	//----- nvinfo : EIATTR_KPARAM_INFO
	.align		4
.L_751:
        /*0008*/ 	.byte	0x04, 0x17
        /*000a*/ 	.short	(.L_753 - .L_752)
.L_752:
        /*000c*/ 	.word	0x00000000
        /*0010*/ 	.short	0x0001
        /*0012*/ 	.short	0x0008
        /*0014*/ 	.byte	0x00, 0xf5, 0x21, 0x00


	//----- nvinfo : EIATTR_KPARAM_INFO
	.align		4
.L_753:
        /*0018*/ 	.byte	0x04, 0x17
        /*001a*/ 	.short	(.L_755 - .L_754)
.L_754:
        /*001c*/ 	.word	0x00000000
        /*0020*/ 	.short	0x0000
        /*0022*/ 	.short	0x0000
        /*0024*/ 	.byte	0x00, 0xf5, 0x21, 0x00


	//----- nvinfo : EIATTR_SPARSE_MMA_MASK
	.align		4
.L_755:
        /*0028*/ 	.byte	0x03, 0x50
        /*002a*/ 	.short	0x0000


	//----- nvinfo : EIATTR_MAXREG_COUNT
	.align		4
        /*002c*/ 	.byte	0x03, 0x1b
        /*002e*/ 	.short	0x00ff


	//----- nvinfo : EIATTR_MERCURY_ISA_VERSION
	.align		4
        /*0030*/ 	.byte	0x03, 0x5f
        /*0032*/ 	.short	0x0101


	//----- nvinfo : EIATTR_VRC_CTA_INIT_COUNT
	.align		4
        /*0034*/ 	.byte	0x02, 0x4a
	.zero		1
	.zero		1


	//----- nvinfo : EIATTR_EXIT_INSTR_OFFSETS
	.align		4
        /*0038*/ 	.byte	0x04, 0x1c
        /*003a*/ 	.short	(.L_757 - .L_756)


	//   ....[0]....
.L_756:
        /*003c*/ 	.word	0x00000100


	//----- nvinfo : EIATTR_CBANK_PARAM_SIZE
	.align		4
.L_757:
        /*0040*/ 	.byte	0x03, 0x19
        /*0042*/ 	.short	0x0010


	//----- nvinfo : EIATTR_PARAM_CBANK
	.align		4
        /*0044*/ 	.byte	0x04, 0x0a
        /*0046*/ 	.short	(.L_759 - .L_758)
	.align		4
.L_758:
        /*0048*/ 	.word	index@(.nv.constant0.fused_cast_clip_cast_kernel0)
        /*004c*/ 	.short	0x0380
        /*004e*/ 	.short	0x0010


	//----- nvinfo : EIATTR_SW_WAR
	.align		4
.L_759:
        /*0050*/ 	.byte	0x04, 0x36
        /*0052*/ 	.short	(.L_761 - .L_760)
.L_760:
        /*0054*/ 	.word	0x00000008
.L_761:


//--------------------- .nv.info.fused_nn_conv2d_cast_subtract_cast_multiply_add_nn_relu_divide_add_round_cast_cl_16286804049590463984__23_kernel0 --------------------------
	.section	.nv.info.fused_nn_conv2d_cast_subtract_cast_multiply_add_nn_relu_divide_add_round_cast_cl_16286804049590463984__23_kernel0,"",@"SHT_CUDA_INFO"
	.sectionflags	@""
	.align	4


	//----- nvinfo : EIATTR_CUDA_API_VERSION
	.align		4
        /*0000*/ 	.byte	0x04, 0x37
        /*0002*/ 	.short	(.L_763 - .L_762)
.L_762:
        /*0004*/ 	.word	0x00000082


	//----- nvinfo : EIATTR_KPARAM_INFO
	.align		4
.L_763:
        /*0008*/ 	.byte	0x04, 0x17
        /*000a*/ 	.short	(.L_765 - .L_764)
.L_764:
        /*000c*/ 	.word	0x00000000
        /*0010*/ 	.short	0x0004
        /*0012*/ 	.short	0x0020
        /*0014*/ 	.byte	0x00, 0xf5, 0x21, 0x00


	//----- nvinfo : EIATTR_KPARAM_INFO
	.align		4
.L_765:
        /*0018*/ 	.byte	0x04, 0x17
        /*001a*/ 	.short	(.L_767 - .L_766)
.L_766:
        /*001c*/ 	.word	0x00000000
        /*0020*/ 	.short	0x0003
        /*0022*/ 	.short	0x0018
        /*0024*/ 	.byte	0x00, 0xf5, 0x21, 0x00


	//----- nvinfo : EIATTR_KPARAM_INFO
	.align		4
.L_767:
        /*0028*/ 	.byte	0x04, 0x17
        /*002a*/ 	.short	(.L_769 - .L_768)
.L_768:
        /*002c*/ 	.word	0x00000000
        /*0030*/ 	.short	0x0002
        /*0032*/ 	.short	0x0010
        /*0034*/ 	.byte	0x00, 0xf5, 0x21, 0x00


	//----- nvinfo : EIATTR_KPARAM_INFO
	.align		4
.L_769:
        /*0038*/ 	.byte	0x04, 0x17
        /*003a*/ 	.short	(.L_771 - .L_770)
.L_770:
        /*003c*/ 	.word	0x00000000
        /*0040*/ 	.short	0x0001
        /*0042*/ 	.short	0x0008
        /*0044*/ 	.byte	0x00, 0xf5, 0x21, 0x00


	//----- nvinfo : EIATTR_KPARAM_INFO
	.align		4
.L_771:
        /*0048*/ 	.byte	0x04, 0x17
        /*004a*/ 	.short	(.L_773 - .L_772)
.L_772:
        /*004c*/ 	.word	0x00000000
        /*0050*/ 	.short	0x0000
        /*0052*/ 	.short	0x0000
        /*0054*/ 	.byte	0x00, 0xf5, 0x21, 0x00


	//----- nvinfo : EIATTR_SPARSE_MMA_MASK
	.align		4
.L_773:
        /*0058*/ 	.byte	0x03, 0x50
        /*005a*/ 	.short	0x0000


	//----- nvinfo : EIATTR_MAXREG_COUNT
	.align		4
        /*005c*/ 	.byte	0x03, 0x1b
        /*005e*/ 	.short	0x00ff


	//----- nvinfo : EIATTR_NUM_BARRIERS
	.align		4
        /*0060*/ 	.byte	0x02, 0x4c
        /*0062*/ 	.byte	0x01
	.zero		1


	//----- nvinfo : EIATTR_MERCURY_ISA_VERSION
	.align		4
        /*0064*/ 	.byte	0x03, 0x5f
        /*0066*/ 	.short	0x0101


	//----- nvinfo : EIATTR_VRC_CTA_INIT_COUNT
	.align		4
        /*0068*/ 	.byte	0x02, 0x4a
	.zero		1
	.zero		1


	//----- nvinfo : EIATTR_EXIT_INSTR_OFFSETS
	.align		4
        /*006c*/ 	.byte	0x04, 0x1c
        /*006e*/ 	.short	(.L_775 - .L_774)


	//   ....[0]....
.L_774:
        /*0070*/ 	.word	0x00002610


	//----- nvinfo : EIATTR_CRS_STACK_SIZE
	.align		4
.L_775:
        /*0074*/ 	.byte	0x04, 0x1e
        /*0076*/ 	.short	(.L_777 - .L_776)
.L_776:
        /*0078*/ 	.word	0x00000000


	//----- nvinfo : EIATTR_CBANK_PARAM_SIZE
	.align		4
.L_777:
        /*007c*/ 	.byte	0x03, 0x19
        /*007e*/ 	.short	0x0028


	//----- nvinfo : EIATTR_PARAM_CBANK
	.align		4
        /*0080*/ 	.byte	0x04, 0x0a
        /*0082*/ 	.short	(.L_779 - .L_778)
	.align		4
.L_778:
        /*0084*/ 	.word	index@(.nv.constant0.fused_nn_conv2d_cast_subtract_cast_multiply_add_nn_relu_divide_add_round_cast_cl_16286804049590463984__23_kernel0)
        /*0088*/ 	.short	0x0380
        /*008a*/ 	.short	0x0028


	//----- nvinfo : EIATTR_SW_WAR
	.align		4
.L_779:
        /*008c*/ 	.byte	0x04, 0x36
        /*008e*/ 	.short	(.L_781 - .L_780)
.L_780:
        /*0090*/ 	.word	0x00000008
.L_781:


//--------------------- .nv.info.fused_divide_add_round_cast_clip_cast_22_kernel0 --------------------------
	.section	.nv.info.fused_divide_add_round_cast_clip_cast_22_kernel0,"",@"SHT_CUDA_INFO"
	.sectionflags	@""
	.align	4


	//----- nvinfo : EIATTR_CUDA_API_VERSION
	.align		4
        /*0000*/ 	.byte	0x04, 0x37
        /*0002*/ 	.short	(.L_783 - .L_782)
.L_782:
        /*0004*/ 	.word	0x00000082


	//----- nvinfo : EIATTR_KPARAM_INFO
	.align		4
.L_783:
        /*0008*/ 	.byte	0x04, 0x17
        /*000a*/ 	.short	(.L_785 - .L_784)
.L_784:
        /*000c*/ 	.word	0x00000000
        /*0010*/ 	.short	0x0002
        /*0012*/ 	.short	0x0010
        /*0014*/ 	.byte	0x00, 0xf5, 0x21, 0x00


	//----- nvinfo : EIATTR_KPARAM_INFO
	.align		4
.L_785:
        /*0018*/ 	.byte	0x04, 0x17
        /*001a*/ 	.short	(.L_787 - .L_786)
.L_786:
        /*001c*/ 	.word	0x00000000
        /*0020*/ 	.short	0x0001
        /*0022*/ 	.short	0x0008
        /*0024*/ 	.byte	0x00, 0xf5, 0x21, 0x00


	//----- nvinfo : EIATTR_KPARAM_INFO
	.align		4
.L_787:
        /*0028*/ 	.byte	0x04, 0x17
        /*002a*/ 	.short	(.L_789 - .L_788)
.L_788:
        /*002c*/ 	.word	0x00000000
        /*0030*/ 	.short	0x0000
        /*0032*/ 	.short	0x0000
        /*0034*/ 	.byte	0x00, 0xf5, 0x21, 0x00


	//----- nvinfo : EIATTR_SPARSE_MMA_MASK
	.align		4
.L_789:
        /*0038*/ 	.byte	0x03, 0x50
        /*003a*/ 	.short	0x0000


	//----- nvinfo : EIATTR_MAXREG_COUNT
	.align		4
        /*003c*/ 	.byte	0x03, 0x1b
        /*003e*/ 	.short	0x00ff


	//----- nvinfo : EIATTR_MERCURY_ISA_VERSION
	.align		4
        /*0040*/ 	.byte	0x03, 0x5f
        /*0042*/ 	.short	0x0101


	//----- nvinfo : EIATTR_VRC_CTA_INIT_COUNT
	.align		4
        /*0044*/ 	.byte	0x02, 0x4a
	.zero		1
	.zero		1


	//----- nvinfo : EIATTR_EXIT_INSTR_OFFSETS
	.align		4
        /*0048*/ 	.byte	0x04, 0x1c
        /*004a*/ 	.short	(.L_791 - .L_790)


	//   ....[0]....
.L_790:
        /*004c*/ 	.word	0x00000160


	//----- nvinfo : EIATTR_CBANK_PARAM_SIZE
	.align		4
.L_791:
        /*0050*/ 	.byte	0x03, 0x19
        /*0052*/ 	.short	0x0018


	//----- nvinfo : EIATTR_PARAM_CBANK
	.align		4
        /*0054*/ 	.byte	0x04, 0x0a
        /*0056*/ 	.short	(.L_793 - .L_792)
	.align		4
.L_792:
        /*0058*/ 	.word	index@(.nv.constant0.fused_divide_add_round_cast_clip_cast_22_kernel0)
        /*005c*/ 	.short	0x0380
        /*005e*/ 	.short	0x0018


	//----- nvinfo : EIATTR_SW_WAR
	.align		4
.L_793:
        /*0060*/ 	.byte	0x04, 0x36
        /*0062*/ 	.short	(.L_795 - .L_794)
.L_794:
        /*0064*/ 	.word	0x00000008
.L_795:


//--------------------- .nv.info.fused_divide_add_round_cast_clip_cast_23_kernel0 --------------------------
	.section	.nv.info.fused_divide_add_round_cast_clip_cast_23_kernel0,"",@"SHT_CUDA_INFO"
	.sectionflags	@""
	.align	4


	//----- nvinfo : EIATTR_CUDA_API_VERSION
	.align		4
        /*0000*/ 	.byte	0x04, 0x37
        /*0002*/ 	.short	(.L_797 - .L_796)
.L_796:
        /*0004*/ 	.word	0x00000082


	//----- nvinfo : EIATTR_KPARAM_INFO
	.align		4
.L_797:
        /*0008*/ 	.byte	0x04, 0x17
        /*000a*/ 	.short	(.L_799 - .L_798)
.L_798:
        /*000c*/ 	.word	0x00000000
        /*0010*/ 	.short	0x0002
        /*0012*/ 	.short	0x0010
        /*0014*/ 	.byte	0x00, 0xf5, 0x21, 0x00


	//----- nvinfo : EIATTR_KPARAM_INFO
	.align		4
.L_799:
        /*0018*/ 	.byte	0x04, 0x17
        /*001a*/ 	.short	(.L_801 - .L_800)
.L_800:
        /*001c*/ 	.word	0x00000000
        /*0020*/ 	.short	0x0001
        /*0022*/ 	.short	0x0008
        /*0024*/ 	.byte	0x00, 0xf5, 0x21, 0x00


	//----- nvinfo : EIATTR_KPARAM_INFO
	.align		4
.L_801:
        /*0028*/ 	.byte	0x04, 0x17
        /*002a*/ 	.short	(.L_803 - .L_802)
.L_802:
        /*002c*/ 	.word	0x00000000
        /*0030*/ 	.short	0x0000
        /*0032*/ 	.short	0x0000
        /*0034*/ 	.byte	0x00, 0xf5, 0x21, 0x00


	//----- nvinfo : EIATTR_SPARSE_MMA_MASK
	.align		4
.L_803:
        /*0038*/ 	.byte	0x03, 0x50
        /*003a*/ 	.short	0x0000


	//----- nvinfo : EIATTR_MAXREG_COUNT
	.align		4
        /*003c*/ 	.byte	0x03, 0x1b
        /*003e*/ 	.short	0x00ff


	//----- nvinfo : EIATTR_MERCURY_ISA_VERSION
	.align		4
        /*0040*/ 	.byte	0x03, 0x5f
        /*0042*/ 	.short	0x0101


	//----- nvinfo : EIATTR_VRC_CTA_INIT_COUNT
	.align		4
        /*0044*/ 	.byte	0x02, 0x4a
	.zero		1
	.zero		1


	//----- nvinfo : EIATTR_EXIT_INSTR_OFFSETS
	.align		4
        /*0048*/ 	.byte	0x04, 0x1c
        /*004a*/ 	.short	(.L_805 - .L_804)


	//   ....[0]....
.L_804:
        /*004c*/ 	.word	0x00000160


	//----- nvinfo : EIATTR_CBANK_PARAM_SIZE
	.align		4
.L_805:
        /*0050*/ 	.byte	0x03, 0x19
        /*0052*/ 	.short	0x0018


	//----- nvinfo : EIATTR_PARAM_CBANK
	.align		4
        /*0054*/ 	.byte	0x04, 0x0a
        /*0056*/ 	.short	(.L_807 - .L_806)
	.align		4
.L_806:
        /*0058*/ 	.word	index@(.nv.constant0.fused_divide_add_round_cast_clip_cast_23_kernel0)
        /*005c*/ 	.short	0x0380
        /*005e*/ 	.short	0x0018


	//----- nvinfo : EIATTR_SW_WAR
	.align		4
.L_807:
        /*0060*/ 	.byte	0x04, 0x36
        /*0062*/ 	.short	(.L_809 - .L_808)
.L_808:
        /*0064*/ 	.word	0x00000008
.L_809:


//--------------------- .nv.callgraph             --------------------------
	.section	.nv.callgraph,"",@"SHT_CUDA_CALLGRAPH"
	.align	4
	.sectionentsize	8
	.align		4
        /*0000*/ 	.word	0x00000000
	.align		4
        /*0004*/ 	.word	0xffffffff
	.align		4
        /*0008*/ 	.word	0x00000000
	.align		4
        /*000c*/ 	.word	0xfffffffe
	.align		4
        /*0010*/ 	.word	0x00000000
	.align		4
        /*0014*/ 	.word	0xfffffffd
	.align		4
        /*0018*/ 	.word	0x00000000
	.align		4
        /*001c*/ 	.word	0xfffffffc


//--------------------- .text.fused_layout_transform_nn_batch_flatten_kernel0 --------------------------
	.section	.text.fused_layout_transform_nn_batch_flatten_kernel0,"ax",@progbits
	.align	128
        .global         fused_layout_transform_nn_batch_flatten_kernel0
        .type           fused_layout_transform_nn_batch_flatten_kernel0,@function
        .size           fused_layout_transform_nn_batch_flatten_kernel0,(.L_x_468 - fused_layout_transform_nn_batch_flatten_kernel0)
        .other          fused_layout_transform_nn_batch_flatten_kernel0,@"STO_CUDA_ENTRY STV_DEFAULT"
fused_layout_transform_nn_batch_flatten_kernel0:
.text.fused_layout_transform_nn_batch_flatten_kernel0:
[----:B------:R-:W-:Y:S01]  /*0000*/  LDC R1, c[0x0][0x37c] ;  /* 0x0000df00ff017b82 */ /* 0x000fe20000000800 */
[----:B------:R-:W0:Y:S02]  /*0010*/  S2R R7, SR_TID.X ;  /* 0x0000000000077919 */ /* 0x000e240000002100 */
[----:B0-----:R-:W-:-:S13]  /*0020*/  ISETP.GT.U32.AND P0, PT, R7, 0x1ff, PT ;  /* 0x000001ff0700780c */ /* 0x001fda0003f04070 */
[----:B------:R-:W-:Y:S05]  /*0030*/  @P0 EXIT ;  /* 0x000000000000094d */ /* 0x000fea0003800000 */
[----:B------:R-:W0:Y:S01]  /*0040*/  LDC.64 R2, c[0x0][0x388] ;  /* 0x0000e200ff027b82 */ /* 0x000e220000000a00 */
[----:B------:R-:W1:Y:S07]  /*0050*/  LDCU.64 UR4, c[0x0][0x358] ;  /* 0x00006b00ff0477ac */ /* 0x000e6e0008000a00 */
[----:B------:R-:W2:Y:S01]  /*0060*/  LDC.64 R4, c[0x0][0x380] ;  /* 0x0000e000ff047b82 */ /* 0x000ea20000000a00 */
[----:B0-----:R-:W-:-:S06]  /*0070*/  IMAD.WIDE.U32 R2, R7, 0x4, R2 ;  /* 0x0000000407027825 */ /* 0x001fcc00078e0002 */
[----:B-1----:R-:W3:Y:S01]  /*0080*/  LDG.E.CONSTANT R3, desc[UR4][R2.64] ;  /* 0x0000000402037981 */ /* 0x002ee2000c1e9900 */
[----:B--2---:R-:W-:-:S05]  /*0090*/  IMAD.WIDE.U32 R4, R7, 0x4, R4 ;  /* 0x0000000407047825 */ /* 0x004fca00078e0004 */
[----:B---3--:R-:W-:Y:S01]  /*00a0*/  STG.E desc[UR4][R4.64], R3 ;  /* 0x0000000304007986 */ /* 0x008fe2000c101904 */
[----:B------:R-:W-:Y:S05]  /*00b0*/  EXIT ;  /* 0x000000000000794d */ /* 0x000fea0003800000 */
.L_x_0:
[----:B------:R-:W-:-:S00]  /*00c0*/  BRA `(.L_x_0) ;  /* 0xfffffffc00fc7947 */ /* 0x000fc0000383ffff */
[----:B------:R-:W-:-:S00]  /*00d0*/  NOP ;  /* 0x0000000000007918 */ /* 0x000fc00000000000 */
        /* <DEDUP_REMOVED lines=10> */
.L_x_468:


//--------------------- .text.fused_nn_conv2d_cast_subtract_cast_multiply_add_6_kernel0 --------------------------
	.section	.text.fused_nn_conv2d_cast_subtract_cast_multiply_add_6_kernel0,"ax",@progbits
	.align	128
        .global         fused_nn_conv2d_cast_subtract_cast_multiply_add_6_kernel0
        .type           fused_nn_conv2d_cast_subtract_cast_multiply_add_6_kernel0,@function
        .size           fused_nn_conv2d_cast_subtract_cast_multiply_add_6_kernel0,(.L_x_469 - fused_nn_conv2d_cast_subtract_cast_multiply_add_6_kernel0)
        .other          fused_nn_conv2d_cast_subtract_cast_multiply_add_6_kernel0,@"STO_CUDA_ENTRY STV_DEFAULT"
fused_nn_conv2d_cast_subtract_cast_multiply_add_6_kernel0:
.text.fused_nn_conv2d_cast_subtract_cast_multiply_add_6_kernel0:
[----:B------:R-:W-:Y:S01]  /*0000*/  LDC R1, c[0x0][0x37c] ;  /* 0x0000df00ff017b82 */ /* 0x000fe20000000800 */
[----:B------:R-:W0:Y:S01]  /*0010*/  S2R R8, SR_TID.Z ;  /* 0x0000000000087919 */ /* 0x000e220000002300 */
[----:B------:R-:W1:Y:S01]  /*0020*/  LDCU.64 UR6, c[0x0][0x358] ;  /* 0x00006b00ff0677ac */ /* 0x000e620008000a00 */
[----:B------:R-:W-:Y:S01]  /*0030*/  BSSY.RECONVERGENT B0, `(.L_x_1) ;  /* 0x0000029000007945 */ /* 0x000fe20003800200 */
[----:B------:R-:W0:Y:S02]  /*0040*/  S2R R27, SR_TID.X ;  /* 0x00000000001b7919 */ /* 0x000e240000002100 */
[----:B0-----:R-:W-:-:S05]  /*0050*/  IMAD R6, R8, 0xe, R27 ;  /* 0x0000000e08067824 */ /* 0x001fca00078e021b */
[----:B------:R-:W-:-:S04]  /*0060*/  ISETP.GE.U32.AND P0, PT, R6, 0x60, PT ;  /* 0x000000600600780c */ /* 0x000fc80003f06070 */
[----:B------:R-:W-:-:S13]  /*0070*/  ISETP.LT.U32.AND P0, PT, R8, 0x7, !P0 ;  /* 0x000000070800780c */ /* 0x000fda0004701070 */
[----:B-1----:R-:W-:Y:S05]  /*0080*/  @!P0 BRA `(.L_x_2) ;  /* 0x00000000008c8947 */ /* 0x002fea0003800000 */
[----:B------:R-:W0:Y:S01]  /*0090*/  S2R R4, SR_CTAID.X ;  /* 0x0000000000047919 */ /* 0x000e220000002500 */
[----:B------:R-:W-:Y:S01]  /*00a0*/  SHF.R.U32.HI R3, RZ, 0x4, R6 ;  /* 0x00000004ff037819 */ /* 0x000fe20000011606 */
[----:B------:R-:W-:Y:S01]  /*00b0*/  BSSY.RECONVERGENT B1, `(.L_x_3) ;  /* 0x000001b000017945 */ /* 0x000fe20003800200 */
[----:B------:R-:W-:Y:S01]  /*00c0*/  HFMA2 R2, -RZ, RZ, 0, 0 ;  /* 0x00000000ff027431 */ /* 0x000fe200000001ff */
[----:B0-----:R-:W-:-:S04]  /*00d0*/  SHF.L.U32 R0, R4, 0x1, RZ ;  /* 0x0000000104007819 */ /* 0x001fc800000006ff */
[----:B------:R-:W-:-:S04]  /*00e0*/  LOP3.LUT R0, R0, 0x7ffffffc, RZ, 0xc0, !PT ;  /* 0x7ffffffc00007812 */ /* 0x000fc800078ec0ff */
[----:B------:R-:W-:Y:S02]  /*00f0*/  LOP3.LUT P1, RZ, R3, R0, RZ, 0xfc, !PT ;  /* 0x0000000003ff7212 */ /* 0x000fe4000782fcff */
[----:B------:R-:W-:-:S04]  /*0100*/  IADD3 R0, PT, PT, R0, R3, RZ ;  /* 0x0000000300007210 */ /* 0x000fc80007ffe0ff */
[----:B------:R-:W-:-:S13]  /*0110*/  ISETP.GT.U32.OR P1, PT, R0, 0x1c, !P1 ;  /* 0x0000001c0000780c */ /* 0x000fda0004f24470 */
[----:B------:R-:W-:Y:S05]  /*0120*/  @P1 BRA `(.L_x_4) ;  /* 0x00000000004c1947 */ /* 0x000fea0003800000 */
[----:B------:R-:W-:Y:S02]  /*0130*/  LOP3.LUT R5, R4, 0x1, RZ, 0xc0, !PT ;  /* 0x0000000104057812 */ /* 0x000fe400078ec0ff */
[----:B------:R-:W-:Y:S02]  /*0140*/  LOP3.LUT P2, R0, R6, 0xf, RZ, 0xc0, !PT ;  /* 0x0000000f06007812 */ /* 0x000fe4000784c0ff */
[C---:B------:R-:W-:Y:S02]  /*0150*/  ISETP.NE.U32.AND P3, PT, R5.reuse, 0x1, PT ;  /* 0x000000010500780c */ /* 0x040fe40003f65070 */
[----:B------:R-:W-:-:S11]  /*0160*/  ISETP.NE.U32.AND P1, PT, R5, 0x1, PT ;  /* 0x000000010500780c */ /* 0x000fd60003f25070 */
[----:B------:R-:W-:Y:S05]  /*0170*/  @!P2 BRA P3, `(.L_x_4) ;  /* 0x000000000038a947 */ /* 0x000fea0001800000 */
[C---:B------:R-:W-:Y:S02]  /*0180*/  IADD3 R5, PT, PT, R0.reuse, 0xe, RZ ;  /* 0x0000000e00057810 */ /* 0x040fe40007ffe0ff */
[----:B------:R-:W-:-:S04]  /*0190*/  @P1 IADD3 R5, PT, PT, R0, RZ, RZ ;  /* 0x000000ff00051210 */ /* 0x000fc80007ffe0ff */
[----:B------:R-:W-:-:S13]  /*01a0*/  ISETP.GT.U32.AND P2, PT, R5, 0x1c, PT ;  /* 0x0000001c0500780c */ /* 0x000fda0003f44070 */
[----:B------:R-:W-:Y:S05]  /*01b0*/  @P2 BRA `(.L_x_4) ;  /* 0x0000000000282947 */ /* 0x000fea0003800000 */
[----:B------:R-:W-:Y:S01]  /*01c0*/  SHF.R.U32.HI R2, RZ, 0x1, R4 ;  /* 0x00000001ff027819 */ /* 0x000fe20000011604 */
[----:B------:R-:W0:Y:S01]  /*01d0*/  LDCU.64 UR4, c[0x0][0x380] ;  /* 0x00007000ff0477ac */ /* 0x000e220008000a00 */
[----:B------:R-:W-:-:S05]  /*01e0*/  SEL R5, RZ, 0x38, P1 ;  /* 0x00000038ff057807 */ /* 0x000fca0000800000 */
[----:B------:R-:W-:-:S04]  /*01f0*/  IMAD R2, R2, 0x1c0, R5 ;  /* 0x000001c002027824 */ /* 0x000fc800078e0205 */
[----:B------:R-:W-:-:S05]  /*0200*/  IMAD R3, R3, 0x70, R2 ;  /* 0x0000007003037824 */ /* 0x000fca00078e0202 */
[----:B------:R-:W-:-:S04]  /*0210*/  LEA R3, R0, R3, 0x2 ;  /* 0x0000000300037211 */ /* 0x000fc800078e10ff */
[----:B------:R-:W-:-:S04]  /*0220*/  IADD3 R3, PT, PT, R3, -0x74, RZ ;  /* 0xffffff8c03037810 */ /* 0x000fc80007ffe0ff */
[----:B0-----:R-:W-:-:S04]  /*0230*/  IADD3 R2, P1, PT, R3, UR4, RZ ;  /* 0x0000000403027c10 */ /* 0x001fc8000ff3e0ff */
[----:B------:R-:W-:-:S05]  /*0240*/  LEA.HI.X.SX32 R3, R3, UR5, 0x1, P1 ;  /* 0x0000000503037c11 */ /* 0x000fca00088f0eff */
[----:B------:R0:W5:Y:S04]  /*0250*/  LDG.E.CONSTANT R2, desc[UR6][R2.64] ;  /* 0x0000000602027981 */ /* 0x000168000c1e9900 */
.L_x_4:
[----:B------:R-:W-:Y:S05]  /*0260*/  BSYNC.RECONVERGENT B1 ;  /* 0x0000000000017941 */ /* 0x000fea0003800200 */
.L_x_3:
[----:B------:R-:W1:Y:S01]  /*0270*/  S2UR UR5, SR_CgaCtaId ;  /* 0x00000000000579c3 */ /* 0x000e620000008800 */
[----:B------:R-:W-:Y:S02]  /*0280*/  UMOV UR4, 0x400 ;  /* 0x0000040000047882 */ /* 0x000fe40000000000 */
[----:B-1----:R-:W-:-:S06]  /*0290*/  ULEA UR4, UR5, UR4, 0x18 ;  /* 0x0000000405047291 */ /* 0x002fcc000f8ec0ff */
[----:B0-----:R-:W-:-:S05]  /*02a0*/  LEA R3, R6, UR4, 0x2 ;  /* 0x0000000406037c11 */ /* 0x001fca000f8e10ff */
[----:B-----5:R0:W-:Y:S02]  /*02b0*/  STS [R3], R2 ;  /* 0x0000000203007388 */ /* 0x0201e40000000800 */
.L_x_2:
[----:B------:R-:W-:Y:S05]  /*02c0*/  BSYNC.RECONVERGENT B0 ;  /* 0x0000000000007941 */ /* 0x000fea0003800200 */
.L_x_1:
[----:B0-----:R-:W0:Y:S01]  /*02d0*/  S2R R2, SR_CTAID.X ;  /* 0x0000000000027919 */ /* 0x001e220000002500 */
[----:B------:R-:W-:Y:S01]  /*02e0*/  PRMT R5, R0, 0x3340, R0 ;  /* 0x0000334000057816 */ /* 0x000fe20000000000 */
[----:B------:R-:W-:Y:S01]  /*02f0*/  UMOV UR4, 0x3340 ;  /* 0x0000334000047882 */ /* 0x000fe20000000000 */
[C---:B------:R-:W-:Y:S01]  /*0300*/  LOP3.LUT P1, R7, R6.reuse, 0xf, RZ, 0xc0, !PT ;  /* 0x0000000f06077812 */ /* 0x040fe2000782c0ff */
[----:B------:R-:W1:Y:S01]  /*0310*/  LDCU.128 UR8, c[0x0][0x380] ;  /* 0x00007000ff0877ac */ /* 0x000e620008000c00 */
[----:B------:R-:W-:Y:S01]  /*0320*/  SHF.R.U32.HI R11, RZ, 0x4, R6 ;  /* 0x00000004ff0b7819 */ /* 0x000fe20000011606 */
[----:B------:R-:W-:Y:S01]  /*0330*/  HFMA2 R46, -RZ, RZ, 0, 0 ;  /* 0x00000000ff2e7431 */ /* 0x000fe200000001ff */
[----:B------:R-:W-:Y:S02]  /*0340*/  LOP3.LUT R4, R6, 0xffff, RZ, 0xc0, !PT ;  /* 0x0000ffff06047812 */ /* 0x000fe400078ec0ff */
[----:B------:R-:W-:Y:S02]  /*0350*/  CS2R R44, SRZ ;  /* 0x00000000002c7805 */ /* 0x000fe4000001ff00 */
[----:B------:R-:W-:-:S02]  /*0360*/  IADD3 R13, PT, PT, R7, 0xe, RZ ;  /* 0x0000000e070d7810 */ /* 0x000fc40007ffe0ff */
[----:B------:R-:W-:Y:S02]  /*0370*/  CS2R R36, SRZ ;  /* 0x0000000000247805 */ /* 0x000fe4000001ff00 */
[----:B------:R-:W-:Y:S01]  /*0380*/  MOV R14, UR4 ;  /* 0x00000004000e7c02 */ /* 0x000fe20008000f00 */
[----:B------:R-:W-:Y:S01]  /*0390*/  UMOV UR4, 0x400 ;  /* 0x0000040000047882 */ /* 0x000fe20000000000 */
[C---:B------:R-:W-:Y:S02]  /*03a0*/  IADD3 R20, PT, PT, R6.reuse, 0xe0, RZ ;  /* 0x000000e006147810 */ /* 0x040fe40007ffe0ff */
[----:B------:R-:W-:Y:S02]  /*03b0*/  CS2R R42, SRZ ;  /* 0x00000000002a7805 */ /* 0x000fe4000001ff00 */
[----:B------:R-:W-:Y:S02]  /*03c0*/  IADD3 R19, PT, PT, R6, 0x70, RZ ;  /* 0x0000007006137810 */ /* 0x000fe40007ffe0ff */
[----:B------:R-:W-:-:S02]  /*03d0*/  CS2R R40, SRZ ;  /* 0x0000000000287805 */ /* 0x000fc4000001ff00 */
[----:B------:R-:W-:Y:S02]  /*03e0*/  ISETP.GE.U32.AND P4, PT, R8, 0x5, PT ;  /* 0x000000050800780c */ /* 0x000fe40003f86070 */
[----:B------:R-:W-:Y:S02]  /*03f0*/  CS2R R34, SRZ ;  /* 0x0000000000227805 */ /* 0x000fe4000001ff00 */
[----:B------:R-:W-:Y:S02]  /*0400*/  MOV R9, 0x1200 ;  /* 0x0000120000097802 */ /* 0x000fe40000000f00 */
[----:B------:R-:W-:Y:S02]  /*0410*/  CS2R R38, SRZ ;  /* 0x0000000000267805 */ /* 0x000fe4000001ff00 */
[----:B------:R-:W-:Y:S02]  /*0420*/  ISETP.LT.U32.AND P4, PT, R6, 0x40, !P4 ;  /* 0x000000400600780c */ /* 0x000fe40006781070 */
[----:B------:R-:W-:-:S02]  /*0430*/  MOV R33, RZ ;  /* 0x000000ff00217202 */ /* 0x000fc40000000f00 */
[C---:B0-----:R-:W-:Y:S02]  /*0440*/  LOP3.LUT R3, R2.reuse, 0x1, RZ, 0xc0, !PT ;  /* 0x0000000102037812 */ /* 0x041fe400078ec0ff */
[----:B------:R-:W-:Y:S02]  /*0450*/  SHF.L.U32 R0, R2, 0x1, RZ ;  /* 0x0000000102007819 */ /* 0x000fe400000006ff */
[C---:B------:R-:W-:Y:S02]  /*0460*/  ISETP.NE.U32.AND P3, PT, R3.reuse, 0x1, PT ;  /* 0x000000010300780c */ /* 0x040fe40003f65070 */
[----:B------:R-:W-:Y:S02]  /*0470*/  LOP3.LUT R0, R0, 0x7ffffffc, RZ, 0xc0, !PT ;  /* 0x7ffffffc00007812 */ /* 0x000fe400078ec0ff */
[----:B------:R-:W-:Y:S02]  /*0480*/  ISETP.NE.U32.AND P2, PT, R3, 0x1, !P1 ;  /* 0x000000010300780c */ /* 0x000fe40004f45070 */
[----:B------:R-:W-:-:S02]  /*0490*/  LOP3.LUT P1, RZ, R11, R0, RZ, 0xfc, !PT ;  /* 0x000000000bff7212 */ /* 0x000fc4000782fcff */
[----:B------:R-:W-:Y:S02]  /*04a0*/  IADD3 R3, PT, PT, R0, R11, RZ ;  /* 0x0000000b00037210 */ /* 0x000fe40007ffe0ff */
[----:B------:R-:W-:Y:S02]  /*04b0*/  SEL R10, RZ, 0x38, P3 ;  /* 0x00000038ff0a7807 */ /* 0x000fe40001800000 */
[----:B------:R-:W-:Y:S01]  /*04c0*/  ISETP.GT.U32.OR P1, PT, R3, 0x1c, !P1 ;  /* 0x0000001c0300780c */ /* 0x000fe20004f24470 */
[----:B------:R-:W-:Y:S01]  /*04d0*/  IMAD R3, R4, 0x71d, RZ ;  /* 0x0000071d04037824 */ /* 0x000fe200078e02ff */
[----:B------:R-:W-:Y:S02]  /*04e0*/  @P3 IADD3 R13, PT, PT, R7, RZ, RZ ;  /* 0x000000ff070d3210 */ /* 0x000fe40007ffe0ff */
[----:B------:R-:W-:Y:S02]  /*04f0*/  SHF.R.U32.HI R7, RZ, 0x1, R2 ;  /* 0x00000001ff077819 */ /* 0x000fe40000011602 */
[----:B------:R-:W-:-:S02]  /*0500*/  SHF.L.U32 R0, R8, 0x1, RZ ;  /* 0x0000000108007819 */ /* 0x000fc400000006ff */
[----:B------:R-:W-:Y:S01]  /*0510*/  SHF.R.U32.HI R3, RZ, 0x10, R3 ;  /* 0x00000010ff037819 */ /* 0x000fe20000011603 */
[----:B------:R-:W-:Y:S01]  /*0520*/  IMAD R12, R7, 0x1c0, R10 ;  /* 0x000001c0070c7824 */ /* 0x000fe200078e020a */
[----:B------:R-:W-:Y:S02]  /*0530*/  IADD3 R0, PT, PT, RZ, -R0, RZ ;  /* 0x80000000ff007210 */ /* 0x000fe40007ffe0ff */
[C---:B------:R-:W-:Y:S02]  /*0540*/  PRMT R10, R3.reuse, R14, 0x30 ;  /* 0x00000030030a7416 */ /* 0x040fe4000000000e */
[----:B------:R-:W-:Y:S02]  /*0550*/  PRMT R2, R0, 0x7710, RZ ;  /* 0x0000771000027816 */ /* 0x000fe400000000ff */
[----:B------:R-:W-:Y:S01]  /*0560*/  PRMT R5, R10, 0x5410, R5 ;  /* 0x000054100a057816 */ /* 0x000fe20000000005 */
[----:B------:R-:W0:Y:S01]  /*0570*/  S2R R0, SR_CTAID.Y ;  /* 0x0000000000007919 */ /* 0x000e220000002600 */
[----:B------:R-:W-:Y:S01]  /*0580*/  PRMT R10, R3, 0x9910, RZ ;  /* 0x00009910030a7816 */ /* 0x000fe200000000ff */
[----:B------:R-:W-:Y:S01]  /*0590*/  HFMA2 R3, -RZ, RZ, 0, 0 ;  /* 0x00000000ff037431 */ /* 0x000fe200000001ff */
[----:B------:R-:W-:Y:S01]  /*05a0*/  IADD3 R7, PT, PT, R2, R27, RZ ;  /* 0x0000001b02077210 */ /* 0x000fe20007ffe0ff */
[----:B------:R-:W-:Y:S01]  /*05b0*/  IMAD R2, R11, 0x70, R12 ;  /* 0x000000700b027824 */ /* 0x000fe200078e020c */
[----:B------:R-:W-:-:S02]  /*05c0*/  SHF.R.U32.HI R11, RZ, 0x2, R6 ;  /* 0x00000002ff0b7819 */ /* 0x000fc40000011606 */
[----:B------:R-:W-:Y:S02]  /*05d0*/  LOP3.LUT R7, R7, 0xf, RZ, 0xc0, !PT ;  /* 0x0000000f07077812 */ /* 0x000fe400078ec0ff */
[----:B------:R-:W-:Y:S02]  /*05e0*/  PLOP3.LUT P1, PT, P1, P2, PT, 0xf8, 0x8f ;  /* 0x00000000008f781c */ /* 0x000fe40000f25f70 */
[----:B------:R-:W-:Y:S01]  /*05f0*/  LOP3.LUT R14, R20, 0xffff, RZ, 0xc0, !PT ;  /* 0x0000ffff140e7812 */ /* 0x000fe200078ec0ff */
[----:B------:R-:W-:Y:S01]  /*0600*/  IMAD.WIDE.U32 R2, R7, 0x4, R2 ;  /* 0x0000000407027825 */ /* 0x000fe200078e0002 */
[----:B------:R-:W-:Y:S02]  /*0610*/  MOV R7, R10 ;  /* 0x0000000a00077202 */ /* 0x000fe40000000f00 */
[----:B------:R-:W-:Y:S01]  /*0620*/  LOP3.LUT R10, R11, 0xffff, RZ, 0xc0, !PT ;  /* 0x0000ffff0b0a7812 */ /* 0x000fe200078ec0ff */
[----:B------:R-:W-:Y:S01]  /*0630*/  IMAD R17, R14, 0xe39, RZ ;  /* 0x00000e390e117824 */ /* 0x000fe200078e02ff */
[----:B------:R-:W-:Y:S01]  /*0640*/  ISETP.GT.U32.OR P1, PT, R13, 0x1c, P1 ;  /* 0x0000001c0d00780c */ /* 0x000fe20000f24470 */
[----:B------:R-:W-:Y:S01]  /*0650*/  IMAD R7, R7, 0x24, RZ ;  /* 0x0000002407077824 */ /* 0x000fe200078e02ff */
[----:B------:R-:W-:Y:S01]  /*0660*/  ISETP.GE.U32.AND P2, PT, R8, 0x15, PT ;  /* 0x000000150800780c */ /* 0x000fe20003f46070 */
[----:B------:R-:W-:Y:S01]  /*0670*/  IMAD R10, R10, 0x5556, RZ ;  /* 0x000055560a0a7824 */ /* 0x000fe200078e02ff */
[----:B------:R-:W-:Y:S01]  /*0680*/  ISETP.GE.U32.AND P3, PT, R8, 0xd, PT ;  /* 0x0000000d0800780c */ /* 0x000fe20003f66070 */
[----:B------:R-:W-:Y:S01]  /*0690*/  IMAD R14, R14, 0x1556, RZ ;  /* 0x000015560e0e7824 */ /* 0x000fe200078e02ff */
[----:B------:R-:W-:-:S02]  /*06a0*/  IADD3 R7, PT, PT, RZ, -R7, RZ ;  /* 0x80000007ff077210 */ /* 0x000fc40007ffe0ff */
[----:B------:R-:W-:Y:S02]  /*06b0*/  LOP3.LUT R13, R19, 0xffff, RZ, 0xc0, !PT ;  /* 0x0000ffff130d7812 */ /* 0x000fe400078ec0ff */
[----:B------:R-:W-:Y:S02]  /*06c0*/  PRMT R7, R7, 0x7710, RZ ;  /* 0x0000771007077816 */ /* 0x000fe400000000ff */
[C---:B------:R-:W-:Y:S01]  /*06d0*/  ISETP.LT.U32.AND P2, PT, R6.reuse, 0x120, !P2 ;  /* 0x000001200600780c */ /* 0x040fe20005741070 */
[----:B------:R-:W-:Y:S01]  /*06e0*/  IMAD R15, R13, 0xe39, RZ ;  /* 0x00000e390d0f7824 */ /* 0x000fe200078e02ff */
[----:B------:R-:W-:Y:S01]  /*06f0*/  ISETP.LT.U32.AND P3, PT, R6, 0xb0, !P3 ;  /* 0x000000b00600780c */ /* 0x000fe20005f61070 */
[----:B0-----:R-:W-:Y:S01]  /*0700*/  IMAD R12, R0, 0x9000, RZ ;  /* 0x00009000000c7824 */ /* 0x001fe200078e02ff */
[----:B------:R-:W-:Y:S02]  /*0710*/  IADD3 R6, PT, PT, R6, R7, RZ ;  /* 0x0000000706067210 */ /* 0x000fe40007ffe0ff */
[----:B------:R-:W-:-:S02]  /*0720*/  SHF.R.U32.HI R7, RZ, 0x10, R10 ;  /* 0x00000010ff077819 */ /* 0x000fc4000001160a */
[----:B------:R-:W-:Y:S02]  /*0730*/  SHF.R.U32.HI R17, RZ, 0x11, R17 ;  /* 0x00000011ff117819 */ /* 0x000fe40000011611 */
[----:B------:R-:W-:Y:S02]  /*0740*/  PRMT R7, R7, 0x9910, RZ ;  /* 0x0000991007077816 */ /* 0x000fe400000000ff */
[----:B------:R-:W-:Y:S01]  /*0750*/  SHF.R.U32.HI R15, RZ, 0x11, R15 ;  /* 0x00000011ff0f7819 */ /* 0x000fe2000001160f */
[C-C-:B------:R-:W-:Y:S01]  /*0760*/  IMAD R10, R17.reuse, 0x1200, R12.reuse ;  /* 0x00001200110a7824 */ /* 0x140fe200078e020c */
[----:B------:R-:W-:Y:S02]  /*0770*/  PRMT R21, R17, 0x9910, RZ ;  /* 0x0000991011157816 */ /* 0x000fe400000000ff */
[----:B------:R-:W-:Y:S01]  /*0780*/  IADD3 R16, PT, PT, R11, 0x1c, RZ ;  /* 0x0000001c0b107810 */ /* 0x000fe20007ffe0ff */
[----:B------:R-:W-:Y:S01]  /*0790*/  IMAD R12, R15, 0x1200, R12 ;  /* 0x000012000f0c7824 */ /* 0x000fe200078e020c */
[----:B------:R-:W-:Y:S01]  /*07a0*/  MOV R17, R7 ;  /* 0x0000000700117202 */ /* 0x000fe20000000f00 */
[----:B------:R-:W-:Y:S01]  /*07b0*/  IMAD R21, R21, 0x24, RZ ;  /* 0x0000002415157824 */ /* 0x000fe200078e02ff */
[----:B------:R-:W-:-:S02]  /*07c0*/  PRMT R18, R15, 0x9910, RZ ;  /* 0x000099100f127816 */ /* 0x000fc400000000ff */
[----:B------:R-:W-:Y:S01]  /*07d0*/  LOP3.LUT R22, R16, 0xffff, RZ, 0xc0, !PT ;  /* 0x0000ffff10167812 */ /* 0x000fe200078ec0ff */
[----:B------:R-:W0:Y:S01]  /*07e0*/  S2R R15, SR_CgaCtaId ;  /* 0x00000000000f7919 */ /* 0x000e220000008800 */
[----:B------:R-:W-:Y:S01]  /*07f0*/  LEA R17, R17, R17, 0x1 ;  /* 0x0000001111117211 */ /* 0x000fe200078e08ff */
[----:B------:R-:W-:Y:S01]  /*0800*/  IMAD R18, R18, 0x24, RZ ;  /* 0x0000002412127824 */ /* 0x000fe200078e02ff */
[----:B------:R-:W-:Y:S01]  /*0810*/  IADD3 R7, PT, PT, R11, 0x38, RZ ;  /* 0x000000380b077810 */ /* 0x000fe20007ffe0ff */
[----:B------:R-:W-:Y:S01]  /*0820*/  IMAD R22, R22, 0x5556, RZ ;  /* 0x0000555616167824 */ /* 0x000fe200078e02ff */
[----:B------:R-:W-:Y:S02]  /*0830*/  IADD3 R17, PT, PT, RZ, -R17, RZ ;  /* 0x80000011ff117210 */ /* 0x000fe40007ffe0ff */
[----:B------:R-:W-:Y:S02]  /*0840*/  LOP3.LUT R24, R7, 0xffff, RZ, 0xc0, !PT ;  /* 0x0000ffff07187812 */ /* 0x000fe400078ec0ff */
[----:B------:R-:W-:-:S02]  /*0850*/  IADD3 R23, PT, PT, RZ, -R21, RZ ;  /* 0x80000015ff177210 */ /* 0x000fc40007ffe0ff */
[----:B------:R-:W-:Y:S01]  /*0860*/  IADD3 R21, PT, PT, RZ, -R18, RZ ;  /* 0x80000012ff157210 */ /* 0x000fe20007ffe0ff */
[----:B------:R-:W-:Y:S01]  /*0870*/  IMAD R24, R24, 0x5556, RZ ;  /* 0x0000555618187824 */ /* 0x000fe200078e02ff */
[----:B------:R-:W-:Y:S02]  /*0880*/  PRMT R18, R17, 0x7710, RZ ;  /* 0x0000771011127816 */ /* 0x000fe400000000ff */
[----:B------:R-:W-:Y:S02]  /*0890*/  SHF.R.U32.HI R17, RZ, 0x10, R22 ;  /* 0x00000010ff117819 */ /* 0x000fe40000011616 */
[----:B------:R-:W-:Y:S02]  /*08a0*/  PRMT R22, R21, 0x7710, RZ ;  /* 0x0000771015167816 */ /* 0x000fe400000000ff */
[----:B------:R-:W-:Y:S01]  /*08b0*/  IADD3 R21, PT, PT, R11, R18, RZ ;  /* 0x000000120b157210 */ /* 0x000fe20007ffe0ff */
[----:B------:R-:W-:Y:S01]  /*08c0*/  IMAD R11, R4, 0x1556, RZ ;  /* 0x00001556040b7824 */ /* 0x000fe200078e02ff */
[----:B------:R-:W-:-:S02]  /*08d0*/  PRMT R23, R23, 0x7710, RZ ;  /* 0x0000771017177816 */ /* 0x000fc400000000ff */
[----:B------:R-:W-:Y:S02]  /*08e0*/  SHF.R.U32.HI R4, RZ, 0x10, R24 ;  /* 0x00000010ff047819 */ /* 0x000fe40000011618 */
[----:B------:R-:W-:Y:S02]  /*08f0*/  IADD3 R18, PT, PT, R20, R23, RZ ;  /* 0x0000001714127210 */ /* 0x000fe40007ffe0ff */
[----:B------:R-:W-:Y:S02]  /*0900*/  PRMT R23, R4, 0x9910, RZ ;  /* 0x0000991004177816 */ /* 0x000fe400000000ff */
[----:B------:R-:W-:Y:S02]  /*0910*/  PRMT R17, R17, 0x9910, RZ ;  /* 0x0000991011117816 */ /* 0x000fe400000000ff */
[----:B------:R-:W-:Y:S02]  /*0920*/  LEA R23, R23, R23, 0x1 ;  /* 0x0000001717177211 */ /* 0x000fe400078e08ff */
[----:B------:R-:W-:-:S02]  /*0930*/  LEA R17, R17, R17, 0x1 ;  /* 0x0000001111117211 */ /* 0x000fc400078e08ff */
[----:B------:R-:W-:Y:S02]  /*0940*/  IADD3 R24, PT, PT, RZ, -R23, RZ ;  /* 0x80000017ff187210 */ /* 0x000fe40007ffe0ff */
[----:B------:R-:W-:Y:S02]  /*0950*/  SHF.R.U32.HI R11, RZ, 0x10, R11 ;  /* 0x00000010ff0b7819 */ /* 0x000fe4000001160b */
[----:B------:R-:W-:Y:S02]  /*0960*/  PRMT R23, R6, 0x9910, RZ ;  /* 0x0000991006177816 */ /* 0x000fe400000000ff */
[----:B------:R-:W-:Y:S02]  /*0970*/  SHF.L.U32 R20, R8, 0x3, RZ ;  /* 0x0000000308147819 */ /* 0x000fe400000006ff */
[----:B------:R-:W-:Y:S02]  /*0980*/  IADD3 R17, PT, PT, RZ, -R17, RZ ;  /* 0x80000011ff117210 */ /* 0x000fe40007ffe0ff */
[----:B------:R-:W-:-:S02]  /*0990*/  MOV R4, UR4 ;  /* 0x0000000400047c02 */ /* 0x000fc40008000f00 */
[----:B------:R-:W-:Y:S02]  /*09a0*/  IADD3 R19, PT, PT, R19, R22, RZ ;  /* 0x0000001613137210 */ /* 0x000fe40007ffe0ff */
[----:B-1----:R-:W-:Y:S02]  /*09b0*/  IADD3 R6, P5, PT, R2, UR8, RZ ;  /* 0x0000000802067c10 */ /* 0x002fe4000ffbe0ff */
[----:B------:R-:W-:Y:S02]  /*09c0*/  PRMT R22, R11, 0x9910, RZ ;  /* 0x000099100b167816 */ /* 0x000fe400000000ff */
[----:B------:R-:W-:Y:S02]  /*09d0*/  MOV R2, R23 ;  /* 0x0000001700027202 */ /* 0x000fe40000000f00 */
[----:B------:R-:W-:Y:S01]  /*09e0*/  LEA R11, R27, -R20, 0x2 ;  /* 0x800000141b0b7211 */ /* 0x000fe200078e10ff */
[----:B------:R-:W-:Y:S01]  /*09f0*/  IMAD R22, R22, 0x30, RZ ;  /* 0x0000003016167824 */ /* 0x000fe200078e02ff */
[----:B------:R-:W-:Y:S01]  /*0a00*/  PRMT R17, R17, 0x7710, RZ ;  /* 0x0000771011117816 */ /* 0x000fe200000000ff */
[----:B------:R-:W-:Y:S01]  /*0a10*/  IMAD R2, R2, 0x2b, RZ ;  /* 0x0000002b02027824 */ /* 0x000fe200078e02ff */
[----:B------:R-:W-:-:S02]  /*0a20*/  IADD3 R20, PT, PT, R4, 0x300, RZ ;  /* 0x0000030004147810 */ /* 0x000fc40007ffe0ff */
[----:B------:R-:W-:Y:S02]  /*0a30*/  SHF.L.U32 R21, R21, 0x4, RZ ;  /* 0x0000000415157819 */ /* 0x000fe400000006ff */
[----:B------:R-:W-:Y:S02]  /*0a40*/  PRMT R24, R24, 0x7710, RZ ;  /* 0x0000771018187816 */ /* 0x000fe400000000ff */
[----:B------:R-:W-:Y:S02]  /*0a50*/  IADD3 R16, PT, PT, R16, R17, RZ ;  /* 0x0000001110107210 */ /* 0x000fe40007ffe0ff */
[----:B------:R-:W-:Y:S02]  /*0a60*/  IADD3 R6, P6, PT, R6, 0xbcc, RZ ;  /* 0x00000bcc06067810 */ /* 0x000fe40007fde0ff */
[----:B0-----:R-:W-:Y:S02]  /*0a70*/  LEA R17, R15, R20, 0x18 ;  /* 0x000000140f117211 */ /* 0x001fe400078ec0ff */
[----:B------:R-:W-:-:S02]  /*0a80*/  LOP3.LUT R20, R21, 0xffff, RZ, 0xc0, !PT ;  /* 0x0000ffff15147812 */ /* 0x000fc400078ec0ff */
[----:B------:R-:W-:Y:S01]  /*0a90*/  PRMT R18, R18, 0x9910, RZ ;  /* 0x0000991012127816 */ /* 0x000fe200000000ff */
[----:B------:R-:W-:Y:S01]  /*0aa0*/  IMAD R28, R8, 0x90, R17 ;  /* 0x00000090081c7824 */ /* 0x000fe200078e0211 */
[----:B------:R-:W-:Y:S02]  /*0ab0*/  IADD3 R21, PT, PT, R7, R24, RZ ;  /* 0x0000001807157210 */ /* 0x000fe40007ffe0ff */
[----:B------:R-:W-:Y:S02]  /*0ac0*/  IADD3.X R7, PT, PT, RZ, UR9, R3, P6, P5 ;  /* 0x00000009ff077c10 */ /* 0x000fe4000b7ea403 */
[----:B------:R-:W-:Y:S02]  /*0ad0*/  PRMT R3, R19, 0x9910, RZ ;  /* 0x0000991013037816 */ /* 0x000fe400000000ff */
[----:B------:R-:W-:Y:S02]  /*0ae0*/  LOP3.LUT R2, R2, 0xffff, RZ, 0xc0, !PT ;  /* 0x0000ffff02027812 */ /* 0x000fe400078ec0ff */
[----:B------:R-:W-:Y:S01]  /*0af0*/  MOV R19, R18 ;  /* 0x0000001200137202 */ /* 0x000fe20000000f00 */
[----:B------:R-:W-:Y:S01]  /*0b00*/  IMAD R18, R13, 0x1556, RZ ;  /* 0x000015560d127824 */ /* 0x000fe200078e02ff */
[----:B------:R-:W-:Y:S01]  /*0b10*/  SHF.R.U32.HI R2, RZ, 0x9, R2 ;  /* 0x00000009ff027819 */ /* 0x000fe20000011602 */
[----:B------:R-:W-:Y:S01]  /*0b20*/  IMAD R3, R3, 0x2b, RZ ;  /* 0x0000002b03037824 */ /* 0x000fe200078e02ff */
[----:B------:R-:W-:Y:S01]  /*0b30*/  SHF.R.U32.HI R14, RZ, 0x10, R14 ;  /* 0x00000010ff0e7819 */ /* 0x000fe2000001160e */
[----:B------:R-:W-:Y:S01]  /*0b40*/  IMAD R13, R19, 0x2b, RZ ;  /* 0x0000002b130d7824 */ /* 0x000fe200078e02ff */
[----:B------:R-:W-:-:S02]  /*0b50*/  PRMT R9, R9, 0x5410, R2 ;  /* 0x0000541009097816 */ /* 0x000fc40000000002 */
[----:B------:R-:W-:Y:S02]  /*0b60*/  SHF.R.U32.HI R2, RZ, 0x10, R18 ;  /* 0x00000010ff027819 */ /* 0x000fe40000011612 */
[----:B------:R-:W-:Y:S01]  /*0b70*/  PRMT R18, R14, 0x9910, RZ ;  /* 0x000099100e127816 */ /* 0x000fe200000000ff */
[----:B------:R-:W-:Y:S01]  /*0b80*/  IDP.2A.LO.U16.U8 R9, R9, R5, R20 ;  /* 0x0000000509097226 */ /* 0x000fe20000001014 */
[----:B------:R-:W-:Y:S02]  /*0b90*/  LOP3.LUT R14, R13, 0xffff, RZ, 0xc0, !PT ;  /* 0x0000ffff0d0e7812 */ /* 0x000fe400078ec0ff */
[----:B------:R-:W-:Y:S02]  /*0ba0*/  LOP3.LUT R13, R3, 0xffff, RZ, 0xc0, !PT ;  /* 0x0000ffff030d7812 */ /* 0x000fe400078ec0ff */
[----:B------:R-:W-:Y:S02]  /*0bb0*/  PRMT R19, R2, 0x9910, RZ ;  /* 0x0000991002137816 */ /* 0x000fe400000000ff */
[----:B------:R-:W-:-:S02]  /*0bc0*/  SHF.R.U32.HI R3, RZ, 0x9, R14 ;  /* 0x00000009ff037819 */ /* 0x000fc4000001160e */
[----:B------:R-:W-:Y:S02]  /*0bd0*/  SHF.R.U32.HI R2, RZ, 0x9, R13 ;  /* 0x00000009ff027819 */ /* 0x000fe4000001160d */
[----:B------:R-:W-:Y:S01]  /*0be0*/  LOP3.LUT R5, R3, 0xffff, RZ, 0xc0, !PT ;  /* 0x0000ffff03057812 */ /* 0x000fe200078ec0ff */
[----:B------:R-:W-:Y:S01]  /*0bf0*/  IMAD R3, R18, 0x30, RZ ;  /* 0x0000003012037824 */ /* 0x000fe200078e02ff */
[----:B------:R-:W-:Y:S02]  /*0c00*/  LOP3.LUT R2, R2, 0xffff, RZ, 0xc0, !PT ;  /* 0x0000ffff02027812 */ /* 0x000fe400078ec0ff */
[----:B------:R-:W-:Y:S01]  /*0c10*/  MOV R13, R19 ;  /* 0x00000013000d7202 */ /* 0x000fe20000000f00 */
[----:B------:R-:W-:Y:S01]  /*0c20*/  IMAD R5, R5, 0x30, RZ ;  /* 0x0000003005057824 */ /* 0x000fe200078e02ff */
[----:B------:R-:W-:Y:S01]  /*0c30*/  LOP3.LUT R11, R11, 0xc, RZ, 0xc0, !PT ;  /* 0x0000000c0b0b7812 */ /* 0x000fe200078ec0ff */
[----:B------:R-:W-:Y:S01]  /*0c40*/  IMAD R31, R2, 0x30, RZ ;  /* 0x00000030021f7824 */ /* 0x000fe200078e02ff */
[----:B------:R-:W-:Y:S01]  /*0c50*/  SHF.L.U32 R16, R16, 0x4, RZ ;  /* 0x0000000410107819 */ /* 0x000fe200000006ff */
[----:B------:R-:W-:Y:S01]  /*0c60*/  IMAD R2, R13, 0x30, RZ ;  /* 0x000000300d027824 */ /* 0x000fe200078e02ff */
[----:B------:R-:W-:-:S02]  /*0c70*/  SHF.L.U32 R14, R21, 0x4, RZ ;  /* 0x00000004150e7819 */ /* 0x000fc400000006ff */
[C---:B------:R-:W-:Y:S02]  /*0c80*/  LOP3.LUT R16, R11.reuse, 0xffff, R16, 0xf8, !PT ;  /* 0x0000ffff0b107812 */ /* 0x040fe400078ef810 */
[----:B------:R-:W-:Y:S02]  /*0c90*/  LOP3.LUT R14, R11, 0xffff, R14, 0xf8, !PT ;  /* 0x0000ffff0b0e7812 */ /* 0x000fe400078ef80e */
[----:B------:R-:W-:Y:S01]  /*0ca0*/  LOP3.LUT R13, R10, R5, RZ, 0xfc, !PT ;  /* 0x000000050a0d7212 */ /* 0x000fe200078efcff */
[----:B------:R-:W-:Y:S01]  /*0cb0*/  IMAD R10, R0, 0x9000, R9 ;  /* 0x00009000000a7824 */ /* 0x000fe200078e0209 */
[----:B------:R-:W-:Y:S02]  /*0cc0*/  LOP3.LUT R19, R12, R31, RZ, 0xfc, !PT ;  /* 0x0000001f0c137212 */ /* 0x000fe400078efcff */
[----:B------:R-:W-:Y:S02]  /*0cd0*/  LOP3.LUT R0, R3, 0xffff, RZ, 0xc0, !PT ;  /* 0x0000ffff03007812 */ /* 0x000fe400078ec0ff */
[----:B------:R-:W-:-:S02]  /*0ce0*/  IADD3 R13, PT, PT, R14, R13, RZ ;  /* 0x0000000d0e0d7210 */ /* 0x000fc40007ffe0ff */
[----:B------:R-:W-:Y:S02]  /*0cf0*/  IADD3 R19, PT, PT, R16, R19, RZ ;  /* 0x0000001310137210 */ /* 0x000fe40007ffe0ff */
[----:B------:R-:W-:Y:S02]  /*0d00*/  LOP3.LUT R30, R2, 0xffff, RZ, 0xc0, !PT ;  /* 0x0000ffff021e7812 */ /* 0x000fe400078ec0ff */
[----:B------:R-:W-:Y:S02]  /*0d10*/  IADD3 R3, PT, PT, R17, R14, R0 ;  /* 0x0000000e11037210 */ /* 0x000fe40007ffe000 */
[----:B------:R-:W-:Y:S02]  /*0d20*/  LOP3.LUT R22, R22, 0xffff, RZ, 0xc0, !PT ;  /* 0x0000ffff16167812 */ /* 0x000fe400078ec0ff */
[----:B------:R-:W-:Y:S02]  /*0d30*/  LOP3.LUT R32, R11, R20, RZ, 0xfc, !PT ;  /* 0x000000140b207212 */ /* 0x000fe400078efcff */
[----:B------:R-:W-:-:S02]  /*0d40*/  IADD3 R2, P5, PT, R13, UR10, RZ ;  /* 0x0000000a0d027c10 */ /* 0x000fc4000ffbe0ff */
[----:B------:R-:W-:Y:S02]  /*0d50*/  CS2R R12, SRZ ;  /* 0x00000000000c7805 */ /* 0x000fe4000001ff00 */
[----:B------:R-:W-:Y:S02]  /*0d60*/  IADD3 R0, P6, PT, R19, UR10, RZ ;  /* 0x0000000a13007c10 */ /* 0x000fe4000ffde0ff */
[----:B------:R-:W-:Y:S02]  /*0d70*/  SHF.L.U32 R27, R27, 0x2, RZ ;  /* 0x000000021b1b7819 */ /* 0x000fe400000006ff */
[----:B------:R-:W-:Y:S01]  /*0d80*/  IADD3 R9, PT, PT, R11, R10, RZ ;  /* 0x0000000a0b097210 */ /* 0x000fe20007ffe0ff */
[----:B------:R-:W-:Y:S01]  /*0d90*/  HFMA2 R10, -RZ, RZ, 0, 0 ;  /* 0x00000000ff0a7431 */ /* 0x000fe200000001ff */
[C---:B------:R-:W-:Y:S02]  /*0da0*/  IADD3 R32, PT, PT, R17.reuse, R32, R22 ;  /* 0x0000002011207210 */ /* 0x040fe40007ffe016 */
[----:B------:R-:W-:-:S02]  /*0db0*/  IADD3 R30, PT, PT, R17, R16, R30 ;  /* 0x00000010111e7210 */ /* 0x000fc40007ffe01e */
[----:B------:R-:W-:Y:S02]  /*0dc0*/  IADD3.X R11, PT, PT, RZ, UR11, RZ, P5, !PT ;  /* 0x0000000bff0b7c10 */ /* 0x000fe4000affe4ff */
[----:B------:R-:W-:Y:S02]  /*0dd0*/  IADD3.X R25, PT, PT, RZ, UR11, RZ, P6, !PT ;  /* 0x0000000bff197c10 */ /* 0x000fe4000b7fe4ff */
[----:B------:R-:W-:Y:S02]  /*0de0*/  IADD3 R24, PT, PT, R27, 0x180, RZ ;  /* 0x000001801b187810 */ /* 0x000fe40007ffe0ff */
[----:B------:R-:W-:-:S07]  /*0df0*/  LEA R26, R15, R4, 0x18 ;  /* 0x000000040f1a7211 */ /* 0x000fce00078ec0ff */
.L_x_7:
[----:B------:R-:W0:Y:S01]  /*0e00*/  @P2 LDC.64 R14, c[0x0][0x388] ;  /* 0x0000e200ff0e2b82 */ /* 0x000e220000000a00 */
[----:B------:R-:W-:Y:S02]  /*0e10*/  @P3 MOV R18, R0 ;  /* 0x0000000000123202 */ /* 0x000fe40000000f00 */
[----:B------:R-:W-:Y:S02]  /*0e20*/  @P3 MOV R19, R25 ;  /* 0x0000001900133202 */ /* 0x000fe40000000f00 */
[----:B------:R-:W-:Y:S02]  /*0e30*/  @P4 MOV R16, R2 ;  /* 0x0000000200104202 */ /* 0x000fe40000000f00 */
[----:B------:R-:W-:Y:S01]  /*0e40*/  @P4 MOV R17, R11 ;  /* 0x0000000b00114202 */ /* 0x000fe20000000f00 */
[----:B------:R1:W5:Y:S04]  /*0e50*/  @P3 LDG.E.CONSTANT R51, desc[UR6][R18.64] ;  /* 0x0000000612333981 */ /* 0x000368000c1e9900 */
[----:B------:R1:W5:Y:S01]  /*0e60*/  @P4 LDG.E.CONSTANT R52, desc[UR6][R16.64] ;  /* 0x0000000610344981 */ /* 0x000362000c1e9900 */
[----:B------:R-:W-:Y:S01]  /*0e70*/  BAR.SYNC.DEFER_BLOCKING 0x0 ;  /* 0x0000000000007b1d */ /* 0x000fe20000010000 */
[----:B0-----:R-:W-:-:S04]  /*0e80*/  @P2 IADD3 R14, P5, PT, R9, R14, RZ ;  /* 0x0000000e090e2210 */ /* 0x001fc80007fbe0ff */
[----:B------:R-:W-:-:S05]  /*0e90*/  @P2 IADD3.X R15, PT, PT, RZ, R15, RZ, P5, !PT ;  /* 0x0000000fff0f2210 */ /* 0x000fca0002ffe4ff */
[----:B------:R1:W5:Y:S01]  /*0ea0*/  @P2 LDG.E.CONSTANT R53, desc[UR6][R14.64] ;  /* 0x000000060e352981 */ /* 0x000362000c1e9900 */
[----:B------:R-:W-:-:S04]  /*0eb0*/  LOP3.LUT R20, R10, 0x1, RZ, 0xc0, !PT ;  /* 0x000000010a147812 */ /* 0x000fc800078ec0ff */
[----:B------:R-:W-:Y:S01]  /*0ec0*/  ISETP.NE.U32.AND P5, PT, R20, 0x1, PT ;  /* 0x000000011400780c */ /* 0x000fe20003fa5070 */
[----:B------:R-:W-:Y:S01]  /*0ed0*/  BSSY.RECONVERGENT B0, `(.L_x_5) ;  /* 0x0000010000007945 */ /* 0x000fe20003800200 */
[----:B------:R-:W-:-:S11]  /*0ee0*/  MOV R21, R24 ;  /* 0x0000001800157202 */ /* 0x000fd60000000f00 */
[----:B------:R-:W-:Y:S01]  /*0ef0*/  @P5 IADD3 R21, PT, PT, R27, RZ, RZ ;  /* 0x000000ff1b155210 */ /* 0x000fe20007ffe0ff */
[----:B-1----:R-:W-:Y:S06]  /*0f00*/  @!P0 BRA `(.L_x_6) ;  /* 0x0000000000308947 */ /* 0x002fec0003800000 */
[----:B------:R-:W-:-:S06]  /*0f10*/  MOV R14, RZ ;  /* 0x000000ff000e7202 */ /* 0x000fcc0000000f00 */
[----:B------:R-:W2:Y:S01]  /*0f20*/  @!P1 LDG.E.CONSTANT R14, desc[UR6][R6.64] ;  /* 0x00000006060e9981 */ /* 0x000ea2000c1e9900 */
[----:B------:R-:W-:Y:S01]  /*0f30*/  UMOV UR4, 0x400 ;  /* 0x0000040000047882 */ /* 0x000fe20000000000 */
[----:B------:R-:W-:Y:S01]  /*0f40*/  LOP3.LUT R15, R10, 0x1, RZ, 0xc, !PT ;  /* 0x000000010a0f7812 */ /* 0x000fe200078e0cff */
[----:B------:R-:W0:Y:S01]  /*0f50*/  S2R R17, SR_TID.X ;  /* 0x0000000000117919 */ /* 0x000e220000002100 */
[----:B------:R-:W-:Y:S01]  /*0f60*/  MOV R4, UR4 ;  /* 0x0000000400047c02 */ /* 0x000fe20008000f00 */
[----:B------:R-:W1:Y:S01]  /*0f70*/  S2R R19, SR_CgaCtaId ;  /* 0x0000000000137919 */ /* 0x000e620000008800 */
[----:B0-----:R-:W-:-:S04]  /*0f80*/  IMAD R16, R8, 0xe, R17 ;  /* 0x0000000e08107824 */ /* 0x001fc800078e0211 */
[----:B------:R-:W-:Y:S01]  /*0f90*/  IMAD R15, R15, 0x60, R16 ;  /* 0x000000600f0f7824 */ /* 0x000fe200078e0210 */
[----:B-1----:R-:W-:-:S04]  /*0fa0*/  LEA R26, R19, R4, 0x18 ;  /* 0x00000004131a7211 */ /* 0x002fc800078ec0ff */
[----:B------:R-:W-:-:S05]  /*0fb0*/  LEA R15, R15, R26, 0x2 ;  /* 0x0000001a0f0f7211 */ /* 0x000fca00078e10ff */
[----:B--2---:R0:W-:Y:S02]  /*0fc0*/  STS [R15], R14 ;  /* 0x0000000e0f007388 */ /* 0x0041e40000000800 */
.L_x_6:
[----:B------:R-:W-:Y:S05]  /*0fd0*/  BSYNC.RECONVERGENT B0 ;  /* 0x0000000000007941 */ /* 0x000fea0003800200 */
.L_x_5:
[----:B-----5:R-:W-:Y:S01]  /*0fe0*/  @P2 STS [R32], R53 ;  /* 0x0000003520002388 */ /* 0x020fe20000000800 */
[----:B------:R-:W-:Y:S02]  /*0ff0*/  IADD3 R29, PT, PT, R26, R21, RZ ;  /* 0x000000151a1d7210 */ /* 0x000fe40007ffe0ff */
[----:B------:R-:W-:Y:S01]  /*1000*/  IADD3 R2, P5, PT, R2, 0x90, RZ ;  /* 0x0000009002027810 */ /* 0x000fe20007fbe0ff */
[----:B------:R-:W-:Y:S01]  /*1010*/  @P3 STS [R30], R51 ;  /* 0x000000331e003388 */ /* 0x000fe20000000800 */
[----:B------:R-:W-:Y:S02]  /*1020*/  IADD3 R10, PT, PT, R10, 0x1, RZ ;  /* 0x000000010a0a7810 */ /* 0x000fe40007ffe0ff */
[----:B------:R-:W-:Y:S01]  /*1030*/  IADD3.X R11, PT, PT, RZ, R11, RZ, P5, !PT ;  /* 0x0000000bff0b7210 */ /* 0x000fe20002ffe4ff */
[----:B------:R-:W-:Y:S01]  /*1040*/  @P4 STS [R3], R52 ;  /* 0x0000003403004388 */ /* 0x000fe20000000800 */
[----:B------:R-:W-:Y:S01]  /*1050*/  BAR.SYNC.DEFER_BLOCKING 0x0 ;  /* 0x0000000000007b1d */ /* 0x000fe20000010000 */
[----:B------:R-:W-:-:S02]  /*1060*/  ISETP.NE.AND P5, PT, R10, 0x1f, PT ;  /* 0x0000001f0a00780c */ /* 0x000fc40003fa5270 */
[----:B------:R-:W-:Y:S02]  /*1070*/  IADD3 R0, P6, PT, R0, 0x90, RZ ;  /* 0x0000009000007810 */ /* 0x000fe40007fde0ff */
[----:B------:R-:W-:Y:S02]  /*1080*/  IADD3 R9, PT, PT, R9, 0x90, RZ ;  /* 0x0000009009097810 */ /* 0x000fe40007ffe0ff */
[----:B------:R-:W-:Y:S02]  /*1090*/  IADD3.X R25, PT, PT, RZ, R25, RZ, P6, !PT ;  /* 0x00000019ff197210 */ /* 0x000fe400037fe4ff */
[----:B------:R-:W-:-:S04]  /*10a0*/  IADD3 R6, P6, PT, R6, 0xc40, RZ ;  /* 0x00000c4006067810 */ /* 0x000fc80007fde0ff */
[----:B------:R-:W-:Y:S01]  /*10b0*/  IADD3.X R7, PT, PT, RZ, R7, RZ, P6, !PT ;  /* 0x00000007ff077210 */ /* 0x000fe200037fe4ff */
[----:B0-----:R-:W-:Y:S04]  /*10c0*/  LDS R14, [R29] ;  /* 0x000000001d0e7984 */ /* 0x001fe80000000800 */
[----:B------:R-:W0:Y:S04]  /*10d0*/  LDS.128 R16, [R28] ;  /* 0x000000001c107984 */ /* 0x000e280000000c00 */
[----:B------:R-:W1:Y:S04]  /*10e0*/  LDS R47, [R29+0x40] ;  /* 0x000040001d2f7984 */ /* 0x000e680000000800 */
[----:B------:R-:W2:Y:S04]  /*10f0*/  LDS R49, [R29+0x80] ;  /* 0x000080001d317984 */ /* 0x000ea80000000800 */
[----:B------:R-:W3:Y:S04]  /*1100*/  LDS R48, [R29+0xc0] ;  /* 0x0000c0001d307984 */ /* 0x000ee80000000800 */
[----:B------:R-:W4:Y:S01]  /*1110*/  LDS.128 R20, [R28+0x30] ;  /* 0x000030001c147984 */ /* 0x000f220000000c00 */
[----:B0-----:R-:W-:-:S03]  /*1120*/  IDP.4A.S8.S8 R50, R14, R17, R38 ;  /* 0x000000110e327226 */ /* 0x001fc60000000626 */
[----:B------:R-:W0:Y:S01]  /*1130*/  LDS R38, [R29+0x100] ;  /* 0x000100001d267984 */ /* 0x000e220000000800 */
[C---:B------:R-:W-:Y:S02]  /*1140*/  IDP.4A.S8.S8 R45, R14.reuse, R16, R45 ;  /* 0x000000100e2d7226 */ /* 0x040fe4000000062d */
[C---:B------:R-:W-:Y:S02]  /*1150*/  IDP.4A.S8.S8 R51, R14.reuse, R18, R13 ;  /* 0x000000120e337226 */ /* 0x040fe4000000060d */
[----:B------:R-:W-:Y:S02]  /*1160*/  IDP.4A.S8.S8 R52, R14, R19, R12 ;  /* 0x000000130e347226 */ /* 0x000fe4000000060c */
[----:B------:R-:W0:Y:S01]  /*1170*/  LDS.128 R12, [R28+0x60] ;  /* 0x000060001c0c7984 */ /* 0x000e220000000c00 */
[-C--:B-1----:R-:W-:Y:S02]  /*1180*/  IDP.4A.S8.S8 R39, R47, R16.reuse, R39 ;  /* 0x000000102f277226 */ /* 0x082fe40000000627 */
[----:B--2---:R-:W-:-:S02]  /*1190*/  IDP.4A.S8.S8 R41, R49, R16, R41 ;  /* 0x0000001031297226 */ /* 0x004fc40000000629 */
[C---:B---3--:R-:W-:Y:S02]  /*11a0*/  IDP.4A.S8.S8 R43, R48.reuse, R16, R43 ;  /* 0x00000010302b7226 */ /* 0x048fe4000000062b */
[-C--:B------:R-:W-:Y:S02]  /*11b0*/  IDP.4A.S8.S8 R40, R47, R17.reuse, R40 ;  /* 0x000000112f287226 */ /* 0x080fe40000000628 */
[-C--:B------:R-:W-:Y:S02]  /*11c0*/  IDP.4A.S8.S8 R42, R49, R17.reuse, R42 ;  /* 0x00000011312a7226 */ /* 0x080fe4000000062a */
[----:B------:R-:W-:Y:S02]  /*11d0*/  IDP.4A.S8.S8 R17, R48, R17, R46 ;  /* 0x0000001130117226 */ /* 0x000fe4000000062e */
[C---:B------:R-:W-:Y:S01]  /*11e0*/  IDP.4A.S8.S8 R35, R47.reuse, R18, R35 ;  /* 0x000000122f237226 */ /* 0x040fe20000000623 */
[----:B------:R-:W-:Y:S01]  /*11f0*/  LDS R46, [R29+0x4] ;  /* 0x000004001d2e7984 */ /* 0x000fe20000000800 */
[----:B------:R-:W-:-:S02]  /*1200*/  IDP.4A.S8.S8 R34, R47, R19, R34 ;  /* 0x000000132f227226 */ /* 0x000fc40000000622 */
[-C--:B----4-:R-:W-:Y:S02]  /*1210*/  IDP.4A.S8.S8 R45, R47, R20.reuse, R45 ;  /* 0x000000142f2d7226 */ /* 0x090fe4000000062d */
[-C--:B------:R-:W-:Y:S02]  /*1220*/  IDP.4A.S8.S8 R39, R49, R20.reuse, R39 ;  /* 0x0000001431277226 */ /* 0x080fe40000000627 */
[C---:B------:R-:W-:Y:S02]  /*1230*/  IDP.4A.S8.S8 R41, R48.reuse, R20, R41 ;  /* 0x0000001430297226 */ /* 0x040fe40000000629 */
[-C--:B------:R-:W-:Y:S02]  /*1240*/  IDP.4A.S8.S8 R50, R47, R21.reuse, R50 ;  /* 0x000000152f327226 */ /* 0x080fe40000000632 */
[-C--:B------:R-:W-:Y:S02]  /*1250*/  IDP.4A.S8.S8 R40, R49, R21.reuse, R40 ;  /* 0x0000001531287226 */ /* 0x080fe40000000628 */
[----:B------:R-:W-:-:S02]  /*1260*/  IDP.4A.S8.S8 R42, R48, R21, R42 ;  /* 0x00000015302a7226 */ /* 0x000fc4000000062a */
[C---:B------:R-:W-:Y:S02]  /*1270*/  IDP.4A.S8.S8 R36, R49.reuse, R19, R36 ;  /* 0x0000001331247226 */ /* 0x040fe40000000624 */
[----:B------:R-:W-:Y:S02]  /*1280*/  IDP.4A.S8.S8 R33, R49, R18, R33 ;  /* 0x0000001231217226 */ /* 0x000fe40000000621 */
[C---:B0-----:R-:W-:Y:S02]  /*1290*/  IDP.4A.S8.S8 R43, R38.reuse, R20, R43 ;  /* 0x00000014262b7226 */ /* 0x041fe4000000062b */
[----:B------:R-:W-:Y:S02]  /*12a0*/  IDP.4A.S8.S8 R20, R38, R21, R17 ;  /* 0x0000001526147226 */ /* 0x000fe40000000611 */
[----:B------:R-:W0:Y:S01]  /*12b0*/  LDS R21, [R29+0x140] ;  /* 0x000140001d157984 */ /* 0x000e220000000800 */
[C---:B------:R-:W-:Y:S02]  /*12c0*/  IDP.4A.S8.S8 R37, R48.reuse, R18, R37 ;  /* 0x0000001230257226 */ /* 0x040fe40000000625 */
[----:B------:R-:W-:-:S02]  /*12d0*/  IDP.4A.S8.S8 R19, R48, R19, R44 ;  /* 0x0000001330137226 */ /* 0x000fc4000000062c */
[CC--:B------:R-:W-:Y:S02]  /*12e0*/  IDP.4A.S8.S8 R35, R49.reuse, R22.reuse, R35 ;  /* 0x0000001631237226 */ /* 0x0c0fe40000000623 */
[-C--:B------:R-:W-:Y:S02]  /*12f0*/  IDP.4A.S8.S8 R34, R49, R23.reuse, R34 ;  /* 0x0000001731227226 */ /* 0x080fe40000000622 */
[C---:B------:R-:W-:Y:S02]  /*1300*/  IDP.4A.S8.S8 R51, R47.reuse, R22, R51 ;  /* 0x000000162f337226 */ /* 0x040fe40000000633 */
[----:B------:R-:W-:Y:S02]  /*1310*/  IDP.4A.S8.S8 R52, R47, R23, R52 ;  /* 0x000000172f347226 */ /* 0x000fe40000000634 */
[C---:B------:R-:W-:Y:S02]  /*1320*/  IDP.4A.S8.S8 R47, R48.reuse, R12, R39 ;  /* 0x0000000c302f7226 */ /* 0x040fe40000000627 */
[----:B------:R-:W-:-:S02]  /*1330*/  IDP.4A.S8.S8 R33, R48, R22, R33 ;  /* 0x0000001630217226 */ /* 0x000fc40000000621 */
[----:B------:R-:W-:Y:S02]  /*1340*/  IDP.4A.S8.S8 R37, R38, R22, R37 ;  /* 0x0000001626257226 */ /* 0x000fe40000000625 */
[C---:B------:R-:W-:Y:S02]  /*1350*/  IDP.4A.S8.S8 R36, R48.reuse, R23, R36 ;  /* 0x0000001730247226 */ /* 0x040fe40000000624 */
[C---:B------:R-:W-:Y:S02]  /*1360*/  IDP.4A.S8.S8 R44, R48.reuse, R13, R40 ;  /* 0x0000000d302c7226 */ /* 0x040fe40000000628 */
[----:B------:R-:W-:Y:S01]  /*1370*/  IDP.4A.S8.S8 R39, R48, R14, R35 ;  /* 0x0000000e30277226 */ /* 0x000fe20000000623 */
[----:B------:R-:W-:Y:S01]  /*1380*/  LDS R40, [R29+0x44] ;  /* 0x000044001d287984 */ /* 0x000fe20000000800 */
[----:B------:R-:W-:Y:S02]  /*1390*/  IDP.4A.S8.S8 R22, R38, R23, R19 ;  /* 0x0000001726167226 */ /* 0x000fe40000000613 */
[----:B------:R-:W-:Y:S01]  /*13a0*/  IDP.4A.S8.S8 R48, R48, R15, R34 ;  /* 0x0000000f30307226 */ /* 0x000fe20000000622 */
[----:B------:R-:W1:Y:S01]  /*13b0*/  LDS.128 R16, [R28+0x10] ;  /* 0x000010001c107984 */ /* 0x000e620000000c00 */
[----:B------:R-:W-:-:S02]  /*13c0*/  IDP.4A.S8.S8 R45, R49, R12, R45 ;  /* 0x0000000c312d7226 */ /* 0x000fc4000000062d */
[C---:B------:R-:W-:Y:S01]  /*13d0*/  IDP.4A.S8.S8 R50, R49.reuse, R13, R50 ;  /* 0x0000000d31327226 */ /* 0x040fe20000000632 */
[----:B------:R-:W2:Y:S01]  /*13e0*/  LDS R34, [R29+0x84] ;  /* 0x000084001d227984 */ /* 0x000ea20000000800 */
[C---:B------:R-:W-:Y:S02]  /*13f0*/  IDP.4A.S8.S8 R51, R49.reuse, R14, R51 ;  /* 0x0000000e31337226 */ /* 0x040fe40000000633 */
[----:B------:R-:W-:Y:S01]  /*1400*/  IDP.4A.S8.S8 R52, R49, R15, R52 ;  /* 0x0000000f31347226 */ /* 0x000fe20000000634 */
[----:B------:R-:W3:Y:S01]  /*1410*/  LDS R35, [R29+0xc4] ;  /* 0x0000c4001d237984 */ /* 0x000ee20000000800 */
[C---:B------:R-:W-:Y:S02]  /*1420*/  IDP.4A.S8.S8 R41, R38.reuse, R12, R41 ;  /* 0x0000000c26297226 */ /* 0x040fe40000000629 */
[C---:B------:R-:W-:Y:S02]  /*1430*/  IDP.4A.S8.S8 R42, R38.reuse, R13, R42 ;  /* 0x0000000d262a7226 */ /* 0x040fe4000000062a */
[----:B------:R-:W-:-:S02]  /*1440*/  IDP.4A.S8.S8 R33, R38, R14, R33 ;  /* 0x0000000e26217226 */ /* 0x000fc40000000621 */
[----:B------:R-:W-:Y:S02]  /*1450*/  IDP.4A.S8.S8 R36, R38, R15, R36 ;  /* 0x0000000f26247226 */ /* 0x000fe40000000624 */
[C---:B0-----:R-:W-:Y:S02]  /*1460*/  IDP.4A.S8.S8 R43, R21.reuse, R12, R43 ;  /* 0x0000000c152b7226 */ /* 0x041fe4000000062b */
[C---:B------:R-:W-:Y:S02]  /*1470*/  IDP.4A.S8.S8 R12, R21.reuse, R13, R20 ;  /* 0x0000000d150c7226 */ /* 0x040fe40000000614 */
[C---:B------:R-:W-:Y:S02]  /*1480*/  IDP.4A.S8.S8 R38, R21.reuse, R14, R37 ;  /* 0x0000000e15267226 */ /* 0x040fe40000000625 */
[----:B------:R-:W-:Y:S01]  /*1490*/  IDP.4A.S8.S8 R49, R21, R15, R22 ;  /* 0x0000000f15317226 */ /* 0x000fe20000000616 */
[----:B------:R-:W-:Y:S04]  /*14a0*/  LDS R37, [R29+0x104] ;  /* 0x000104001d257984 */ /* 0x000fe80000000800 */
[----:B------:R-:W0:Y:S01]  /*14b0*/  LDS.128 R20, [R28+0x40] ;  /* 0x000040001c147984 */ /* 0x000e220000000c00 */
[----:B-1----:R-:W-:-:S02]  /*14c0*/  IDP.4A.S8.S8 R45, R46, R16, R45 ;  /* 0x000000102e2d7226 */ /* 0x002fc4000000062d */
[-C--:B------:R-:W-:Y:S02]  /*14d0*/  IDP.4A.S8.S8 R47, R40, R16.reuse, R47 ;  /* 0x00000010282f7226 */ /* 0x080fe4000000062f */
[-C--:B--2---:R-:W-:Y:S02]  /*14e0*/  IDP.4A.S8.S8 R41, R34, R16.reuse, R41 ;  /* 0x0000001022297226 */ /* 0x084fe40000000629 */
[-C--:B------:R-:W-:Y:S02]  /*14f0*/  IDP.4A.S8.S8 R50, R46, R17.reuse, R50 ;  /* 0x000000112e327226 */ /* 0x080fe40000000632 */
[C---:B---3--:R-:W-:Y:S02]  /*1500*/  IDP.4A.S8.S8 R43, R35.reuse, R16, R43 ;  /* 0x00000010232b7226 */ /* 0x048fe4000000062b */
[-C--:B------:R-:W-:Y:S02]  /*1510*/  IDP.4A.S8.S8 R16, R35, R17.reuse, R12 ;  /* 0x0000001123107226 */ /* 0x080fe4000000060c */
[----:B------:R-:W1:Y:S01]  /*1520*/  LDS.128 R12, [R28+0x70] ;  /* 0x000070001c0c7984 */ /* 0x000e620000000c00 */
[----:B------:R-:W-:-:S02]  /*1530*/  IDP.4A.S8.S8 R44, R40, R17, R44 ;  /* 0x00000011282c7226 */ /* 0x000fc4000000062c */
[----:B------:R-:W-:Y:S02]  /*1540*/  IDP.4A.S8.S8 R42, R34, R17, R42 ;  /* 0x00000011222a7226 */ /* 0x000fe4000000062a */
[-C--:B------:R-:W-:Y:S02]  /*1550*/  IDP.4A.S8.S8 R38, R35, R18.reuse, R38 ;  /* 0x0000001223267226 */ /* 0x080fe40000000626 */
[CC--:B------:R-:W-:Y:S02]  /*1560*/  IDP.4A.S8.S8 R51, R46.reuse, R18.reuse, R51 ;  /* 0x000000122e337226 */ /* 0x0c0fe40000000633 */
[-C--:B------:R-:W-:Y:S02]  /*1570*/  IDP.4A.S8.S8 R52, R46, R19.reuse, R52 ;  /* 0x000000132e347226 */ /* 0x080fe40000000634 */
[C---:B------:R-:W-:Y:S02]  /*1580*/  IDP.4A.S8.S8 R39, R40.reuse, R18, R39 ;  /* 0x0000001228277226 */ /* 0x040fe40000000627 */
[----:B------:R-:W-:-:S02]  /*1590*/  IDP.4A.S8.S8 R48, R40, R19, R48 ;  /* 0x0000001328307226 */ /* 0x000fc40000000630 */
[----:B------:R-:W-:Y:S02]  /*15a0*/  IDP.4A.S8.S8 R33, R34, R18, R33 ;  /* 0x0000001222217226 */ /* 0x000fe40000000621 */
[-C--:B0-----:R-:W-:Y:S02]  /*15b0*/  IDP.4A.S8.S8 R45, R40, R20.reuse, R45 ;  /* 0x00000014282d7226 */ /* 0x081fe4000000062d */
[-C--:B------:R-:W-:Y:S02]  /*15c0*/  IDP.4A.S8.S8 R47, R34, R20.reuse, R47 ;  /* 0x00000014222f7226 */ /* 0x080fe4000000062f */
[-C--:B------:R-:W-:Y:S02]  /*15d0*/  IDP.4A.S8.S8 R41, R35, R20.reuse, R41 ;  /* 0x0000001423297226 */ /* 0x080fe40000000629 */
[----:B------:R-:W-:Y:S02]  /*15e0*/  IDP.4A.S8.S8 R43, R37, R20, R43 ;  /* 0x00000014252b7226 */ /* 0x000fe4000000062b */
[----:B------:R-:W-:-:S02]  /*15f0*/  IDP.4A.S8.S8 R50, R40, R21, R50 ;  /* 0x0000001528327226 */ /* 0x000fc40000000632 */
[CC--:B------:R-:W-:Y:S02]  /*1600*/  IDP.4A.S8.S8 R44, R34.reuse, R21.reuse, R44 ;  /* 0x00000015222c7226 */ /* 0x0c0fe4000000062c */
[-C--:B------:R-:W-:Y:S02]  /*1610*/  IDP.4A.S8.S8 R42, R35, R21.reuse, R42 ;  /* 0x00000015232a7226 */ /* 0x080fe4000000062a */
[----:B------:R-:W-:Y:S02]  /*1620*/  IDP.4A.S8.S8 R20, R37, R21, R16 ;  /* 0x0000001525147226 */ /* 0x000fe40000000610 */
[-C--:B------:R-:W-:Y:S02]  /*1630*/  IDP.4A.S8.S8 R36, R34, R19.reuse, R36 ;  /* 0x0000001322247226 */ /* 0x080fe40000000624 */
[----:B------:R-:W-:Y:S02]  /*1640*/  IDP.4A.S8.S8 R18, R35, R19, R49 ;  /* 0x0000001323127226 */ /* 0x000fe40000000631 */
[----:B------:R-:W-:-:S02]  /*1650*/  IDP.4A.S8.S8 R21, R37, R22, R38 ;  /* 0x0000001625157226 */ /* 0x000fc40000000626 */
[CC--:B------:R-:W-:Y:S01]  /*1660*/  IDP.4A.S8.S8 R51, R40.reuse, R22.reuse, R51 ;  /* 0x0000001628337226 */ /* 0x0c0fe20000000633 */
[----:B------:R-:W0:Y:S01]  /*1670*/  LDS R38, [R29+0x144] ;  /* 0x000144001d267984 */ /* 0x000e220000000800 */
[-C--:B------:R-:W-:Y:S02]  /*1680*/  IDP.4A.S8.S8 R52, R40, R23.reuse, R52 ;  /* 0x0000001728347226 */ /* 0x080fe40000000634 */
[CC--:B------:R-:W-:Y:S01]  /*1690*/  IDP.4A.S8.S8 R39, R34.reuse, R22.reuse, R39 ;  /* 0x0000001622277226 */ /* 0x0c0fe20000000627 */
[----:B------:R-:W-:Y:S01]  /*16a0*/  LDS R40, [R29+0x48] ;  /* 0x000048001d287984 */ /* 0x000fe20000000800 */
[-C--:B------:R-:W-:Y:S02]  /*16b0*/  IDP.4A.S8.S8 R48, R34, R23.reuse, R48 ;  /* 0x0000001722307226 */ /* 0x080fe40000000630 */
[C---:B------:R-:W-:Y:S02]  /*16c0*/  IDP.4A.S8.S8 R36, R35.reuse, R23, R36 ;  /* 0x0000001723247226 */ /* 0x040fe40000000624 */
[----:B------:R-:W-:-:S02]  /*16d0*/  IDP.4A.S8.S8 R33, R35, R22, R33 ;  /* 0x0000001623217226 */ /* 0x000fc40000000621 */
[----:B------:R-:W-:Y:S01]  /*16e0*/  IDP.4A.S8.S8 R23, R37, R23, R18 ;  /* 0x0000001725177226 */ /* 0x000fe20000000612 */
[----:B------:R-:W-:Y:S01]  /*16f0*/  LDS R22, [R29+0x8] ;  /* 0x000008001d167984 */ /* 0x000fe20000000800 */
[C---:B-1----:R-:W-:Y:S02]  /*1700*/  IDP.4A.S8.S8 R45, R34.reuse, R12, R45 ;  /* 0x0000000c222d7226 */ /* 0x042fe4000000062d */
[C---:B------:R-:W-:Y:S01]  /*1710*/  IDP.4A.S8.S8 R50, R34.reuse, R13, R50 ;  /* 0x0000000d22327226 */ /* 0x040fe20000000632 */
[----:B------:R-:W1:Y:S01]  /*1720*/  LDS.128 R16, [R28+0x20] ;  /* 0x000020001c107984 */ /* 0x000e620000000c00 */
[C---:B------:R-:W-:Y:S02]  /*1730*/  IDP.4A.S8.S8 R51, R34.reuse, R14, R51 ;  /* 0x0000000e22337226 */ /* 0x040fe40000000633 */
[----:B------:R-:W-:Y:S02]  /*1740*/  IDP.4A.S8.S8 R52, R34, R15, R52 ;  /* 0x0000000f22347226 */ /* 0x000fe40000000634 */
[C---:B------:R-:W-:Y:S01]  /*1750*/  IDP.4A.S8.S8 R47, R35.reuse, R12, R47 ;  /* 0x0000000c232f7226 */ /* 0x040fe2000000062f */
[----:B------:R-:W2:Y:S01]  /*1760*/  LDS R34, [R29+0xc8] ;  /* 0x0000c8001d227984 */ /* 0x000ea20000000800 */
[----:B------:R-:W-:-:S02]  /*1770*/  IDP.4A.S8.S8 R44, R35, R13, R44 ;  /* 0x0000000d232c7226 */ /* 0x000fc4000000062c */
[C---:B------:R-:W-:Y:S02]  /*1780*/  IDP.4A.S8.S8 R39, R35.reuse, R14, R39 ;  /* 0x0000000e23277226 */ /* 0x040fe40000000627 */
[----:B------:R-:W-:Y:S02]  /*1790*/  IDP.4A.S8.S8 R48, R35, R15, R48 ;  /* 0x0000000f23307226 */ /* 0x000fe40000000630 */
[----:B------:R-:W3:Y:S01]  /*17a0*/  LDS R35, [R29+0x88] ;  /* 0x000088001d237984 */ /* 0x000ee20000000800 */
[C---:B------:R-:W-:Y:S02]  /*17b0*/  IDP.4A.S8.S8 R41, R37.reuse, R12, R41 ;  /* 0x0000000c25297226 */ /* 0x040fe40000000629 */
[C---:B------:R-:W-:Y:S02]  /*17c0*/  IDP.4A.S8.S8 R42, R37.reuse, R13, R42 ;  /* 0x0000000d252a7226 */ /* 0x040fe4000000062a */
[C---:B------:R-:W-:Y:S02]  /*17d0*/  IDP.4A.S8.S8 R33, R37.reuse, R14, R33 ;  /* 0x0000000e25217226 */ /* 0x040fe40000000621 */
[----:B------:R-:W-:-:S02]  /*17e0*/  IDP.4A.S8.S8 R36, R37, R15, R36 ;  /* 0x0000000f25247226 */ /* 0x000fc40000000624 */
[----:B------:R-:W-:Y:S01]  /*17f0*/  LDS R37, [R29+0x108] ;  /* 0x000108001d257984 */ /* 0x000fe20000000800 */
[C---:B0-----:R-:W-:Y:S02]  /*1800*/  IDP.4A.S8.S8 R49, R38.reuse, R12, R43 ;  /* 0x0000000c26317226 */ /* 0x041fe4000000062b */
[C---:B------:R-:W-:Y:S01]  /*1810*/  IDP.4A.S8.S8 R20, R38.reuse, R13, R20 ;  /* 0x0000000d26147226 */ /* 0x040fe20000000614 */
[----:B------:R-:W-:Y:S01]  /*1820*/  LDS R29, [R29+0x148] ;  /* 0x000148001d1d7984 */ /* 0x000fe20000000800 */
[C---:B------:R-:W-:Y:S02]  /*1830*/  IDP.4A.S8.S8 R43, R38.reuse, R14, R21 ;  /* 0x0000000e262b7226 */ /* 0x040fe40000000615 */
[----:B------:R-:W-:Y:S02]  /*1840*/  IDP.4A.S8.S8 R38, R38, R15, R23 ;  /* 0x0000000f26267226 */ /* 0x000fe40000000617 */
[----:B------:R-:W0:Y:S01]  /*1850*/  LDS.128 R12, [R28+0x50] ;  /* 0x000050001c0c7984 */ /* 0x000e220000000c00 */
[----:B-1----:R-:W-:-:S02]  /*1860*/  IDP.4A.S8.S8 R45, R22, R16, R45 ;  /* 0x00000010162d7226 */ /* 0x002fc4000000062d */
[-C--:B------:R-:W-:Y:S02]  /*1870*/  IDP.4A.S8.S8 R47, R40, R16.reuse, R47 ;  /* 0x00000010282f7226 */ /* 0x080fe4000000062f */
[----:B------:R-:W-:Y:S02]  /*1880*/  IDP.4A.S8.S8 R50, R22, R17, R50 ;  /* 0x0000001116327226 */ /* 0x000fe40000000632 */
[----:B--2---:R-:W-:Y:S02]  /*1890*/  IDP.4A.S8.S8 R49, R34, R16, R49 ;  /* 0x0000001022317226 */ /* 0x004fe40000000631 */
[C---:B------:R-:W-:Y:S02]  /*18a0*/  IDP.4A.S8.S8 R51, R22.reuse, R18, R51 ;  /* 0x0000001216337226 */ /* 0x040fe40000000633 */
[----:B------:R-:W-:Y:S02]  /*18b0*/  IDP.4A.S8.S8 R52, R22, R19, R52 ;  /* 0x0000001316347226 */ /* 0x000fe40000000634 */
[----:B------:R-:W-:-:S02]  /*18c0*/  IDP.4A.S8.S8 R44, R40, R17, R44 ;  /* 0x00000011282c7226 */ /* 0x000fc4000000062c */
[C---:B---3--:R-:W-:Y:S02]  /*18d0*/  IDP.4A.S8.S8 R41, R35.reuse, R16, R41 ;  /* 0x0000001023297226 */ /* 0x048fe40000000629 */
[-C--:B------:R-:W-:Y:S02]  /*18e0*/  IDP.4A.S8.S8 R16, R34, R17.reuse, R20 ;  /* 0x0000001122107226 */ /* 0x080fe40000000614 */
[----:B------:R-:W1:Y:S01]  /*18f0*/  LDS.128 R20, [R28+0x80] ;  /* 0x000080001c147984 */ /* 0x000e620000000c00 */
[C---:B------:R-:W-:Y:S02]  /*1900*/  IDP.4A.S8.S8 R42, R35.reuse, R17, R42 ;  /* 0x00000011232a7226 */ /* 0x040fe4000000062a */
[-C--:B------:R-:W-:Y:S02]  /*1910*/  IDP.4A.S8.S8 R39, R40, R18.reuse, R39 ;  /* 0x0000001228277226 */ /* 0x080fe40000000627 */
[C---:B------:R-:W-:Y:S02]  /*1920*/  IDP.4A.S8.S8 R33, R35.reuse, R18, R33 ;  /* 0x0000001223217226 */ /* 0x040fe40000000621 */
[----:B------:R-:W-:-:S02]  /*1930*/  IDP.4A.S8.S8 R36, R35, R19, R36 ;  /* 0x0000001323247226 */ /* 0x000fc40000000624 */
[----:B------:R-:W-:Y:S02]  /*1940*/  IDP.4A.S8.S8 R43, R34, R18, R43 ;  /* 0x00000012222b7226 */ /* 0x000fe4000000062b */
[-C--:B------:R-:W-:Y:S02]  /*1950*/  IDP.4A.S8.S8 R48, R40, R19.reuse, R48 ;  /* 0x0000001328307226 */ /* 0x080fe40000000630 */
[----:B------:R-:W-:Y:S02]  /*1960*/  IDP.4A.S8.S8 R38, R34, R19, R38 ;  /* 0x0000001322267226 */ /* 0x000fe40000000626 */
[C---:B0-----:R-:W-:Y:S02]  /*1970*/  IDP.4A.S8.S8 R45, R40.reuse, R12, R45 ;  /* 0x0000000c282d7226 */ /* 0x041fe4000000062d */
[C---:B------:R-:W-:Y:S02]  /*1980*/  IDP.4A.S8.S8 R50, R40.reuse, R13, R50 ;  /* 0x0000000d28327226 */ /* 0x040fe40000000632 */
[----:B------:R-:W-:-:S02]  /*1990*/  IDP.4A.S8.S8 R51, R40, R14, R51 ;  /* 0x0000000e28337226 */ /* 0x000fc40000000633 */
[----:B------:R-:W-:Y:S02]  /*19a0*/  IDP.4A.S8.S8 R52, R40, R15, R52 ;  /* 0x0000000f28347226 */ /* 0x000fe40000000634 */
[CC--:B------:R-:W-:Y:S02]  /*19b0*/  IDP.4A.S8.S8 R47, R35.reuse, R12.reuse, R47 ;  /* 0x0000000c232f7226 */ /* 0x0c0fe4000000062f */
[C---:B------:R-:W-:Y:S02]  /*19c0*/  IDP.4A.S8.S8 R41, R34.reuse, R12, R41 ;  /* 0x0000000c22297226 */ /* 0x040fe40000000629 */
[CC--:B------:R-:W-:Y:S02]  /*19d0*/  IDP.4A.S8.S8 R44, R35.reuse, R13.reuse, R44 ;  /* 0x0000000d232c7226 */ /* 0x0c0fe4000000062c */
[----:B------:R-:W-:Y:S02]  /*19e0*/  IDP.4A.S8.S8 R42, R34, R13, R42 ;  /* 0x0000000d222a7226 */ /* 0x000fe4000000062a */
[----:B------:R-:W-:-:S02]  /*19f0*/  IDP.4A.S8.S8 R17, R35, R14, R39 ;  /* 0x0000000e23117226 */ /* 0x000fc40000000627 */
[C---:B------:R-:W-:Y:S02]  /*1a00*/  IDP.4A.S8.S8 R33, R34.reuse, R14, R33 ;  /* 0x0000000e22217226 */ /* 0x040fe40000000621 */
[----:B------:R-:W-:Y:S02]  /*1a10*/  IDP.4A.S8.S8 R36, R34, R15, R36 ;  /* 0x0000000f22247226 */ /* 0x000fe40000000624 */
[C---:B------:R-:W-:Y:S02]  /*1a20*/  IDP.4A.S8.S8 R49, R37.reuse, R12, R49 ;  /* 0x0000000c25317226 */ /* 0x040fe40000000631 */
[C---:B------:R-:W-:Y:S02]  /*1a30*/  IDP.4A.S8.S8 R16, R37.reuse, R13, R16 ;  /* 0x0000000d25107226 */ /* 0x040fe40000000610 */
[----:B------:R-:W-:Y:S02]  /*1a40*/  IDP.4A.S8.S8 R14, R37, R14, R43 ;  /* 0x0000000e250e7226 */ /* 0x000fe4000000062b */
[----:B------:R-:W-:-:S02]  /*1a50*/  IDP.4A.S8.S8 R48, R35, R15, R48 ;  /* 0x0000000f23307226 */ /* 0x000fc40000000630 */
[----:B------:R-:W-:Y:S02]  /*1a60*/  IDP.4A.S8.S8 R18, R37, R15, R38 ;  /* 0x0000000f25127226 */ /* 0x000fe40000000626 */
[C---:B-1----:R-:W-:Y:S02]  /*1a70*/  IDP.4A.S8.S8 R45, R35.reuse, R20, R45 ;  /* 0x00000014232d7226 */ /* 0x042fe4000000062d */
[C---:B------:R-:W-:Y:S02]  /*1a80*/  IDP.4A.S8.S8 R38, R35.reuse, R21, R50 ;  /* 0x0000001523267226 */ /* 0x040fe40000000632 */
[C---:B------:R-:W-:Y:S02]  /*1a90*/  IDP.4A.S8.S8 R13, R35.reuse, R22, R51 ;  /* 0x00000016230d7226 */ /* 0x040fe40000000633 */
[----:B------:R-:W-:Y:S02]  /*1aa0*/  IDP.4A.S8.S8 R12, R35, R23, R52 ;  /* 0x00000017230c7226 */ /* 0x000fe40000000634 */
[----:B------:R-:W-:-:S02]  /*1ab0*/  IDP.4A.S8.S8 R39, R34, R20, R47 ;  /* 0x0000001422277226 */ /* 0x000fc4000000062f */
[CC--:B------:R-:W-:Y:S02]  /*1ac0*/  IDP.4A.S8.S8 R40, R34.reuse, R21.reuse, R44 ;  /* 0x0000001522287226 */ /* 0x0c0fe4000000062c */
[----:B------:R-:W-:Y:S02]  /*1ad0*/  IDP.4A.S8.S8 R35, R34, R22, R17 ;  /* 0x0000001622237226 */ /* 0x000fe40000000611 */
[C---:B------:R-:W-:Y:S02]  /*1ae0*/  IDP.4A.S8.S8 R41, R37.reuse, R20, R41 ;  /* 0x0000001425297226 */ /* 0x040fe40000000629 */
[C---:B------:R-:W-:Y:S02]  /*1af0*/  IDP.4A.S8.S8 R42, R37.reuse, R21, R42 ;  /* 0x00000015252a7226 */ /* 0x040fe4000000062a */
[C---:B------:R-:W-:Y:S02]  /*1b00*/  IDP.4A.S8.S8 R33, R37.reuse, R22, R33 ;  /* 0x0000001625217226 */ /* 0x040fe40000000621 */
[----:B------:R-:W-:-:S02]  /*1b10*/  IDP.4A.S8.S8 R36, R37, R23, R36 ;  /* 0x0000001725247226 */ /* 0x000fc40000000624 */
[----:B------:R-:W-:Y:S02]  /*1b20*/  IDP.4A.S8.S8 R34, R34, R23, R48 ;  /* 0x0000001722227226 */ /* 0x000fe40000000630 */
[C---:B------:R-:W-:Y:S02]  /*1b30*/  IDP.4A.S8.S8 R43, R29.reuse, R20, R49 ;  /* 0x000000141d2b7226 */ /* 0x040fe40000000631 */
[C---:B------:R-:W-:Y:S02]  /*1b40*/  IDP.4A.S8.S8 R46, R29.reuse, R21, R16 ;  /* 0x000000151d2e7226 */ /* 0x040fe40000000610 */
[C---:B------:R-:W-:Y:S02]  /*1b50*/  IDP.4A.S8.S8 R37, R29.reuse, R22, R14 ;  /* 0x000000161d257226 */ /* 0x040fe4000000060e */
[----:B------:R-:W-:Y:S01]  /*1b60*/  IDP.4A.S8.S8 R44, R29, R23, R18 ;  /* 0x000000171d2c7226 */ /* 0x000fe20000000612 */
[----:B------:R-:W-:Y:S06]  /*1b70*/  @P5 BRA `(.L_x_7) ;  /* 0xfffffff000a05947 */ /* 0x000fec000383ffff */
[----:B------:R-:W0:Y:S01]  /*1b80*/  S2R R3, SR_TID.X ;  /* 0x0000000000037919 */ /* 0x000e220000002100 */
[----:B------:R-:W-:Y:S01]  /*1b90*/  IMAD R16, R8, -0x8, R27 ;  /* 0xfffffff808107824 */ /* 0x000fe200078e021b */
[----:B------:R-:W1:Y:S04]  /*1ba0*/  S2R R9, SR_CTAID.Y ;  /* 0x0000000000097919 */ /* 0x000e680000002600 */
[----:B------:R-:W-:Y:S01]  /*1bb0*/  LOP3.LUT R16, R16, 0xc, RZ, 0xc0, !PT ;  /* 0x0000000c10107812 */ /* 0x000fe200078ec0ff */
[----:B------:R-:W-:Y:S01]  /*1bc0*/  BAR.SYNC.DEFER_BLOCKING 0x0 ;  /* 0x0000000000007b1d */ /* 0x000fe20000010000 */
[----:B0-----:R-:W-:-:S05]  /*1bd0*/  IMAD R10, R8, 0xe, R3 ;  /* 0x0000000e080a7824 */ /* 0x001fca00078e0203 */
[C---:B------:R-:W-:Y:S02]  /*1be0*/  LOP3.LUT R17, R10.reuse, 0xffff, RZ, 0xc0, !PT ;  /* 0x0000ffff0a117812 */ /* 0x040fe400078ec0ff */
[----:B------:R-:W-:Y:S02]  /*1bf0*/  SHF.R.U32.HI R14, RZ, 0x2, R10 ;  /* 0x00000002ff0e7819 */ /* 0x000fe4000001160a */
[----:B------:R-:W-:Y:S01]  /*1c00*/  IADD3 R19, PT, PT, R10, 0x70, RZ ;  /* 0x000000700a137810 */ /* 0x000fe20007ffe0ff */
[----:B------:R-:W-:Y:S01]  /*1c10*/  IMAD R0, R17, 0x71d, RZ ;  /* 0x0000071d11007824 */ /* 0x000fe200078e02ff */
[C---:B------:R-:W-:Y:S01]  /*1c20*/  @P4 IADD3 R6, PT, PT, R14.reuse, 0x38, RZ ;  /* 0x000000380e064810 */ /* 0x040fe20007ffe0ff */
[C---:B------:R-:W-:Y:S01]  /*1c30*/  @P2 IMAD.HI.U32 R25, R14.reuse, 0x55555556, RZ ;  /* 0x555555560e192827 */ /* 0x040fe200078e00ff */
[----:B------:R-:W-:Y:S02]  /*1c40*/  @P3 IADD3 R21, PT, PT, R14, 0x1c, RZ ;  /* 0x0000001c0e153810 */ /* 0x000fe40007ffe0ff */
[----:B------:R-:W-:Y:S01]  /*1c50*/  SHF.R.U32.HI R0, RZ, 0x10, R0 ;  /* 0x00000010ff007819 */ /* 0x000fe20000011600 */
[----:B------:R-:W-:Y:S01]  /*1c60*/  @P4 IMAD.HI.U32 R23, R6, 0x55555556, RZ ;  /* 0x5555555606174827 */ /* 0x000fe200078e00ff */
[----:B------:R-:W-:-:S02]  /*1c70*/  IADD3 R18, PT, PT, R10, 0xe0, RZ ;  /* 0x000000e00a127810 */ /* 0x000fc40007ffe0ff */
[----:B------:R-:W-:Y:S01]  /*1c80*/  PRMT R2, R0, 0x9910, RZ ;  /* 0x0000991000027816 */ /* 0x000fe200000000ff */
[----:B------:R-:W-:Y:S01]  /*1c90*/  @P4 IMAD R23, R23, -0x3, R6 ;  /* 0xfffffffd17174824 */ /* 0x000fe200078e0206 */
[----:B------:R-:W-:Y:S01]  /*1ca0*/  LOP3.LUT R19, R19, 0xffff, RZ, 0xc0, !PT ;  /* 0x0000ffff13137812 */ /* 0x000fe200078ec0ff */
[----:B------:R-:W0:Y:S01]  /*1cb0*/  @P3 LDC.64 R6, c[0x0][0x388] ;  /* 0x0000e200ff063b82 */ /* 0x000e220000000a00 */
[----:B------:R-:W-:Y:S01]  /*1cc0*/  LOP3.LUT R18, R18, 0xffff, RZ, 0xc0, !PT ;  /* 0x0000ffff12127812 */ /* 0x000fe200078ec0ff */
[----:B------:R-:W-:Y:S01]  /*1cd0*/  IMAD R2, R2, 0x24, RZ ;  /* 0x0000002402027824 */ /* 0x000fe200078e02ff */
[----:B------:R-:W-:Y:S01]  /*1ce0*/  @P4 SHF.L.U32 R23, R23, 0x4, RZ ;  /* 0x0000000417174819 */ /* 0x000fe200000006ff */
[----:B------:R-:W-:Y:S02]  /*1cf0*/  IMAD R15, R19, 0xe39, RZ ;  /* 0x00000e39130f7824 */ /* 0x000fe400078e02ff */
[----:B------:R-:W-:Y:S01]  /*1d00*/  @P2 IMAD R25, R25, -0x3, R14 ;  /* 0xfffffffd19192824 */ /* 0x000fe200078e020e */
[----:B------:R-:W-:Y:S01]  /*1d10*/  IADD3 R3, PT, PT, RZ, -R2, RZ ;  /* 0x80000002ff037210 */ /* 0x000fe20007ffe0ff */
[----:B------:R-:W-:Y:S01]  /*1d20*/  @P3 IMAD.HI.U32 R2, R21, 0x55555556, RZ ;  /* 0x5555555615023827 */ /* 0x000fe200078e00ff */
[----:B------:R-:W-:-:S02]  /*1d30*/  SHF.R.U32.HI R29, RZ, 0x11, R15 ;  /* 0x00000011ff1d7819 */ /* 0x000fc4000001160f */
[----:B------:R-:W-:Y:S01]  /*1d40*/  PRMT R3, R3, 0x7710, RZ ;  /* 0x0000771003037816 */ /* 0x000fe200000000ff */
[----:B------:R-:W-:Y:S01]  /*1d50*/  @P3 IMAD R21, R2, -0x3, R21 ;  /* 0xfffffffd02153824 */ /* 0x000fe200078e0215 */
[----:B------:R-:W-:Y:S01]  /*1d60*/  @P2 SHF.L.U32 R25, R25, 0x4, RZ ;  /* 0x0000000419192819 */ /* 0x000fe200000006ff */
[----:B-1----:R-:W-:Y:S01]  /*1d70*/  IMAD R14, R9, 0x9000, R16 ;  /* 0x00009000090e7824 */ /* 0x002fe200078e0210 */
[----:B------:R-:W-:Y:S01]  /*1d80*/  IADD3 R11, PT, PT, R10, R3, RZ ;  /* 0x000000030a0b7210 */ /* 0x000fe20007ffe0ff */
[----:B------:R-:W-:Y:S01]  /*1d90*/  IMAD R22, R18, 0xe39, RZ ;  /* 0x00000e3912167824 */ /* 0x000fe200078e02ff */
[----:B------:R-:W1:Y:S01]  /*1da0*/  @P2 LDC.64 R2, c[0x0][0x388] ;  /* 0x0000e200ff022b82 */ /* 0x000e620000000a00 */
[----:B------:R-:W-:Y:S02]  /*1db0*/  @P3 SHF.L.U32 R21, R21, 0x4, RZ ;  /* 0x0000000415153819 */ /* 0x000fe400000006ff */
[----:B------:R-:W-:Y:S02]  /*1dc0*/  PRMT R20, R11, 0x9910, RZ ;  /* 0x000099100b147816 */ /* 0x000fe400000000ff */
[----:B------:R-:W-:-:S03]  /*1dd0*/  SHF.R.U32.HI R47, RZ, 0x11, R22 ;  /* 0x00000011ff2f7819 */ /* 0x000fc60000011616 */
[----:B------:R-:W2:Y:S01]  /*1de0*/  @P4 LDC.64 R10, c[0x0][0x388] ;  /* 0x0000e200ff0a4b82 */ /* 0x000ea20000000a00 */
[----:B------:R-:W-:-:S05]  /*1df0*/  IMAD R20, R20, 0x2b, RZ ;  /* 0x0000002b14147824 */ /* 0x000fca00078e02ff */
[----:B------:R-:W-:Y:S02]  /*1e00*/  LOP3.LUT R15, R20, 0xffff, RZ, 0xc0, !PT ;  /* 0x0000ffff140f7812 */ /* 0x000fe400078ec0ff */
[C---:B------:R-:W-:Y:S02]  /*1e10*/  @P3 IADD3 R20, PT, PT, R14.reuse, R21, RZ ;  /* 0x000000150e143210 */ /* 0x040fe40007ffe0ff */
[----:B------:R-:W-:Y:S02]  /*1e20*/  SHF.R.U32.HI R22, RZ, 0x9, R15 ;  /* 0x00000009ff167819 */ /* 0x000fe4000001160f */
[C---:B------:R-:W-:Y:S01]  /*1e30*/  @P2 IADD3 R15, PT, PT, R14.reuse, R25, RZ ;  /* 0x000000190e0f2210 */ /* 0x040fe20007ffe0ff */
[----:B------:R-:W-:Y:S01]  /*1e40*/  @P3 IMAD R20, R29, 0x1200, R20 ;  /* 0x000012001d143824 */ /* 0x000fe200078e0214 */
[----:B------:R-:W-:Y:S02]  /*1e50*/  @P4 IADD3 R14, PT, PT, R14, R23, RZ ;  /* 0x000000170e0e4210 */ /* 0x000fe40007ffe0ff */
[----:B------:R-:W-:Y:S01]  /*1e60*/  LOP3.LUT R22, R22, 0xffff, RZ, 0xc0, !PT ;  /* 0x0000ffff16167812 */ /* 0x000fe200078ec0ff */
[----:B------:R-:W-:Y:S01]  /*1e70*/  @P2 IMAD R0, R0, 0x1200, R15 ;  /* 0x0000120000002824 */ /* 0x000fe200078e020f */
[----:B0-----:R-:W-:Y:S01]  /*1e80*/  @P3 IADD3 R6, P5, P6, R20, R6, R31 ;  /* 0x0000000614063210 */ /* 0x001fe20007ebe01f */
[----:B------:R-:W-:-:S02]  /*1e90*/  @P4 IMAD R14, R47, 0x1200, R14 ;  /* 0x000012002f0e4824 */ /* 0x000fc400078e020e */
[----:B------:R-:W-:Y:S01]  /*1ea0*/  @P2 IMAD R15, R22, 0x30, RZ ;  /* 0x00000030160f2824 */ /* 0x000fe200078e02ff */
[----:B------:R-:W-:Y:S02]  /*1eb0*/  @P3 IADD3.X R7, PT, PT, RZ, R7, RZ, P5, P6 ;  /* 0x00000007ff073210 */ /* 0x000fe40002fec4ff */
[----:B--2---:R-:W-:Y:S02]  /*1ec0*/  @P4 IADD3 R10, P0, P1, R14, R10, R5 ;  /* 0x0000000a0e0a4210 */ /* 0x004fe4000791e005 */
[----:B-1----:R-:W-:Y:S01]  /*1ed0*/  @P2 IADD3 R14, P5, P6, R0, R2, R15 ;  /* 0x00000002000e2210 */ /* 0x002fe20007ebe00f */
[----:B------:R0:W2:Y:S01]  /*1ee0*/  @P3 LDG.E.CONSTANT R29, desc[UR6][R6.64+0x1170] ;  /* 0x00117006061d3981 */ /* 0x0000a2000c1e9900 */
[----:B------:R-:W-:Y:S02]  /*1ef0*/  @P4 IADD3.X R11, PT, PT, RZ, R11, RZ, P0, P1 ;  /* 0x0000000bff0b4210 */ /* 0x000fe400007e24ff */
[----:B------:R-:W-:Y:S02]  /*1f00*/  @P2 IADD3.X R15, PT, PT, RZ, R3, RZ, P5, P6 ;  /* 0x00000003ff0f2210 */ /* 0x000fe40002fec4ff */
[----:B------:R-:W1:Y:S01]  /*1f10*/  LDC.64 R2, c[0x0][0x398] ;  /* 0x0000e600ff027b82 */ /* 0x000e620000000a00 */
[----:B------:R-:W3:Y:S04]  /*1f20*/  @P4 LDG.E.CONSTANT R30, desc[UR6][R10.64+0x1170] ;  /* 0x001170060a1e4981 */ /* 0x000ee8000c1e9900 */
[----:B------:R-:W4:Y:S01]  /*1f30*/  @P2 LDG.E.CONSTANT R14, desc[UR6][R14.64+0x1170] ;  /* 0x001170060e0e2981 */ /* 0x000f22000c1e9900 */
[----:B------:R-:W-:-:S04]  /*1f40*/  LEA R24, R9, R8, 0x3 ;  /* 0x0000000809187211 */ /* 0x000fc800078e18ff */
[----:B------:R-:W-:-:S05]  /*1f50*/  SHF.L.U32 R9, R24, 0x2, RZ ;  /* 0x0000000218097819 */ /* 0x000fca00000006ff */
[----:B-1----:R-:W-:-:S05]  /*1f60*/  IMAD.WIDE.U32 R8, R9, 0x4, R2 ;  /* 0x0000000409087825 */ /* 0x002fca00078e0002 */
[----:B------:R-:W5:Y:S04]  /*1f70*/  LDG.E.CONSTANT R20, desc[UR6][R8.64] ;  /* 0x0000000608147981 */ /* 0x000f68000c1e9900 */
[----:B------:R-:W5:Y:S04]  /*1f80*/  LDG.E.CONSTANT R0, desc[UR6][R8.64+0x4] ;  /* 0x0000040608007981 */ /* 0x000f68000c1e9900 */
[----:B------:R-:W5:Y:S04]  /*1f90*/  LDG.E.CONSTANT R3, desc[UR6][R8.64+0x8] ;  /* 0x0000080608037981 */ /* 0x000f68000c1e9900 */
[----:B------:R1:W5:Y:S01]  /*1fa0*/  LDG.E.CONSTANT R2, desc[UR6][R8.64+0xc] ;  /* 0x00000c0608027981 */ /* 0x000362000c1e9900 */
[----:B------:R-:W1:Y:S01]  /*1fb0*/  @P2 S2R R5, SR_CgaCtaId ;  /* 0x0000000000052919 */ /* 0x000e620000008800 */
[----:B------:R-:W1:Y:S01]  /*1fc0*/  @P3 S2R R22, SR_CgaCtaId ;  /* 0x0000000000163919 */ /* 0x000e620000008800 */
[----:B0-----:R-:W0:Y:S01]  /*1fd0*/  @P4 S2R R6, SR_CgaCtaId ;  /* 0x0000000000064919 */ /* 0x001e220000008800 */
[----:B------:R-:W-:Y:S01]  /*1fe0*/  IMAD R17, R17, 0x1556, RZ ;  /* 0x0000155611117824 */ /* 0x000fe200078e02ff */
[----:B------:R-:W-:Y:S01]  /*1ff0*/  @P3 MOV R7, 0x400 ;  /* 0x0000040000073802 */ /* 0x000fe20000000f00 */
[----:B------:R-:W-:-:S02]  /*2000*/  IMAD R19, R19, 0x1556, RZ ;  /* 0x0000155613137824 */ /* 0x000fc400078e02ff */
[----:B------:R-:W-:Y:S01]  /*2010*/  IMAD R18, R18, 0x1556, RZ ;  /* 0x0000155612127824 */ /* 0x000fe200078e02ff */
[----:B------:R-:W-:Y:S02]  /*2020*/  @P2 IADD3 R4, PT, PT, R4, 0x300, RZ ;  /* 0x0000030004042810 */ /* 0x000fe40007ffe0ff */
[----:B------:R-:W-:Y:S02]  /*2030*/  SHF.R.U32.HI R17, RZ, 0x10, R17 ;  /* 0x00000010ff117819 */ /* 0x000fe40000011611 */
[----:B------:R-:W-:Y:S02]  /*2040*/  @P3 IADD3 R7, PT, PT, R7, 0x300, RZ ;  /* 0x0000030007073810 */ /* 0x000fe40007ffe0ff */
[----:B------:R-:W-:Y:S02]  /*2050*/  SHF.R.U32.HI R19, RZ, 0x10, R19 ;  /* 0x00000010ff137819 */ /* 0x000fe40000011613 */
[----:B------:R-:W-:Y:S02]  /*2060*/  SHF.R.U32.HI R18, RZ, 0x10, R18 ;  /* 0x00000010ff127819 */ /* 0x000fe40000011612 */
[----:B-1----:R-:W-:-:S02]  /*2070*/  PRMT R9, R17, 0x9910, RZ ;  /* 0x0000991011097816 */ /* 0x002fc400000000ff */
[----:B------:R-:W-:Y:S02]  /*2080*/  PRMT R10, R19, 0x9910, RZ ;  /* 0x00009910130a7816 */ /* 0x000fe400000000ff */
[----:B------:R-:W-:Y:S02]  /*2090*/  PRMT R11, R18, 0x9910, RZ ;  /* 0x00009910120b7816 */ /* 0x000fe400000000ff */
[----:B------:R-:W-:Y:S02]  /*20a0*/  @P2 LEA R4, R5, R4, 0x18 ;  /* 0x0000000405042211 */ /* 0x000fe400078ec0ff */
[----:B------:R-:W-:Y:S02]  /*20b0*/  @P3 LEA R5, R22, R7, 0x18 ;  /* 0x0000000716053211 */ /* 0x000fe400078ec0ff */
[----:B------:R-:W-:Y:S01]  /*20c0*/  @P4 MOV R7, 0x400 ;  /* 0x0000040000074802 */ /* 0x000fe20000000f00 */
[----:B------:R-:W-:Y:S02]  /*20d0*/  IMAD R9, R9, 0x30, RZ ;  /* 0x0000003009097824 */ /* 0x000fe400078e02ff */
[----:B------:R-:W-:Y:S01]  /*20e0*/  IMAD R10, R10, 0x30, RZ ;  /* 0x000000300a0a7824 */ /* 0x000fe200078e02ff */
[----:B------:R-:W-:Y:S01]  /*20f0*/  @P4 IADD3 R7, PT, PT, R7, 0x300, RZ ;  /* 0x0000030007074810 */ /* 0x000fe20007ffe0ff */
[----:B------:R-:W-:Y:S01]  /*2100*/  IMAD R11, R11, 0x30, RZ ;  /* 0x000000300b0b7824 */ /* 0x000fe200078e02ff */
[----:B------:R-:W-:-:S02]  /*2110*/  @P2 LOP3.LUT R25, R25, R16, RZ, 0xfc, !PT ;  /* 0x0000001019192212 */ /* 0x000fc400078efcff */
[----:B0-----:R-:W-:Y:S02]  /*2120*/  @P4 LEA R8, R6, R7, 0x18 ;  /* 0x0000000706084211 */ /* 0x001fe400078ec0ff */
[----:B------:R-:W-:Y:S02]  /*2130*/  LOP3.LUT R9, R9, 0xffff, RZ, 0xc0, !PT ;  /* 0x0000ffff09097812 */ /* 0x000fe400078ec0ff */
[-C--:B------:R-:W-:Y:S02]  /*2140*/  @P3 LOP3.LUT R6, R21, R16.reuse, RZ, 0xfc, !PT ;  /* 0x0000001015063212 */ /* 0x080fe400078efcff */
[----:B------:R-:W-:Y:S02]  /*2150*/  LOP3.LUT R10, R10, 0xffff, RZ, 0xc0, !PT ;  /* 0x0000ffff0a0a7812 */ /* 0x000fe400078ec0ff */
[----:B------:R-:W-:Y:S02]  /*2160*/  @P4 LOP3.LUT R23, R23, R16, RZ, 0xfc, !PT ;  /* 0x0000001017174212 */ /* 0x000fe400078efcff */
[----:B------:R-:W-:-:S02]  /*2170*/  LOP3.LUT R11, R11, 0xffff, RZ, 0xc0, !PT ;  /* 0x0000ffff0b0b7812 */ /* 0x000fc400078ec0ff */
[----:B------:R-:W-:Y:S02]  /*2180*/  @P2 IADD3 R17, PT, PT, R4, R25, R9 ;  /* 0x0000001904112210 */ /* 0x000fe40007ffe009 */
[----:B------:R-:W-:Y:S02]  /*2190*/  @P3 IADD3 R16, PT, PT, R5, R6, R10 ;  /* 0x0000000605103210 */ /* 0x000fe40007ffe00a */
[----:B------:R-:W-:Y:S01]  /*21a0*/  @P4 IADD3 R19, PT, PT, R8, R23, R11 ;  /* 0x0000001708134210 */ /* 0x000fe20007ffe00b */
[----:B------:R-:W0:Y:S01]  /*21b0*/  S2R R15, SR_CTAID.X ;  /* 0x00000000000f7919 */ /* 0x000e220000002500 */
[----:B------:R-:W-:Y:S01]  /*21c0*/  IADD3 R26, PT, PT, R26, R27, RZ ;  /* 0x0000001b1a1a7210 */ /* 0x000fe20007ffe0ff */
[----:B------:R-:W-:Y:S01]  /*21d0*/  IMAD R27, R24, 0xc40, R27 ;  /* 0x00000c40181b7824 */ /* 0x000fe200078e021b */
[----:B0-----:R-:W-:-:S04]  /*21e0*/  LOP3.LUT R18, R15, 0x1, RZ, 0xc0, !PT ;  /* 0x000000010f127812 */ /* 0x001fc800078ec0ff */
[----:B------:R-:W-:Y:S01]  /*21f0*/  ISETP.NE.U32.AND P0, PT, R18, 0x1, PT ;  /* 0x000000011200780c */ /* 0x000fe20003f05070 */
[----:B----4-:R0:W-:Y:S04]  /*2200*/  @P2 STS [R17], R14 ;  /* 0x0000000e11002388 */ /* 0x0101e80000000800 */
[----:B--2---:R-:W-:Y:S04]  /*2210*/  @P3 STS [R16], R29 ;  /* 0x0000001d10003388 */ /* 0x004fe80000000800 */
[----:B---3--:R-:W-:Y:S01]  /*2220*/  @P4 STS [R19], R30 ;  /* 0x0000001e13004388 */ /* 0x008fe20000000800 */
[----:B------:R-:W-:Y:S06]  /*2230*/  BAR.SYNC.DEFER_BLOCKING 0x0 ;  /* 0x0000000000007b1d */ /* 0x000fec0000010000 */
[----:B------:R-:W-:Y:S04]  /*2240*/  LDS R31, [R26+0x180] ;  /* 0x000180001a1f7984 */ /* 0x000fe80000000800 */
[----:B------:R-:W1:Y:S04]  /*2250*/  LDS.128 R8, [R28] ;  /* 0x000000001c087984 */ /* 0x000e680000000c00 */
[----:B------:R-:W2:Y:S04]  /*2260*/  LDS R25, [R26+0x1c0] ;  /* 0x0001c0001a197984 */ /* 0x000ea80000000800 */
[----:B------:R-:W3:Y:S04]  /*2270*/  LDS R23, [R26+0x200] ;  /* 0x000200001a177984 */ /* 0x000ee80000000800 */
[----:B------:R-:W4:Y:S04]  /*2280*/  LDS R22, [R26+0x240] ;  /* 0x000240001a167984 */ /* 0x000f280000000800 */
[----:B------:R-:W5:Y:S04]  /*2290*/  LDS.128 R4, [R28+0x30] ;  /* 0x000030001c047984 */ /* 0x000f680000000c00 */
[----:B------:R-:W5:Y:S04]  /*22a0*/  LDS R24, [R26+0x280] ;  /* 0x000280001a187984 */ /* 0x000f680000000800 */
[----:B------:R-:W5:Y:S01]  /*22b0*/  LDS.128 R16, [R28+0x60] ;  /* 0x000060001c107984 */ /* 0x000f620000000c00 */
[----:B0-----:R-:W-:-:S03]  /*22c0*/  SHF.R.U32.HI R14, RZ, 0x1, R15 ;  /* 0x00000001ff0e7819 */ /* 0x001fc6000001160f */
[----:B------:R-:W-:Y:S02]  /*22d0*/  LDS R32, [R26+0x184] ;  /* 0x000184001a207984 */ /* 0x000fe40000000800 */
[----:B------:R-:W-:Y:S02]  /*22e0*/  IMAD R27, R14, 0x1c0, R27 ;  /* 0x000001c00e1b7824 */ /* 0x000fe400078e021b */
[----:B------:R-:W-:Y:S01]  /*22f0*/  LDS R29, [R26+0x204] ;  /* 0x000204001a1d7984 */ /* 0x000fe20000000800 */
[-C--:B-1----:R-:W-:Y:S02]  /*2300*/  IDP.4A.S8.S8 R45, R31, R8.reuse, R45 ;  /* 0x000000081f2d7226 */ /* 0x082fe4000000062d */
[-C--:B--2---:R-:W-:Y:S02]  /*2310*/  IDP.4A.S8.S8 R39, R25, R8.reuse, R39 ;  /* 0x0000000819277226 */ /* 0x084fe40000000627 */
[-C--:B---3--:R-:W-:Y:S02]  /*2320*/  IDP.4A.S8.S8 R41, R23, R8.reuse, R41 ;  /* 0x0000000817297226 */ /* 0x088fe40000000629 */
[----:B----4-:R-:W-:-:S02]  /*2330*/  IDP.4A.S8.S8 R43, R22, R8, R43 ;  /* 0x00000008162b7226 */ /* 0x010fc4000000062b */
[----:B------:R-:W0:Y:S01]  /*2340*/  LDS R8, [R26+0x2c0] ;  /* 0x0002c0001a087984 */ /* 0x000e220000000800 */
[----:B------:R-:W-:Y:S01]  /*2350*/  IADD3 R21, PT, PT, R27, 0x38, RZ ;  /* 0x000000381b157810 */ /* 0x000fe20007ffe0ff */
[----:B------:R-:W-:Y:S01]  /*2360*/  IDP.4A.S8.S8 R38, R31, R9, R38 ;  /* 0x000000091f267226 */ /* 0x000fe20000000626 */
[----:B------:R-:W-:Y:S01]  /*2370*/  @P0 IADD3 R21, PT, PT, R27, RZ, RZ ;  /* 0x000000ff1b150210 */ /* 0x000fe20007ffe0ff */
[C---:B------:R-:W-:Y:S02]  /*2380*/  IDP.4A.S8.S8 R27, R31.reuse, R10, R13 ;  /* 0x0000000a1f1b7226 */ /* 0x040fe4000000060d */
[----:B------:R-:W-:Y:S02]  /*2390*/  IDP.4A.S8.S8 R30, R31, R11, R12 ;  /* 0x0000000b1f1e7226 */ /* 0x000fe4000000060c */
[-C--:B------:R-:W-:Y:S01]  /*23a0*/  IDP.4A.S8.S8 R40, R25, R9.reuse, R40 ;  /* 0x0000000919287226 */ /* 0x080fe20000000628 */
[----:B------:R-:W1:Y:S01]  /*23b0*/  LDS.128 R12, [R28+0x10] ;  /* 0x000010001c0c7984 */ /* 0x000e620000000c00 */
[----:B------:R-:W-:-:S02]  /*23c0*/  IDP.4A.S8.S8 R42, R23, R9, R42 ;  /* 0x00000009172a7226 */ /* 0x000fc4000000062a */
[-C--:B------:R-:W-:Y:S01]  /*23d0*/  IDP.4A.S8.S8 R47, R23, R10.reuse, R33 ;  /* 0x0000000a172f7226 */ /* 0x080fe20000000621 */
[----:B------:R-:W-:Y:S01]  /*23e0*/  LDS R31, [R26+0x244] ;  /* 0x000244001a1f7984 */ /* 0x000fe20000000800 */
[-C--:B------:R-:W-:Y:S02]  /*23f0*/  IDP.4A.S8.S8 R34, R25, R11.reuse, R34 ;  /* 0x0000000b19227226 */ /* 0x080fe40000000622 */
[----:B------:R-:W-:Y:S01]  /*2400*/  IDP.4A.S8.S8 R36, R23, R11, R36 ;  /* 0x0000000b17247226 */ /* 0x000fe20000000624 */
[----:B------:R-:W2:Y:S01]  /*2410*/  LDS R33, [R26+0x1c4] ;  /* 0x0001c4001a217984 */ /* 0x000ea20000000800 */
[C---:B------:R-:W-:Y:S02]  /*2420*/  IDP.4A.S8.S8 R9, R22.reuse, R9, R46 ;  /* 0x0000000916097226 */ /* 0x040fe4000000062e */
[-C--:B------:R-:W-:Y:S02]  /*2430*/  IDP.4A.S8.S8 R35, R25, R10.reuse, R35 ;  /* 0x0000000a19237226 */ /* 0x080fe40000000623 */
[----:B------:R-:W-:-:S02]  /*2440*/  IDP.4A.S8.S8 R37, R22, R10, R37 ;  /* 0x0000000a16257226 */ /* 0x000fc40000000625 */
[C---:B------:R-:W-:Y:S02]  /*2450*/  IDP.4A.S8.S8 R11, R22.reuse, R11, R44 ;  /* 0x0000000b160b7226 */ /* 0x040fe4000000062c */
[C---:B-----5:R-:W-:Y:S02]  /*2460*/  IDP.4A.S8.S8 R45, R25.reuse, R4, R45 ;  /* 0x00000004192d7226 */ /* 0x060fe4000000062d */
[C---:B------:R-:W-:Y:S02]  /*2470*/  IDP.4A.S8.S8 R38, R25.reuse, R5, R38 ;  /* 0x0000000519267226 */ /* 0x040fe40000000626 */
[C---:B------:R-:W-:Y:S02]  /*2480*/  IDP.4A.S8.S8 R27, R25.reuse, R6, R27 ;  /* 0x00000006191b7226 */ /* 0x040fe4000000061b */
[----:B------:R-:W-:Y:S02]  /*2490*/  IDP.4A.S8.S8 R30, R25, R7, R30 ;  /* 0x00000007191e7226 */ /* 0x000fe4000000061e */
[-C--:B------:R-:W-:Y:S01]  /*24a0*/  IDP.4A.S8.S8 R39, R23, R4.reuse, R39 ;  /* 0x0000000417277226 */ /* 0x080fe20000000627 */
[----:B------:R-:W-:Y:S01]  /*24b0*/  LDS R25, [R26+0x2c4] ;  /* 0x0002c4001a197984 */ /* 0x000fe20000000800 */
[----:B------:R-:W-:-:S02]  /*24c0*/  IDP.4A.S8.S8 R41, R22, R4, R41 ;  /* 0x0000000416297226 */ /* 0x000fc40000000629 */
[----:B------:R-:W-:Y:S02]  /*24d0*/  IDP.4A.S8.S8 R43, R24, R4, R43 ;  /* 0x00000004182b7226 */ /* 0x000fe4000000062b */
[CC--:B------:R-:W-:Y:S02]  /*24e0*/  IDP.4A.S8.S8 R40, R23.reuse, R5.reuse, R40 ;  /* 0x0000000517287226 */ /* 0x0c0fe40000000628 */
[-C--:B------:R-:W-:Y:S02]  /*24f0*/  IDP.4A.S8.S8 R42, R22, R5.reuse, R42 ;  /* 0x00000005162a7226 */ /* 0x080fe4000000062a */
[----:B------:R-:W-:Y:S02]  /*2500*/  IDP.4A.S8.S8 R9, R24, R5, R9 ;  /* 0x0000000518097226 */ /* 0x000fe40000000609 */
[-C--:B------:R-:W-:Y:S02]  /*2510*/  IDP.4A.S8.S8 R35, R23, R6.reuse, R35 ;  /* 0x0000000617237226 */ /* 0x080fe40000000623 */
[----:B------:R-:W-:-:S02]  /*2520*/  IDP.4A.S8.S8 R47, R22, R6, R47 ;  /* 0x00000006162f7226 */ /* 0x000fc4000000062f */
[----:B------:R-:W-:Y:S02]  /*2530*/  IDP.4A.S8.S8 R37, R24, R6, R37 ;  /* 0x0000000618257226 */ /* 0x000fe40000000625 */
[CC--:B------:R-:W-:Y:S02]  /*2540*/  IDP.4A.S8.S8 R34, R23.reuse, R7.reuse, R34 ;  /* 0x0000000717227226 */ /* 0x0c0fe40000000622 */
[-C--:B------:R-:W-:Y:S02]  /*2550*/  IDP.4A.S8.S8 R36, R22, R7.reuse, R36 ;  /* 0x0000000716247226 */ /* 0x080fe40000000624 */
[----:B------:R-:W-:Y:S02]  /*2560*/  IDP.4A.S8.S8 R11, R24, R7, R11 ;  /* 0x00000007180b7226 */ /* 0x000fe4000000060b */
[----:B------:R-:W3:Y:S01]  /*2570*/  LDS.128 R4, [R28+0x40] ;  /* 0x000040001c047984 */ /* 0x000ee20000000c00 */
[C---:B------:R-:W-:Y:S02]  /*2580*/  IDP.4A.S8.S8 R45, R23.reuse, R16, R45 ;  /* 0x00000010172d7226 */ /* 0x040fe4000000062d */
[----:B------:R-:W-:-:S02]  /*2590*/  IDP.4A.S8.S8 R38, R23, R17, R38 ;  /* 0x0000001117267226 */ /* 0x000fc40000000626 */
[C---:B------:R-:W-:Y:S02]  /*25a0*/  IDP.4A.S8.S8 R27, R23.reuse, R18, R27 ;  /* 0x00000012171b7226 */ /* 0x040fe4000000061b */
[----:B------:R-:W-:Y:S02]  /*25b0*/  IDP.4A.S8.S8 R30, R23, R19, R30 ;  /* 0x00000013171e7226 */ /* 0x000fe4000000061e */
[----:B------:R-:W4:Y:S01]  /*25c0*/  LDS R23, [R26+0x284] ;  /* 0x000284001a177984 */ /* 0x000f220000000800 */
[C---:B------:R-:W-:Y:S02]  /*25d0*/  IDP.4A.S8.S8 R39, R22.reuse, R16, R39 ;  /* 0x0000001016277226 */ /* 0x040fe40000000627 */
[C---:B------:R-:W-:Y:S02]  /*25e0*/  IDP.4A.S8.S8 R40, R22.reuse, R17, R40 ;  /* 0x0000001116287226 */ /* 0x040fe40000000628 */
[C---:B------:R-:W-:Y:S02]  /*25f0*/  IDP.4A.S8.S8 R35, R22.reuse, R18, R35 ;  /* 0x0000001216237226 */ /* 0x040fe40000000623 */
[----:B------:R-:W-:-:S02]  /*2600*/  IDP.4A.S8.S8 R34, R22, R19, R34 ;  /* 0x0000001316227226 */ /* 0x000fc40000000622 */
[C---:B0-----:R-:W-:Y:S02]  /*2610*/  IDP.4A.S8.S8 R43, R8.reuse, R16, R43 ;  /* 0x00000010082b7226 */ /* 0x041fe4000000062b */
[C---:B------:R-:W-:Y:S02]  /*2620*/  IDP.4A.S8.S8 R44, R8.reuse, R17, R9 ;  /* 0x00000011082c7226 */ /* 0x040fe40000000609 */
[C---:B------:R-:W-:Y:S02]  /*2630*/  IDP.4A.S8.S8 R37, R8.reuse, R18, R37 ;  /* 0x0000001208257226 */ /* 0x040fe40000000625 */
[----:B------:R-:W-:Y:S02]  /*2640*/  IDP.4A.S8.S8 R22, R8, R19, R11 ;  /* 0x0000001308167226 */ /* 0x000fe4000000060b */
[----:B------:R-:W0:Y:S01]  /*2650*/  LDS.128 R8, [R28+0x70] ;  /* 0x000070001c087984 */ /* 0x000e220000000c00 */
[----:B------:R-:W-:Y:S02]  /*2660*/  IDP.4A.S8.S8 R41, R24, R16, R41 ;  /* 0x0000001018297226 */ /* 0x000fe40000000629 */
[----:B-1----:R-:W-:-:S02]  /*2670*/  IDP.4A.S8.S8 R45, R32, R12, R45 ;  /* 0x0000000c202d7226 */ /* 0x002fc4000000062d */
[-C--:B--2---:R-:W-:Y:S02]  /*2680*/  IDP.4A.S8.S8 R39, R33, R12.reuse, R39 ;  /* 0x0000000c21277226 */ /* 0x084fe40000000627 */
[-C--:B------:R-:W-:Y:S02]  /*2690*/  IDP.4A.S8.S8 R41, R29, R12.reuse, R41 ;  /* 0x0000000c1d297226 */ /* 0x080fe40000000629 */
[C---:B------:R-:W-:Y:S02]  /*26a0*/  IDP.4A.S8.S8 R36, R24.reuse, R19, R36 ;  /* 0x0000001318247226 */ /* 0x040fe40000000624 */
[----:B------:R-:W-:Y:S02]  /*26b0*/  IDP.4A.S8.S8 R12, R31, R12, R43 ;  /* 0x0000000c1f0c7226 */ /* 0x000fe4000000062b */
[C---:B------:R-:W-:Y:S02]  /*26c0*/  IDP.4A.S8.S8 R42, R24.reuse, R17, R42 ;  /* 0x00000011182a7226 */ /* 0x040fe4000000062a */
[----:B------:R-:W-:-:S02]  /*26d0*/  IDP.4A.S8.S8 R47, R24, R18, R47 ;  /* 0x00000012182f7226 */ /* 0x000fc4000000062f */
[----:B------:R-:W-:Y:S01]  /*26e0*/  LDS R24, [R26+0x188] ;  /* 0x000188001a187984 */ /* 0x000fe20000000800 */
[----:B------:R-:W-:-:S03]  /*26f0*/  IDP.4A.S8.S8 R38, R32, R13, R38 ;  /* 0x0000000d20267226 */ /* 0x000fc60000000626 */
[----:B------:R-:W1:Y:S01]  /*2700*/  LDS.128 R16, [R28+0x20] ;  /* 0x000020001c107984 */ /* 0x000e620000000c00 */
[C---:B------:R-:W-:Y:S02]  /*2710*/  IDP.4A.S8.S8 R27, R32.reuse, R14, R27 ;  /* 0x0000000e201b7226 */ /* 0x040fe4000000061b */
[----:B------:R-:W-:Y:S02]  /*2720*/  IDP.4A.S8.S8 R30, R32, R15, R30 ;  /* 0x0000000f201e7226 */ /* 0x000fe4000000061e */
[-C--:B---3--:R-:W-:Y:S02]  /*2730*/  IDP.4A.S8.S8 R45, R33, R4.reuse, R45 ;  /* 0x00000004212d7226 */ /* 0x088fe4000000062d */
[-C--:B------:R-:W-:Y:S02]  /*2740*/  IDP.4A.S8.S8 R39, R29, R4.reuse, R39 ;  /* 0x000000041d277226 */ /* 0x080fe40000000627 */
[----:B------:R-:W-:Y:S02]  /*2750*/  IDP.4A.S8.S8 R41, R31, R4, R41 ;  /* 0x000000041f297226 */ /* 0x000fe40000000629 */
[----:B------:R-:W-:-:S02]  /*2760*/  IDP.4A.S8.S8 R40, R33, R13, R40 ;  /* 0x0000000d21287226 */ /* 0x000fc40000000628 */
[-C--:B------:R-:W-:Y:S02]  /*2770*/  IDP.4A.S8.S8 R42, R29, R13.reuse, R42 ;  /* 0x0000000d1d2a7226 */ /* 0x080fe4000000062a */
[----:B------:R-:W-:Y:S02]  /*2780*/  IDP.4A.S8.S8 R44, R31, R13, R44 ;  /* 0x0000000d1f2c7226 */ /* 0x000fe4000000062c */
[-C--:B------:R-:W-:Y:S02]  /*2790*/  IDP.4A.S8.S8 R35, R33, R14.reuse, R35 ;  /* 0x0000000e21237226 */ /* 0x080fe40000000623 */
[-C--:B------:R-:W-:Y:S02]  /*27a0*/  IDP.4A.S8.S8 R47, R29, R14.reuse, R47 ;  /* 0x0000000e1d2f7226 */ /* 0x080fe4000000062f */
[----:B------:R-:W-:Y:S02]  /*27b0*/  IDP.4A.S8.S8 R32, R31, R14, R37 ;  /* 0x0000000e1f207226 */ /* 0x000fe40000000625 */
[----:B------:R-:W-:-:S02]  /*27c0*/  IDP.4A.S8.S8 R46, R33, R15, R34 ;  /* 0x0000000f212e7226 */ /* 0x000fc40000000622 */
[-C--:B------:R-:W-:Y:S01]  /*27d0*/  IDP.4A.S8.S8 R48, R29, R15.reuse, R36 ;  /* 0x0000000f1d307226 */ /* 0x080fe20000000624 */
[----:B------:R-:W-:Y:S01]  /*27e0*/  LDS R34, [R26+0x208] ;  /* 0x000208001a227984 */ /* 0x000fe20000000800 */
[----:B------:R-:W-:Y:S02]  /*27f0*/  IDP.4A.S8.S8 R50, R31, R15, R22 ;  /* 0x0000000f1f327226 */ /* 0x000fe40000000616 */
[----:B----4-:R-:W-:Y:S01]  /*2800*/  IDP.4A.S8.S8 R4, R23, R4, R12 ;  /* 0x0000000417047226 */ /* 0x010fe2000000060c */
[----:B------:R-:W2:Y:S04]  /*2810*/  LDS R36, [R26+0x1c8] ;  /* 0x0001c8001a247984 */ /* 0x000ea80000000800 */
[----:B------:R-:W3:Y:S04]  /*2820*/  LDS.128 R12, [R28+0x50] ;  /* 0x000050001c0c7984 */ /* 0x000ee80000000c00 */
[----:B------:R-:W4:Y:S01]  /*2830*/  LDS R22, [R26+0x248] ;  /* 0x000248001a167984 */ /* 0x000f220000000800 */
[----:B------:R-:W-:-:S02]  /*2840*/  IDP.4A.S8.S8 R30, R33, R7, R30 ;  /* 0x00000007211e7226 */ /* 0x000fc4000000061e */
[CC--:B------:R-:W-:Y:S02]  /*2850*/  IDP.4A.S8.S8 R38, R33.reuse, R5.reuse, R38 ;  /* 0x0000000521267226 */ /* 0x0c0fe40000000626 */
[-C--:B------:R-:W-:Y:S02]  /*2860*/  IDP.4A.S8.S8 R27, R33, R6.reuse, R27 ;  /* 0x00000006211b7226 */ /* 0x080fe4000000061b */
[-C--:B------:R-:W-:Y:S02]  /*2870*/  IDP.4A.S8.S8 R40, R29, R5.reuse, R40 ;  /* 0x000000051d287226 */ /* 0x080fe40000000628 */
[-C--:B------:R-:W-:Y:S02]  /*2880*/  IDP.4A.S8.S8 R42, R31, R5.reuse, R42 ;  /* 0x000000051f2a7226 */ /* 0x080fe4000000062a */
[----:B------:R-:W-:Y:S02]  /*2890*/  IDP.4A.S8.S8 R44, R23, R5, R44 ;  /* 0x00000005172c7226 */ /* 0x000fe4000000062c */
[C---:B------:R-:W-:Y:S01]  /*28a0*/  IDP.4A.S8.S8 R35, R29.reuse, R6, R35 ;  /* 0x000000061d237226 */ /* 0x040fe20000000623 */
[----:B------:R-:W5:Y:S01]  /*28b0*/  LDS R5, [R26+0x288] ;  /* 0x000288001a057984 */ /* 0x000f620000000800 */
[----:B------:R-:W-:-:S02]  /*28c0*/  IDP.4A.S8.S8 R46, R29, R7, R46 ;  /* 0x000000071d2e7226 */ /* 0x000fc4000000062e */
[-C--:B------:R-:W-:Y:S01]  /*28d0*/  IDP.4A.S8.S8 R47, R31, R6.reuse, R47 ;  /* 0x000000061f2f7226 */ /* 0x080fe2000000062f */
[----:B------:R-:W-:Y:S01]  /*28e0*/  LDS R26, [R26+0x2c8] ;  /* 0x0002c8001a1a7984 */ /* 0x000fe20000000800 */
[----:B------:R-:W-:Y:S02]  /*28f0*/  IDP.4A.S8.S8 R32, R23, R6, R32 ;  /* 0x0000000617207226 */ /* 0x000fe40000000620 */
[----:B------:R-:W-:Y:S02]  /*2900*/  IDP.4A.S8.S8 R48, R31, R7, R48 ;  /* 0x000000071f307226 */ /* 0x000fe40000000630 */
[C---:B0-----:R-:W-:Y:S02]  /*2910*/  IDP.4A.S8.S8 R45, R29.reuse, R8, R45 ;  /* 0x000000081d2d7226 */ /* 0x041fe4000000062d */
[C---:B------:R-:W-:Y:S02]  /*2920*/  IDP.4A.S8.S8 R38, R29.reuse, R9, R38 ;  /* 0x000000091d267226 */ /* 0x040fe40000000626 */
[----:B------:R-:W-:-:S02]  /*2930*/  IDP.4A.S8.S8 R27, R29, R10, R27 ;  /* 0x0000000a1d1b7226 */ /* 0x000fc4000000061b */
[----:B------:R-:W-:Y:S02]  /*2940*/  IDP.4A.S8.S8 R6, R29, R11, R30 ;  /* 0x0000000b1d067226 */ /* 0x000fe4000000061e */
[C---:B------:R-:W-:Y:S02]  /*2950*/  IDP.4A.S8.S8 R39, R31.reuse, R8, R39 ;  /* 0x000000081f277226 */ /* 0x040fe40000000627 */
[C---:B------:R-:W-:Y:S02]  /*2960*/  IDP.4A.S8.S8 R40, R31.reuse, R9, R40 ;  /* 0x000000091f287226 */ /* 0x040fe40000000628 */
[C---:B------:R-:W-:Y:S02]  /*2970*/  IDP.4A.S8.S8 R35, R31.reuse, R10, R35 ;  /* 0x0000000a1f237226 */ /* 0x040fe40000000623 */
[----:B------:R-:W-:Y:S02]  /*2980*/  IDP.4A.S8.S8 R46, R31, R11, R46 ;  /* 0x0000000b1f2e7226 */ /* 0x000fe4000000062e */
[----:B------:R-:W0:Y:S01]  /*2990*/  LDS.128 R28, [R28+0x80] ;  /* 0x000080001c1c7984 */ /* 0x000e220000000c00 */
[----:B------:R-:W-:-:S02]  /*29a0*/  IDP.4A.S8.S8 R50, R23, R7, R50 ;  /* 0x0000000717327226 */ /* 0x000fc40000000632 */
[-C--:B------:R-:W-:Y:S02]  /*29b0*/  IDP.4A.S8.S8 R47, R23, R10.reuse, R47 ;  /* 0x0000000a172f7226 */ /* 0x080fe4000000062f */
[----:B------:R-:W-:Y:S02]  /*29c0*/  IDP.4A.S8.S8 R7, R25, R10, R32 ;  /* 0x0000000a19077226 */ /* 0x000fe40000000620 */
[C---:B-1----:R-:W-:Y:S02]  /*29d0*/  IDP.4A.S8.S8 R45, R24.reuse, R16, R45 ;  /* 0x00000010182d7226 */ /* 0x042fe4000000062d */
[C---:B------:R-:W-:Y:S02]  /*29e0*/  IDP.4A.S8.S8 R38, R24.reuse, R17, R38 ;  /* 0x0000001118267226 */ /* 0x040fe40000000626 */
[C---:B------:R-:W-:Y:S02]  /*29f0*/  IDP.4A.S8.S8 R27, R24.reuse, R18, R27 ;  /* 0x00000012181b7226 */ /* 0x040fe4000000061b */
[----:B------:R-:W-:-:S02]  /*2a00*/  IDP.4A.S8.S8 R6, R24, R19, R6 ;  /* 0x0000001318067226 */ /* 0x000fc40000000606 */
[C---:B--2---:R-:W-:Y:S02]  /*2a10*/  IDP.4A.S8.S8 R39, R36.reuse, R16, R39 ;  /* 0x0000001024277226 */ /* 0x044fe40000000627 */
[C---:B------:R-:W-:Y:S02]  /*2a20*/  IDP.4A.S8.S8 R40, R36.reuse, R17, R40 ;  /* 0x0000001124287226 */ /* 0x040fe40000000628 */
[-C--:B------:R-:W-:Y:S02]  /*2a30*/  IDP.4A.S8.S8 R35, R36, R18.reuse, R35 ;  /* 0x0000001224237226 */ /* 0x080fe40000000623 */
[----:B------:R-:W-:Y:S02]  /*2a40*/  IDP.4A.S8.S8 R47, R34, R18, R47 ;  /* 0x00000012222f7226 */ /* 0x000fe4000000062f */
[C---:B------:R-:W-:Y:S02]  /*2a50*/  IDP.4A.S8.S8 R46, R36.reuse, R19, R46 ;  /* 0x00000013242e7226 */ /* 0x040fe4000000062e */
[----:B---3--:R-:W-:-:S02]  /*2a60*/  IDP.4A.S8.S8 R45, R36, R12, R45 ;  /* 0x0000000c242d7226 */ /* 0x008fc4000000062d */
[C---:B------:R-:W-:Y:S02]  /*2a70*/  IDP.4A.S8.S8 R10, R36.reuse, R13, R38 ;  /* 0x0000000d240a7226 */ /* 0x040fe40000000626 */
[----:B------:R-:W-:Y:S02]  /*2a80*/  IDP.4A.S8.S8 R27, R36, R14, R27 ;  /* 0x0000000e241b7226 */ /* 0x000fe4000000061b */
[----:B----4-:R-:W-:Y:S02]  /*2a90*/  IDP.4A.S8.S8 R18, R22, R18, R7 ;  /* 0x0000001216127226 */ /* 0x010fe40000000607 */
[----:B------:R-:W-:Y:S02]  /*2aa0*/  IDP.4A.S8.S8 R36, R36, R15, R6 ;  /* 0x0000000f24247226 */ /* 0x000fe40000000606 */
[----:B------:R-:W1:Y:S01]  /*2ab0*/  LDC.64 R6, c[0x0][0x390] ;  /* 0x0000e400ff067b82 */ /* 0x000e620000000a00 */
[C---:B------:R-:W-:Y:S02]  /*2ac0*/  IDP.4A.S8.S8 R41, R23.reuse, R8, R41 ;  /* 0x0000000817297226 */ /* 0x040fe40000000629 */
[----:B------:R-:W-:-:S02]  /*2ad0*/  IDP.4A.S8.S8 R42, R23, R9, R42 ;  /* 0x00000009172a7226 */ /* 0x000fc4000000062a */
[----:B------:R-:W-:Y:S02]  /*2ae0*/  IDP.4A.S8.S8 R48, R23, R11, R48 ;  /* 0x0000000b17307226 */ /* 0x000fe40000000630 */
[C---:B------:R-:W-:Y:S02]  /*2af0*/  IDP.4A.S8.S8 R23, R25.reuse, R8, R4 ;  /* 0x0000000819177226 */ /* 0x040fe40000000604 */
[----:B------:R-:W-:Y:S02]  /*2b00*/  IDP.4A.S8.S8 R44, R25, R9, R44 ;  /* 0x00000009192c7226 */ /* 0x000fe4000000062c */
[----:B------:R-:W-:Y:S02]  /*2b10*/  IDP.4A.S8.S8 R9, R22, R16, R23 ;  /* 0x0000001016097226 */ /* 0x000fe40000000617 */
[----:B------:R-:W-:Y:S02]  /*2b20*/  IDP.4A.S8.S8 R42, R34, R17, R42 ;  /* 0x00000011222a7226 */ /* 0x000fe4000000062a */
[----:B-----5:R-:W-:-:S02]  /*2b30*/  IDP.4A.S8.S8 R9, R5, R12, R9 ;  /* 0x0000000c05097226 */ /* 0x020fc40000000609 */
[----:B------:R-:W-:Y:S02]  /*2b40*/  IDP.4A.S8.S8 R44, R22, R17, R44 ;  /* 0x00000011162c7226 */ /* 0x000fe4000000062c */
[----:B0-----:R-:W-:Y:S02]  /*2b50*/  IDP.4A.S8.S8 R9, R26, R28, R9 ;  /* 0x0000001c1a097226 */ /* 0x001fe40000000609 */
[-C--:B------:R-:W-:Y:S02]  /*2b60*/  IDP.4A.S8.S8 R40, R34, R13.reuse, R40 ;  /* 0x0000000d22287226 */ /* 0x080fe40000000628 */
[-C--:B------:R-:W-:Y:S02]  /*2b70*/  IDP.4A.S8.S8 R42, R22, R13.reuse, R42 ;  /* 0x0000000d162a7226 */ /* 0x080fe4000000062a */
[----:B------:R-:W-:Y:S01]  /*2b80*/  IDP.4A.S8.S8 R44, R5, R13, R44 ;  /* 0x0000000d052c7226 */ /* 0x000fe2000000062c */
[----:B------:R-:W-:Y:S01]  /*2b90*/  I2FP.F32.S32 R9, R9 ;  /* 0x0000000900097245 */ /* 0x000fe20000201400 */
[----:B------:R-:W-:-:S02]  /*2ba0*/  IDP.4A.S8.S8 R50, R25, R11, R50 ;  /* 0x0000000b19327226 */ /* 0x000fc40000000632 */
[-C--:B------:R-:W-:Y:S02]  /*2bb0*/  IDP.4A.S8.S8 R10, R34, R29.reuse, R10 ;  /* 0x0000001d220a7226 */ /* 0x080fe4000000060a */
[-C--:B------:R-:W-:Y:S02]  /*2bc0*/  IDP.4A.S8.S8 R40, R22, R29.reuse, R40 ;  /* 0x0000001d16287226 */ /* 0x080fe40000000628 */
[-C--:B------:R-:W-:Y:S02]  /*2bd0*/  IDP.4A.S8.S8 R42, R5, R29.reuse, R42 ;  /* 0x0000001d052a7226 */ /* 0x080fe4000000062a */
[----:B------:R-:W-:Y:S02]  /*2be0*/  IDP.4A.S8.S8 R44, R26, R29, R44 ;  /* 0x0000001d1a2c7226 */ /* 0x000fe4000000062c */
[-C--:B------:R-:W-:Y:S02]  /*2bf0*/  IDP.4A.S8.S8 R35, R34, R14.reuse, R35 ;  /* 0x0000000e22237226 */ /* 0x080fe40000000623 */
[----:B------:R-:W-:-:S02]  /*2c00*/  IDP.4A.S8.S8 R11, R22, R14, R47 ;  /* 0x0000000e160b7226 */ /* 0x000fc4000000062f */
[----:B------:R-:W-:Y:S02]  /*2c10*/  IDP.4A.S8.S8 R13, R5, R14, R18 ;  /* 0x0000000e050d7226 */ /* 0x000fe40000000612 */
[C---:B------:R-:W-:Y:S02]  /*2c20*/  IDP.4A.S8.S8 R41, R34.reuse, R16, R41 ;  /* 0x0000001022297226 */ /* 0x040fe40000000629 */
[----:B------:R-:W-:Y:S02]  /*2c30*/  IDP.4A.S8.S8 R48, R34, R19, R48 ;  /* 0x0000001322307226 */ /* 0x000fe40000000630 */
[----:B-1----:R-:W-:-:S04]  /*2c40*/  IMAD.WIDE.U32 R6, R21, 0x4, R6 ;  /* 0x0000000415067825 */ /* 0x002fc800078e0006 */
[----:B------:R-:W-:Y:S01]  /*2c50*/  FFMA R21, R9, 9.6120820671785622835e-05, R20 ;  /* 0x38c9947909157823 */ /* 0x000fe20000000014 */
[----:B------:R-:W-:Y:S01]  /*2c60*/  I2FP.F32.S32 R9, R10 ;  /* 0x0000000a00097245 */ /* 0x000fe20000201400 */
[----:B------:R-:W-:Y:S01]  /*2c70*/  IDP.4A.S8.S8 R50, R22, R19, R50 ;  /* 0x0000001316327226 */ /* 0x000fe20000000632 */
[----:B------:R-:W-:Y:S01]  /*2c80*/  I2FP.F32.S32 R17, R40 ;  /* 0x0000002800117245 */ /* 0x000fe20000201400 */
[----:B------:R-:W-:Y:S01]  /*2c90*/  IDP.4A.S8.S8 R4, R34, R30, R27 ;  /* 0x0000001e22047226 */ /* 0x000fe2000000061b */
[----:B------:R-:W-:Y:S01]  /*2ca0*/  I2FP.F32.S32 R19, R42 ;  /* 0x0000002a00137245 */ /* 0x000fe20000201400 */
[----:B------:R-:W-:Y:S01]  /*2cb0*/  IDP.4A.S8.S8 R8, R22, R30, R35 ;  /* 0x0000001e16087226 */ /* 0x000fe20000000623 */
[----:B------:R-:W-:Y:S01]  /*2cc0*/  I2FP.F32.S32 R23, R44 ;  /* 0x0000002c00177245 */ /* 0x000fe20000201400 */
[-C--:B------:R-:W-:Y:S02]  /*2cd0*/  IDP.4A.S8.S8 R11, R5, R30.reuse, R11 ;  /* 0x0000001e050b7226 */ /* 0x080fe4000000060b */
[----:B------:R-:W-:-:S02]  /*2ce0*/  IDP.4A.S8.S8 R13, R26, R30, R13 ;  /* 0x0000001e1a0d7226 */ /* 0x000fc4000000060d */
[-C--:B------:R-:W-:Y:S02]  /*2cf0*/  IDP.4A.S8.S8 R39, R34, R12.reuse, R39 ;  /* 0x0000000c22277226 */ /* 0x080fe40000000627 */
[----:B------:R-:W-:Y:S02]  /*2d00*/  IDP.4A.S8.S8 R41, R22, R12, R41 ;  /* 0x0000000c16297226 */ /* 0x000fe40000000629 */
[-C--:B------:R-:W-:Y:S02]  /*2d10*/  IDP.4A.S8.S8 R46, R34, R15.reuse, R46 ;  /* 0x0000000f222e7226 */ /* 0x080fe4000000062e */
[-C--:B------:R-:W-:Y:S02]  /*2d20*/  IDP.4A.S8.S8 R48, R22, R15.reuse, R48 ;  /* 0x0000000f16307226 */ /* 0x080fe40000000630 */
[----:B------:R-:W-:Y:S02]  /*2d30*/  IDP.4A.S8.S8 R15, R5, R15, R50 ;  /* 0x0000000f050f7226 */ /* 0x000fe40000000632 */
[--C-:B------:R-:W-:Y:S01]  /*2d40*/  FFMA R9, R9, 9.6120820671785622835e-05, R0.reuse ;  /* 0x38c9947909097823 */ /* 0x100fe20000000000 */
[--C-:B------:R-:W-:Y:S01]  /*2d50*/  FFMA R17, R17, 9.6120820671785622835e-05, R0.reuse ;  /* 0x38c9947911117823 */ /* 0x100fe20000000000 */
[--C-:B------:R-:W-:Y:S01]  /*2d60*/  FFMA R19, R19, 9.6120820671785622835e-05, R0.reuse ;  /* 0x38c9947913137823 */ /* 0x100fe20000000000 */
[----:B------:R-:W-:Y:S01]  /*2d70*/  FFMA R23, R23, 9.6120820671785622835e-05, R0 ;  /* 0x38c9947917177823 */ /* 0x000fe20000000000 */
[----:B------:R-:W-:Y:S01]  /*2d80*/  IDP.4A.S8.S8 R45, R34, R28, R45 ;  /* 0x0000001c222d7226 */ /* 0x000fe2000000062d */
[----:B------:R-:W-:Y:S01]  /*2d90*/  I2FP.F32.S32 R4, R4 ;  /* 0x0000000400047245 */ /* 0x000fe20000201400 */
[----:B------:R-:W-:Y:S01]  /*2da0*/  IDP.4A.S8.S8 R39, R22, R28, R39 ;  /* 0x0000001c16277226 */ /* 0x000fe20000000627 */
[----:B------:R-:W-:Y:S01]  /*2db0*/  I2FP.F32.S32 R8, R8 ;  /* 0x0000000800087245 */ /* 0x000fe20000201400 */
[----:B------:R-:W-:Y:S01]  /*2dc0*/  IDP.4A.S8.S8 R41, R5, R28, R41 ;  /* 0x0000001c05297226 */ /* 0x000fe20000000629 */
[----:B------:R-:W-:Y:S01]  /*2dd0*/  I2FP.F32.S32 R0, R11 ;  /* 0x0000000b00007245 */ /* 0x000fe20000201400 */
[----:B------:R-:W-:Y:S01]  /*2de0*/  IDP.4A.S8.S8 R34, R34, R31, R36 ;  /* 0x0000001f22227226 */ /* 0x000fe20000000624 */
[----:B------:R-:W-:Y:S01]  /*2df0*/  I2FP.F32.S32 R10, R13 ;  /* 0x0000000d000a7245 */ /* 0x000fe20000201400 */
[----:B------:R-:W-:-:S02]  /*2e00*/  IDP.4A.S8.S8 R22, R22, R31, R46 ;  /* 0x0000001f16167226 */ /* 0x000fc4000000062e */
[-C--:B------:R-:W-:Y:S02]  /*2e10*/  IDP.4A.S8.S8 R5, R5, R31.reuse, R48 ;  /* 0x0000001f05057226 */ /* 0x080fe40000000630 */
[----:B------:R-:W-:Y:S01]  /*2e20*/  IDP.4A.S8.S8 R15, R26, R31, R15 ;  /* 0x0000001f1a0f7226 */ /* 0x000fe2000000060f */
[----:B------:R0:W-:Y:S01]  /*2e30*/  STG.E desc[UR6][R6.64+0x540], R21 ;  /* 0x0005401506007986 */ /* 0x0001e2000c101906 */
[--C-:B------:R-:W-:Y:S01]  /*2e40*/  FFMA R11, R4, 9.6120820671785622835e-05, R3.reuse ;  /* 0x38c99479040b7823 */ /* 0x100fe20000000003 */
[--C-:B------:R-:W-:Y:S01]  /*2e50*/  FFMA R13, R8, 9.6120820671785622835e-05, R3.reuse ;  /* 0x38c99479080d7823 */ /* 0x100fe20000000003 */
[----:B------:R-:W-:Y:S01]  /*2e60*/  FFMA R25, R10, 9.6120820671785622835e-05, R3 ;  /* 0x38c994790a197823 */ /* 0x000fe20000000003 */
[----:B------:R1:W-:Y:S01]  /*2e70*/  STG.E desc[UR6][R6.64+0x4], R9 ;  /* 0x0000040906007986 */ /* 0x0003e2000c101906 */
[----:B------:R-:W-:Y:S02]  /*2e80*/  I2FP.F32.S32 R45, R45 ;  /* 0x0000002d002d7245 */ /* 0x000fe40000201400 */
[----:B------:R-:W-:-:S02]  /*2e90*/  I2FP.F32.S32 R39, R39 ;  /* 0x0000002700277245 */ /* 0x000fc40000201400 */
[----:B------:R-:W-:Y:S02]  /*2ea0*/  I2FP.F32.S32 R41, R41 ;  /* 0x0000002900297245 */ /* 0x000fe40000201400 */
[----:B------:R-:W-:Y:S01]  /*2eb0*/  I2FP.F32.S32 R5, R5 ;  /* 0x0000000500057245 */ /* 0x000fe20000201400 */
[----:B0-----:R-:W-:Y:S01]  /*2ec0*/  FFMA R21, R0, 9.6120820671785622835e-05, R3 ;  /* 0x38c9947900157823 */ /* 0x001fe20000000003 */
[----:B------:R-:W-:Y:S02]  /*2ed0*/  I2FP.F32.S32 R3, R34 ;  /* 0x0000002200037245 */ /* 0x000fe40000201400 */
[----:B------:R-:W-:Y:S02]  /*2ee0*/  I2FP.F32.S32 R15, R15 ;  /* 0x0000000f000f7245 */ /* 0x000fe40000201400 */
[----:B-1----:R-:W-:Y:S01]  /*2ef0*/  I2FP.F32.S32 R9, R22 ;  /* 0x0000001600097245 */ /* 0x002fe20000201400 */
[--C-:B------:R-:W-:Y:S01]  /*2f00*/  FFMA R45, R45, 9.6120820671785622835e-05, R20.reuse ;  /* 0x38c994792d2d7823 */ /* 0x100fe20000000014 */
[--C-:B------:R-:W-:Y:S01]  /*2f10*/  FFMA R39, R39, 9.6120820671785622835e-05, R20.reuse ;  /* 0x38c9947927277823 */ /* 0x100fe20000000014 */
[----:B------:R-:W-:Y:S01]  /*2f20*/  FFMA R41, R41, 9.6120820671785622835e-05, R20 ;  /* 0x38c9947929297823 */ /* 0x000fe20000000014 */
[--C-:B------:R-:W-:Y:S01]  /*2f30*/  FFMA R3, R3, 9.6120820671785622835e-05, R2.reuse ;  /* 0x38c9947903037823 */ /* 0x100fe20000000002 */
[--C-:B------:R-:W-:Y:S01]  /*2f40*/  FFMA R9, R9, 9.6120820671785622835e-05, R2.reuse ;  /* 0x38c9947909097823 */ /* 0x100fe20000000002 */
[--C-:B------:R-:W-:Y:S01]  /*2f50*/  FFMA R5, R5, 9.6120820671785622835e-05, R2.reuse ;  /* 0x38c9947905057823 */ /* 0x100fe20000000002 */
[----:B------:R-:W-:Y:S01]  /*2f60*/  FFMA R15, R15, 9.6120820671785622835e-05, R2 ;  /* 0x38c994790f0f7823 */ /* 0x000fe20000000002 */
[----:B------:R-:W-:Y:S04]  /*2f70*/  STG.E desc[UR6][R6.64], R45 ;  /* 0x0000002d06007986 */ /* 0x000fe8000c101906 */
        /* <DEDUP_REMOVED lines=12> */
[----:B------:R-:W-:Y:S01]  /*3040*/  STG.E desc[UR6][R6.64+0x54c], R15 ;  /* 0x00054c0f06007986 */ /* 0x000fe2000c101906 */
[----:B------:R-:W-:Y:S05]  /*3050*/  EXIT ;  /* 0x000000000000794d */ /* 0x000fea0003800000 */
.L_x_8:
        /* <DEDUP_REMOVED lines=10> */
.L_x_469:


//--------------------- .text.fused_nn_conv2d_cast_subtract_cast_multiply_add_add_nn_relu_16_kernel0 --------------------------
	.section	.text.fused_nn_conv2d_cast_subtract_cast_multiply_add_add_nn_relu_16_kernel0,"ax",@progbits
	.align	128
        .global         fused_nn_conv2d_cast_subtract_cast_multiply_add_add_nn_relu_16_kernel0
        .type           fused_nn_conv2d_cast_subtract_cast_multiply_add_add_nn_relu_16_kernel0,@function
        .size           fused_nn_conv2d_cast_subtract_cast_multiply_add_add_nn_relu_16_kernel0,(.L_x_470 - fused_nn_conv2d_cast_subtract_cast_multiply_add_add_nn_relu_16_kernel0)
        .other          fused_nn_conv2d_cast_subtract_cast_multiply_add_add_nn_relu_16_kernel0,@"STO_CUDA_ENTRY STV_DEFAULT"
fused_nn_conv2d_cast_subtract_cast_multiply_add_add_nn_relu_16_kernel0:
.text.fused_nn_conv2d_cast_subtract_cast_multiply_add_add_nn_relu_16_kernel0:
[----:B------:R-:W-:Y:S01]  /*0000*/  LDC R1, c[0x0][0x37c] ;  /* 0x0000df00ff017b82 */ /* 0x000fe20000000800 */
[----:B------:R-:W0:Y:S01]  /*0010*/  S2R R27, SR_TID.Y ;  /* 0x00000000001b7919 */ /* 0x000e220000002200 */
[----:B------:R-:W1:Y:S01]  /*0020*/  LDCU.64 UR8, c[0x0][0x358] ;  /* 0x00006b00ff0877ac */ /* 0x000e620008000a00 */
[----:B------:R-:W-:Y:S01]  /*0030*/  BSSY.RECONVERGENT B0, `(.L_x_9) ;  /* 0x0000036000007945 */ /* 0x000fe20003800200 */
[----:B------:R-:W0:Y:S01]  /*0040*/  S2R R24, SR_TID.X ;  /* 0x0000000000187919 */ /* 0x000e220000002100 */
[----:B------:R-:W2:Y:S01]  /*0050*/  S2R R25, SR_TID.Z ;  /* 0x0000000000197919 */ /* 0x000ea20000002300 */
[----:B0-----:R-:W-:Y:S02]  /*0060*/  IMAD R16, R27, 0x7, R24 ;  /* 0x000000071b107824 */ /* 0x001fe400078e0218 */
[C---:B--2---:R-:W-:Y:S02]  /*0070*/  IMAD R7, R25.reuse, 0x7, R27 ;  /* 0x0000000719077824 */ /* 0x044fe400078e021b */
[----:B------:R-:W-:-:S03]  /*0080*/  IMAD R16, R25, 0x31, R16 ;  /* 0x0000003119107824 */ /* 0x000fc600078e0210 */
[----:B------:R-:W-:-:S04]  /*0090*/  ISETP.GT.U32.AND P0, PT, R7, 0x17, PT ;  /* 0x000000170700780c */ /* 0x000fc80003f04070 */
[----:B------:R-:W-:-:S13]  /*00a0*/  ISETP.GT.U32.OR P1, PT, R16, 0xa1, P0 ;  /* 0x000000a11000780c */ /* 0x000fda0000724470 */
[----:B-1----:R-:W-:Y:S05]  /*00b0*/  @P1 BRA `(.L_x_10) ;  /* 0x0000000000b41947 */ /* 0x002fea0003800000 */
[C---:B------:R-:W-:Y:S01]  /*00c0*/  ISETP.GE.U32.AND P1, PT, R16.reuse, 0x51, PT ;  /* 0x000000511000780c */ /* 0x040fe20003f26070 */
[----:B------:R-:W-:Y:S01]  /*00d0*/  BSSY.RECONVERGENT B1, `(.L_x_11) ;  /* 0x0000025000017945 */ /* 0x000fe20003800200 */
[----:B------:R-:W-:Y:S01]  /*00e0*/  IADD3 R3, PT, PT, R16, -0x51, RZ ;  /* 0xffffffaf10037810 */ /* 0x000fe20007ffe0ff */
[----:B------:R-:W-:-:S03]  /*00f0*/  HFMA2 R2, -RZ, RZ, 0, 0 ;  /* 0x00000000ff027431 */ /* 0x000fc600000001ff */
[----:B------:R-:W-:-:S04]  /*0100*/  SEL R3, R16, R3, !P1 ;  /* 0x0000000310037207 */ /* 0x000fc80004800000 */
[----:B------:R-:W-:-:S04]  /*0110*/  IADD3 R0, PT, PT, R3, -0x9, RZ ;  /* 0xfffffff703007810 */ /* 0x000fc80007ffe0ff */
[----:B------:R-:W-:-:S13]  /*0120*/  ISETP.GT.U32.AND P1, PT, R0, 0x3e, PT ;  /* 0x0000003e0000780c */ /* 0x000fda0003f24070 */
[----:B------:R-:W-:Y:S05]  /*0130*/  @P1 BRA `(.L_x_12) ;  /* 0x0000000000781947 */ /* 0x000fea0003800000 */
[----:B------:R-:W-:-:S05]  /*0140*/  PRMT R0, R16, 0x9910, RZ ;  /* 0x0000991010007816 */ /* 0x000fca00000000ff */
[----:B------:R-:W-:-:S05]  /*0150*/  IMAD R0, R0, 0x39, RZ ;  /* 0x0000003900007824 */ /* 0x000fca00078e02ff */
[----:B------:R-:W-:-:S04]  /*0160*/  LOP3.LUT R0, R0, 0xffff, RZ, 0xc0, !PT ;  /* 0x0000ffff00007812 */ /* 0x000fc800078ec0ff */
[----:B------:R-:W-:-:S04]  /*0170*/  SHF.R.U32.HI R0, RZ, 0x9, R0 ;  /* 0x00000009ff007819 */ /* 0x000fc80000011600 */
[----:B------:R-:W-:-:S05]  /*0180*/  PRMT R0, R0, 0x9910, RZ ;  /* 0x0000991000007816 */ /* 0x000fca00000000ff */
[----:B------:R-:W-:-:S05]  /*0190*/  IMAD R0, R0, 0x9, RZ ;  /* 0x0000000900007824 */ /* 0x000fca00078e02ff */
[----:B------:R-:W-:-:S04]  /*01a0*/  IADD3 R0, PT, PT, RZ, -R0, RZ ;  /* 0x80000000ff007210 */ /* 0x000fc80007ffe0ff */
[----:B------:R-:W-:-:S04]  /*01b0*/  PRMT R5, R0, 0x7710, RZ ;  /* 0x0000771000057816 */ /* 0x000fc800000000ff */
[----:B------:R-:W-:-:S04]  /*01c0*/  IADD3 R0, PT, PT, R16, R5, RZ ;  /* 0x0000000510007210 */ /* 0x000fc80007ffe0ff */
[----:B------:R-:W-:-:S04]  /*01d0*/  IADD3 R4, PT, PT, R0, -0x1, RZ ;  /* 0xffffffff00047810 */ /* 0x000fc80007ffe0ff */
[----:B------:R-:W-:-:S04]  /*01e0*/  LOP3.LUT R4, R4, 0xff, RZ, 0xc0, !PT ;  /* 0x000000ff04047812 */ /* 0x000fc800078ec0ff */
[----:B------:R-:W-:-:S13]  /*01f0*/  ISETP.GT.U32.AND P1, PT, R4, 0x6, PT ;  /* 0x000000060400780c */ /* 0x000fda0003f24070 */
[----:B------:R-:W-:Y:S05]  /*0200*/  @P1 BRA `(.L_x_12) ;  /* 0x0000000000441947 */ /* 0x000fea0003800000 */
[----:B------:R-:W-:Y:S01]  /*0210*/  PRMT R2, R3, 0x9910, RZ ;  /* 0x0000991003027816 */ /* 0x000fe200000000ff */
[----:B------:R-:W0:Y:S01]  /*0220*/  LDCU.64 UR4, c[0x0][0x380] ;  /* 0x00007000ff0477ac */ /* 0x000e220008000a00 */
[----:B------:R-:W-:Y:S02]  /*0230*/  SHF.L.U32 R0, R0, 0x2, RZ ;  /* 0x0000000200007819 */ /* 0x000fe400000006ff */
[----:B------:R-:W-:Y:S01]  /*0240*/  ISETP.GT.U32.AND P1, PT, R16, 0x50, PT ;  /* 0x000000501000780c */ /* 0x000fe20003f24070 */
[----:B------:R-:W-:Y:S01]  /*0250*/  IMAD R2, R2, 0x39, RZ ;  /* 0x0000003902027824 */ /* 0x000fe200078e02ff */
[----:B------:R-:W-:Y:S02]  /*0260*/  MOV R3, 0xa4 ;  /* 0x000000a400037802 */ /* 0x000fe40000000f00 */
[----:B------:R-:W-:Y:S02]  /*0270*/  LOP3.LUT R4, R0, 0xfc, RZ, 0xc0, !PT ;  /* 0x000000fc00047812 */ /* 0x000fe400078ec0ff */
[----:B------:R-:W-:-:S02]  /*0280*/  LOP3.LUT R2, R2, 0xffff, RZ, 0xc0, !PT ;  /* 0x0000ffff02027812 */ /* 0x000fc400078ec0ff */
[----:B------:R-:W-:Y:S02]  /*0290*/  SEL R3, R3, 0xffffffe0, P1 ;  /* 0xffffffe003037807 */ /* 0x000fe40000800000 */
[----:B------:R-:W-:Y:S02]  /*02a0*/  SHF.R.U32.HI R0, RZ, 0x9, R2 ;  /* 0x00000009ff007819 */ /* 0x000fe40000011602 */
[----:B------:R-:W-:Y:S02]  /*02b0*/  IADD3 R3, PT, PT, R3, R4, RZ ;  /* 0x0000000403037210 */ /* 0x000fe40007ffe0ff */
[----:B------:R-:W-:-:S05]  /*02c0*/  LOP3.LUT R0, R0, 0xffff, RZ, 0xc0, !PT ;  /* 0x0000ffff00007812 */ /* 0x000fca00078ec0ff */
[----:B------:R-:W-:-:S05]  /*02d0*/  IMAD R0, R0, 0x1c, R3 ;  /* 0x0000001c00007824 */ /* 0x000fca00078e0203 */
[----:B------:R-:W-:-:S04]  /*02e0*/  LOP3.LUT R0, R0, 0xfffffffc, RZ, 0xc0, !PT ;  /* 0xfffffffc00007812 */ /* 0x000fc800078ec0ff */
[----:B0-----:R-:W-:-:S04]  /*02f0*/  IADD3 R2, P1, PT, R0, UR4, RZ ;  /* 0x0000000400027c10 */ /* 0x001fc8000ff3e0ff */
[----:B------:R-:W-:-:S05]  /*0300*/  IADD3.X R3, PT, PT, RZ, UR5, RZ, P1, !PT ;  /* 0x00000005ff037c10 */ /* 0x000fca0008ffe4ff */
[----:B------:R0:W5:Y:S04]  /*0310*/  LDG.E.CONSTANT R2, desc[UR8][R2.64] ;  /* 0x0000000802027981 */ /* 0x000168000c1e9900 */
.L_x_12:
[----:B------:R-:W-:Y:S05]  /*0320*/  BSYNC.RECONVERGENT B1 ;  /* 0x0000000000017941 */ /* 0x000fea0003800200 */
.L_x_11:
[----:B------:R-:W1:Y:S01]  /*0330*/  S2UR UR5, SR_CgaCtaId ;  /* 0x00000000000579c3 */ /* 0x000e620000008800 */
[----:B------:R-:W-:Y:S01]  /*0340*/  UMOV UR4, 0x400 ;  /* 0x0000040000047882 */ /* 0x000fe20000000000 */
[----:B0-----:R-:W-:Y:S01]  /*0350*/  IMAD R3, R7, 0x7, R24 ;  /* 0x0000000707037824 */ /* 0x001fe200078e0218 */
[----:B-1----:R-:W-:-:S06]  /*0360*/  ULEA UR4, UR5, UR4, 0x18 ;  /* 0x0000000405047291 */ /* 0x002fcc000f8ec0ff */
[----:B------:R-:W-:-:S05]  /*0370*/  LEA R3, R3, UR4, 0x2 ;  /* 0x0000000403037c11 */ /* 0x000fca000f8e10ff */
[----:B-----5:R0:W-:Y:S02]  /*0380*/  STS [R3], R2 ;  /* 0x0000000203007388 */ /* 0x0201e40000000800 */
.L_x_10:
[----:B------:R-:W-:Y:S05]  /*0390*/  BSYNC.RECONVERGENT B0 ;  /* 0x0000000000007941 */ /* 0x000fea0003800200 */
.L_x_9:
[----:B------:R-:W-:Y:S01]  /*03a0*/  IMAD R4, R25, 0x31, R24 ;  /* 0x0000003119047824 */ /* 0x000fe200078e0218 */
[C---:B------:R-:W-:Y:S01]  /*03b0*/  ISETP.GE.U32.AND P1, PT, R7.reuse, 0x2a, PT ;  /* 0x0000002a0700780c */ /* 0x040fe20003f26070 */
[----:B------:R-:W-:Y:S01]  /*03c0*/  BSSY.RECONVERGENT B0, `(.L_x_13) ;  /* 0x000006b000007945 */ /* 0x000fe20003800200 */
[----:B------:R-:W-:Y:S01]  /*03d0*/  ISETP.GE.U32.AND P2, PT, R7, 0xe, PT ;  /* 0x0000000e0700780c */ /* 0x000fe20003f46070 */
[----:B------:R-:W-:Y:S01]  /*03e0*/  IMAD R14, R27, 0x7, R4 ;  /* 0x000000071b0e7824 */ /* 0x000fe200078e0204 */
[----:B------:R-:W-:Y:S02]  /*03f0*/  LOP3.LUT R0, R16, 0xff, RZ, 0xc0, !PT ;  /* 0x000000ff10007812 */ /* 0x000fe400078ec0ff */
[----:B------:R-:W-:Y:S02]  /*0400*/  SHF.R.U32.HI R15, RZ, 0x2, R16 ;  /* 0x00000002ff0f7819 */ /* 0x000fe40000011610 */
[----:B------:R-:W-:Y:S01]  /*0410*/  ISETP.LT.U32.AND P1, PT, R14, 0x120, !P1 ;  /* 0x000001200e00780c */ /* 0x000fe20004f21070 */
[----:B------:R-:W-:Y:S01]  /*0420*/  IMAD R0, R0, 0x39, RZ ;  /* 0x0000003900007824 */ /* 0x000fe200078e02ff */
[----:B------:R-:W-:-:S02]  /*0430*/  ISETP.LT.U32.AND P2, PT, R14, 0x5c, !P2 ;  /* 0x0000005c0e00780c */ /* 0x000fc40005741070 */
[C---:B------:R-:W-:Y:S02]  /*0440*/  ISETP.LT.U32.AND P1, PT, R25.reuse, 0x6, P1 ;  /* 0x000000061900780c */ /* 0x040fe40000f21070 */
[----:B------:R-:W-:Y:S02]  /*0450*/  ISETP.LT.U32.AND P2, PT, R25, 0x2, P2 ;  /* 0x000000021900780c */ /* 0x000fe40001741070 */
[----:B------:R-:W-:Y:S02]  /*0460*/  IADD3 R12, PT, PT, R15, 0x31, RZ ;  /* 0x000000310f0c7810 */ /* 0x000fe40007ffe0ff */
[----:B------:R-:W-:Y:S02]  /*0470*/  LOP3.LUT R10, R14, 0xffff, RZ, 0xc0, !PT ;  /* 0x0000ffff0e0a7812 */ /* 0x000fe400078ec0ff */
[----:B------:R-:W-:Y:S02]  /*0480*/  LOP3.LUT R17, R12, 0xffff, RZ, 0xc0, !PT ;  /* 0x0000ffff0c117812 */ /* 0x000fe400078ec0ff */
[----:B------:R-:W-:Y:S01]  /*0490*/  IADD3 R11, PT, PT, R14, 0xc4, RZ ;  /* 0x000000c40e0b7810 */ /* 0x000fe20007ffe0ff */
[----:B------:R-:W-:Y:S01]  /*04a0*/  IMAD R13, R10, 0xe39, RZ ;  /* 0x00000e390a0d7824 */ /* 0x000fe200078e02ff */
[----:B------:R-:W-:Y:S01]  /*04b0*/  ISETP.GE.U32.AND P3, PT, R16, 0x51, PT ;  /* 0x000000511000780c */ /* 0x000fe20003f66070 */
[----:B------:R-:W1:Y:S01]  /*04c0*/  @P1 S2R R6, SR_CgaCtaId ;  /* 0x0000000000061919 */ /* 0x000e620000008800 */
[----:B0-----:R-:W-:Y:S01]  /*04d0*/  @P1 MOV R2, 0x400 ;  /* 0x0000040000021802 */ /* 0x001fe20000000f00 */
[----:B------:R-:W-:Y:S01]  /*04e0*/  IMAD R17, R17, 0x5556, RZ ;  /* 0x0000555611117824 */ /* 0x000fe200078e02ff */
[----:B------:R-:W-:Y:S01]  /*04f0*/  @P2 MOV R5, 0x400 ;  /* 0x0000040000052802 */ /* 0x000fe20000000f00 */
[----:B------:R-:W0:Y:S01]  /*0500*/  @P2 S2R R8, SR_CgaCtaId ;  /* 0x0000000000082919 */ /* 0x000e220000008800 */
[----:B------:R-:W-:-:S02]  /*0510*/  @P1 IADD3 R3, PT, PT, R2, 0x510, RZ ;  /* 0x0000051002031810 */ /* 0x000fc40007ffe0ff */
[----:B------:R-:W-:Y:S01]  /*0520*/  SHF.R.U32.HI R2, RZ, 0x9, R0 ;  /* 0x00000009ff027819 */ /* 0x000fe20000011600 */
[----:B------:R-:W-:Y:S01]  /*0530*/  @P2 VIADD R5, R5, 0x510 ;  /* 0x0000051005052836 */ /* 0x000fe20000000000 */
[C---:B------:R-:W-:Y:S02]  /*0540*/  IADD3 R9, PT, PT, R16.reuse, -0x51, RZ ;  /* 0xffffffaf10097810 */ /* 0x040fe40007ffe0ff */
[----:B------:R-:W-:Y:S02]  /*0550*/  SHF.R.U32.HI R13, RZ, 0x12, R13 ;  /* 0x00000012ff0d7819 */ /* 0x000fe4000001160d */
[C---:B------:R-:W-:Y:S02]  /*0560*/  ISETP.GT.U32.AND P4, PT, R16.reuse, 0x50, PT ;  /* 0x000000501000780c */ /* 0x040fe40003f84070 */
[C---:B------:R-:W-:Y:S02]  /*0570*/  ISETP.GT.U32.OR P0, PT, R16.reuse, 0xa1, P0 ;  /* 0x000000a11000780c */ /* 0x040fe40000704470 */
[----:B------:R-:W-:-:S02]  /*0580*/  SEL R9, R16, R9, !P3 ;  /* 0x0000000910097207 */ /* 0x000fc40005800000 */
[----:B------:R-:W-:Y:S02]  /*0590*/  IADD3 R4, PT, PT, R4, -R27, RZ ;  /* 0x8000001b04047210 */ /* 0x000fe40007ffe0ff */
[----:B------:R-:W-:-:S03]  /*05a0*/  PRMT R18, R13, 0x9910, RZ ;  /* 0x000099100d127816 */ /* 0x000fc600000000ff */
[----:B------:R-:W-:-:S05]  /*05b0*/  IMAD.SHL.U32 R4, R4, 0x4, RZ ;  /* 0x0000000404047824 */ /* 0x000fca00078e00ff */
[----:B------:R-:W-:Y:S02]  /*05c0*/  LOP3.LUT R34, R4, 0xc, RZ, 0xc0, !PT ;  /* 0x0000000c04227812 */ /* 0x000fe400078ec0ff */
[----:B-1----:R-:W-:Y:S02]  /*05d0*/  @P1 LEA R0, R6, R3, 0x18 ;  /* 0x0000000306001211 */ /* 0x002fe400078ec0ff */
[----:B------:R-:W-:Y:S02]  /*05e0*/  PRMT R3, R2, 0x9910, RZ ;  /* 0x0000991002037816 */ /* 0x000fe400000000ff */
[----:B0-----:R-:W-:Y:S02]  /*05f0*/  @P2 LEA R2, R8, R5, 0x18 ;  /* 0x0000000508022211 */ /* 0x001fe400078ec0ff */
[----:B------:R-:W-:Y:S02]  /*0600*/  MOV R5, R3 ;  /* 0x0000000300057202 */ /* 0x000fe40000000f00 */
[----:B------:R-:W0:Y:S01]  /*0610*/  S2R R3, SR_CTAID.Y ;  /* 0x0000000000037919 */ /* 0x000e220000002600 */
[----:B------:R-:W-:-:S02]  /*0620*/  LOP3.LUT R6, R15, 0xffff, RZ, 0xc0, !PT ;  /* 0x0000ffff0f067812 */ /* 0x000fc400078ec0ff */
[----:B------:R-:W-:-:S03]  /*0630*/  IMAD R5, R5, 0x9, RZ ;  /* 0x0000000905057824 */ /* 0x000fc600078e02ff */
[----:B------:R-:W-:Y:S02]  /*0640*/  IMAD R6, R6, 0x5556, RZ ;  /* 0x0000555606067824 */ /* 0x000fe400078e02ff */
[----:B------:R-:W-:-:S03]  /*0650*/  IADD3 R5, PT, PT, RZ, -R5, RZ ;  /* 0x80000005ff057210 */ /* 0x000fc60007ffe0ff */
[----:B------:R-:W-:Y:S02]  /*0660*/  SHF.R.U32.HI R8, RZ, 0x10, R6 ;  /* 0x00000010ff087819 */ /* 0x000fe40000011606 */
[----:B------:R-:W-:Y:S02]  /*0670*/  PRMT R5, R5, 0x7710, RZ ;  /* 0x0000771005057816 */ /* 0x000fe400000000ff */
[----:B------:R-:W-:Y:S02]  /*0680*/  LOP3.LUT R6, R11, 0xffff, RZ, 0xc0, !PT ;  /* 0x0000ffff0b067812 */ /* 0x000fe400078ec0ff */
[----:B------:R-:W-:Y:S02]  /*0690*/  PRMT R19, R8, 0x9910, RZ ;  /* 0x0000991008137816 */ /* 0x000fe400000000ff */
[----:B------:R-:W-:Y:S01]  /*06a0*/  IADD3 R16, PT, PT, R16, R5, RZ ;  /* 0x0000000510107210 */ /* 0x000fe20007ffe0ff */
[----:B------:R-:W-:Y:S01]  /*06b0*/  IMAD R8, R6, 0xe39, RZ ;  /* 0x00000e3906087824 */ /* 0x000fe200078e02ff */
[----:B------:R-:W-:-:S02]  /*06c0*/  SHF.R.U32.HI R5, RZ, 0x10, R17 ;  /* 0x00000010ff057819 */ /* 0x000fc40000011611 */
[----:B------:R-:W-:Y:S02]  /*06d0*/  MOV R17, R19 ;  /* 0x0000001300117202 */ /* 0x000fe40000000f00 */
[----:B------:R-:W-:Y:S02]  /*06e0*/  PRMT R19, R5, 0x9910, RZ ;  /* 0x0000991005137816 */ /* 0x000fe400000000ff */
[----:B------:R-:W-:Y:S01]  /*06f0*/  MOV R5, R18 ;  /* 0x0000001200057202 */ /* 0x000fe20000000f00 */
[----:B------:R-:W-:Y:S01]  /*0700*/  IMAD R17, R17, 0x3, RZ ;  /* 0x0000000311117824 */ /* 0x000fe200078e02ff */
[----:B------:R-:W-:Y:S02]  /*0710*/  SHF.R.U32.HI R8, RZ, 0x12, R8 ;  /* 0x00000012ff087819 */ /* 0x000fe40000011608 */
[----:B------:R-:W-:Y:S01]  /*0720*/  MOV R18, R19 ;  /* 0x0000001300127202 */ /* 0x000fe20000000f00 */
[----:B------:R-:W-:Y:S01]  /*0730*/  IMAD R5, R5, 0x48, RZ ;  /* 0x0000004805057824 */ /* 0x000fe200078e02ff */
[----:B------:R-:W-:Y:S01]  /*0740*/  PRMT R19, R8, 0x9910, RZ ;  /* 0x0000991008137816 */ /* 0x000fe200000000ff */
[----:B0-----:R-:W-:Y:S01]  /*0750*/  IMAD R29, R3, 0x12000, R34 ;  /* 0x00012000031d7824 */ /* 0x001fe200078e0222 */
[----:B------:R-:W-:Y:S01]  /*0760*/  IADD3 R20, PT, PT, RZ, -R17, RZ ;  /* 0x80000011ff147210 */ /* 0x000fe20007ffe0ff */
[----:B------:R-:W-:Y:S01]  /*0770*/  IMAD R18, R18, 0x3, RZ ;  /* 0x0000000312127824 */ /* 0x000fe200078e02ff */
[----:B------:R-:W-:-:S02]  /*0780*/  MOV R17, R19 ;  /* 0x0000001300117202 */ /* 0x000fc40000000f00 */
[----:B------:R-:W-:Y:S02]  /*0790*/  IADD3 R19, PT, PT, RZ, -R5, RZ ;  /* 0x80000005ff137210 */ /* 0x000fe40007ffe0ff */
[----:B------:R-:W-:Y:S01]  /*07a0*/  PRMT R20, R20, 0x7710, RZ ;  /* 0x0000771014147816 */ /* 0x000fe200000000ff */
[----:B------:R-:W-:Y:S06]  /*07b0*/  @!P1 BRA `(.L_x_14) ;  /* 0x0000000000ac9947 */ /* 0x000fec0003800000 */
[----:B------:R-:W-:Y:S01]  /*07c0*/  LOP3.LUT R21, R14, 0xffff, RZ, 0xc0, !PT ;  /* 0x0000ffff0e157812 */ /* 0x000fe200078ec0ff */
[----:B------:R-:W0:Y:S01]  /*07d0*/  LDCU.64 UR4, c[0x0][0x388] ;  /* 0x00007100ff0477ac */ /* 0x000e220008000a00 */
[----:B------:R-:W-:-:S03]  /*07e0*/  LOP3.LUT R5, R15, 0xffff, RZ, 0xc0, !PT ;  /* 0x0000ffff0f057812 */ /* 0x000fc600078ec0ff */
[----:B------:R-:W-:Y:S02]  /*07f0*/  IMAD R4, R21, 0xe39, RZ ;  /* 0x00000e3915047824 */ /* 0x000fe400078e02ff */
[----:B------:R-:W-:-:S03]  /*0800*/  IMAD R5, R5, 0x5556, RZ ;  /* 0x0000555605057824 */ /* 0x000fc600078e02ff */
[----:B------:R-:W-:Y:S02]  /*0810*/  SHF.R.U32.HI R4, RZ, 0x12, R4 ;  /* 0x00000012ff047819 */ /* 0x000fe40000011604 */
[----:B------:R-:W-:Y:S02]  /*0820*/  SHF.R.U32.HI R5, RZ, 0x10, R5 ;  /* 0x00000010ff057819 */ /* 0x000fe40000011605 */
[----:B------:R-:W-:Y:S02]  /*0830*/  PRMT R22, R4, 0x9910, RZ ;  /* 0x0000991004167816 */ /* 0x000fe400000000ff */
[----:B------:R-:W-:-:S03]  /*0840*/  PRMT R23, R5, 0x9910, RZ ;  /* 0x0000991005177816 */ /* 0x000fc600000000ff */
[----:B------:R-:W-:Y:S01]  /*0850*/  IMAD R5, R22, 0x48, RZ ;  /* 0x0000004816057824 */ /* 0x000fe200078e02ff */
[----:B------:R-:W-:-:S04]  /*0860*/  MOV R22, R23 ;  /* 0x0000001700167202 */ /* 0x000fc80000000f00 */
[----:B------:R-:W-:Y:S01]  /*0870*/  IADD3 R23, PT, PT, RZ, -R5, RZ ;  /* 0x80000005ff177210 */ /* 0x000fe20007ffe0ff */
[----:B------:R-:W-:-:S03]  /*0880*/  IMAD R5, R22, 0x3, RZ ;  /* 0x0000000316057824 */ /* 0x000fc600078e02ff */
[----:B------:R-:W-:Y:S02]  /*0890*/  PRMT R23, R23, 0x7710, RZ ;  /* 0x0000771017177816 */ /* 0x000fe400000000ff */
[----:B------:R-:W-:Y:S02]  /*08a0*/  IADD3 R22, PT, PT, RZ, -R5, RZ ;  /* 0x80000005ff167210 */ /* 0x000fe40007ffe0ff */
[----:B------:R-:W-:Y:S02]  /*08b0*/  IADD3 R5, PT, PT, R14, R23, RZ ;  /* 0x000000170e057210 */ /* 0x000fe40007ffe0ff */
[----:B------:R-:W-:Y:S02]  /*08c0*/  PRMT R22, R22, 0x7710, RZ ;  /* 0x0000771016167816 */ /* 0x000fe400000000ff */
[----:B------:R-:W-:Y:S02]  /*08d0*/  PRMT R23, R5, 0x9910, RZ ;  /* 0x0000991005177816 */ /* 0x000fe400000000ff */
[----:B------:R-:W-:-:S05]  /*08e0*/  IADD3 R5, PT, PT, R15, R22, RZ ;  /* 0x000000160f057210 */ /* 0x000fca0007ffe0ff */
[----:B------:R-:W-:Y:S02]  /*08f0*/  IMAD.SHL.U32 R22, R5, 0x10, RZ ;  /* 0x0000001005167824 */ /* 0x000fe400078e00ff */
[----:B------:R-:W-:-:S03]  /*0900*/  IMAD R5, R23, 0x2b, RZ ;  /* 0x0000002b17057824 */ /* 0x000fc600078e02ff */
[----:B------:R-:W-:Y:S02]  /*0910*/  LOP3.LUT R22, R22, 0xffff, RZ, 0xc0, !PT ;  /* 0x0000ffff16167812 */ /* 0x000fe400078ec0ff */
[----:B------:R-:W-:Y:S02]  /*0920*/  LOP3.LUT R5, R5, 0xffff, RZ, 0xc0, !PT ;  /* 0x0000ffff05057812 */ /* 0x000fe400078ec0ff */
[----:B------:R-:W-:Y:S02]  /*0930*/  IADD3 R23, PT, PT, R29, R22, RZ ;  /* 0x000000161d177210 */ /* 0x000fe40007ffe0ff */
[----:B------:R-:W-:-:S03]  /*0940*/  SHF.R.U32.HI R5, RZ, 0x9, R5 ;  /* 0x00000009ff057819 */ /* 0x000fc60000011605 */
[----:B------:R-:W-:Y:S01]  /*0950*/  IMAD R23, R4, 0x4800, R23 ;  /* 0x0000480004177824 */ /* 0x000fe200078e0217 */
[----:B------:R-:W-:-:S05]  /*0960*/  LOP3.LUT R26, R5, 0xffff, RZ, 0xc0, !PT ;  /* 0x0000ffff051a7812 */ /* 0x000fca00078ec0ff */
[----:B------:R-:W-:-:S05]  /*0970*/  IMAD R23, R26, 0x30, R23 ;  /* 0x000000301a177824 */ /* 0x000fca00078e0217 */
[----:B0-----:R-:W-:-:S04]  /*0980*/  IADD3 R4, P3, PT, R23, UR4, RZ ;  /* 0x0000000417047c10 */ /* 0x001fc8000ff7e0ff */
[----:B------:R-:W-:-:S05]  /*0990*/  IADD3.X R5, PT, PT, RZ, UR5, RZ, P3, !PT ;  /* 0x00000005ff057c10 */ /* 0x000fca0009ffe4ff */
[----:B------:R-:W2:Y:S01]  /*09a0*/  LDG.E.CONSTANT R4, desc[UR8][R4.64] ;  /* 0x0000000804047981 */ /* 0x000ea2000c1e9900 */
[----:B------:R-:W0:Y:S01]  /*09b0*/  S2UR UR5, SR_CgaCtaId ;  /* 0x00000000000579c3 */ /* 0x000e220000008800 */
[----:B------:R-:W-:Y:S01]  /*09c0*/  IMAD R21, R21, 0x2aab, RZ ;  /* 0x00002aab15157824 */ /* 0x000fe200078e02ff */
[----:B------:R-:W-:Y:S01]  /*09d0*/  UMOV UR4, 0x400 ;  /* 0x0000040000047882 */ /* 0x000fe20000000000 */
[----:B------:R-:W-:Y:S01]  /*09e0*/  LOP3.LUT R22, R34, R22, RZ, 0xfc, !PT ;  /* 0x0000001622167212 */ /* 0x000fe200078efcff */
[----:B------:R-:W-:Y:S02]  /*09f0*/  UIADD3 UR4, UPT, UPT, UR4, 0x510, URZ ;  /* 0x0000051004047890 */ /* 0x000fe4000fffe0ff */
[----:B------:R-:W-:-:S04]  /*0a00*/  SHF.R.U32.HI R21, RZ, 0x11, R21 ;  /* 0x00000011ff157819 */ /* 0x000fc80000011615 */
[----:B------:R-:W-:-:S05]  /*0a10*/  PRMT R21, R21, 0x9910, RZ ;  /* 0x0000991015157816 */ /* 0x000fca00000000ff */
[----:B------:R-:W-:-:S05]  /*0a20*/  IMAD R21, R21, 0x30, RZ ;  /* 0x0000003015157824 */ /* 0x000fca00078e02ff */
[----:B------:R-:W-:Y:S01]  /*0a30*/  LOP3.LUT R21, R21, 0xffff, RZ, 0xc0, !PT ;  /* 0x0000ffff15157812 */ /* 0x000fe200078ec0ff */
[----:B0-----:R-:W-:-:S06]  /*0a40*/  ULEA UR4, UR5, UR4, 0x18 ;  /* 0x0000000405047291 */ /* 0x001fcc000f8ec0ff */
[----:B------:R-:W-:-:S05]  /*0a50*/  IADD3 R21, PT, PT, R22, UR4, R21 ;  /* 0x0000000416157c10 */ /* 0x000fca000fffe015 */
[----:B--2---:R0:W-:Y:S02]  /*0a60*/  STS [R21], R4 ;  /* 0x0000000415007388 */ /* 0x0041e40000000800 */
.L_x_14:
[----:B------:R-:W-:Y:S05]  /*0a70*/  BSYNC.RECONVERGENT B0 ;  /* 0x0000000000007941 */ /* 0x000fea0003800200 */
.L_x_13:
[----:B------:R-:W-:Y:S04]  /*0a80*/  BSSY.RECONVERGENT B0, `(.L_x_15) ;  /* 0x000002f000007945 */ /* 0x000fe80003800200 */
[----:B------:R-:W-:Y:S05]  /*0a90*/  @!P2 BRA `(.L_x_16) ;  /* 0x0000000000b4a947 */ /* 0x000fea0003800000 */
[----:B------:R-:W-:Y:S01]  /*0aa0*/  IADD3 R5, PT, PT, R14, 0xc4, RZ ;  /* 0x000000c40e057810 */ /* 0x000fe20007ffe0ff */
[----:B------:R-:W1:Y:S01]  /*0ab0*/  LDCU.64 UR4, c[0x0][0x388] ;  /* 0x00007100ff0477ac */ /* 0x000e620008000a00 */
[----:B------:R-:W-:Y:S02]  /*0ac0*/  IADD3 R23, PT, PT, R15, 0x31, RZ ;  /* 0x000000310f177810 */ /* 0x000fe40007ffe0ff */
[----:B0-----:R-:W-:Y:S02]  /*0ad0*/  LOP3.LUT R21, R5, 0xffff, RZ, 0xc0, !PT ;  /* 0x0000ffff05157812 */ /* 0x001fe400078ec0ff */
        /* <DEDUP_REMOVED lines=16> */
[----:B------:R-:W-:-:S03]  /*0be0*/  IADD3 R23, PT, PT, R23, R22, RZ ;  /* 0x0000001617177210 */ /* 0x000fc60007ffe0ff */
[----:B------:R-:W-:Y:S02]  /*0bf0*/  IMAD R5, R5, 0x2b, RZ ;  /* 0x0000002b05057824 */ /* 0x000fe400078e02ff */
[----:B------:R-:W-:-:S03]  /*0c00*/  IMAD.SHL.U32 R23, R23, 0x10, RZ ;  /* 0x0000001017177824 */ /* 0x000fc600078e00ff */
[----:B------:R-:W-:Y:S02]  /*0c10*/  LOP3.LUT R5, R5, 0xffff, RZ, 0xc0, !PT ;  /* 0x0000ffff05057812 */ /* 0x000fe400078ec0ff */
[----:B------:R-:W-:Y:S02]  /*0c20*/  LOP3.LUT R23, R23, 0xffff, RZ, 0xc0, !PT ;  /* 0x0000ffff17177812 */ /* 0x000fe400078ec0ff */
[----:B------:R-:W-:Y:S02]  /*0c30*/  SHF.R.U32.HI R5, RZ, 0x9, R5 ;  /* 0x00000009ff057819 */ /* 0x000fe40000011605 */
[----:B------:R-:W-:Y:S02]  /*0c40*/  IADD3 R31, PT, PT, R29, R23, RZ ;  /* 0x000000171d1f7210 */ /* 0x000fe40007ffe0ff */
[----:B------:R-:W-:-:S03]  /*0c50*/  LOP3.LUT R22, R5, 0xffff, RZ, 0xc0, !PT ;  /* 0x0000ffff05167812 */ /* 0x000fc600078ec0ff */
[----:B------:R-:W-:-:S04]  /*0c60*/  IMAD R31, R4, 0x4800, R31 ;  /* 0x00004800041f7824 */ /* 0x000fc800078e021f */
[----:B------:R-:W-:-:S05]  /*0c70*/  IMAD R31, R22, 0x30, R31 ;  /* 0x00000030161f7824 */ /* 0x000fca00078e021f */
[----:B-1----:R-:W-:-:S04]  /*0c80*/  IADD3 R4, P3, PT, R31, UR4, RZ ;  /* 0x000000041f047c10 */ /* 0x002fc8000ff7e0ff */
        /* <DEDUP_REMOVED lines=14> */
.L_x_16:
[----:B------:R-:W-:Y:S05]  /*0d70*/  BSYNC.RECONVERGENT B0 ;  /* 0x0000000000007941 */ /* 0x000fea0003800200 */
.L_x_15:
[----:B01----:R-:W-:Y:S01]  /*0d80*/  IADD3 R4, PT, PT, R16, -0x8, RZ ;  /* 0xfffffff810047810 */ /* 0x003fe20007ffe0ff */
[----:B------:R-:W-:Y:S01]  /*0d90*/  IMAD R17, R17, 0x48, RZ ;  /* 0x0000004811117824 */ /* 0x000fe200078e02ff */
[----:B------:R-:W-:Y:S01]  /*0da0*/  IADD3 R5, PT, PT, RZ, -R18, RZ ;  /* 0x80000012ff057210 */ /* 0x000fe20007ffe0ff */
[----:B------:R-:W-:Y:S01]  /*0db0*/  IMAD R10, R10, 0x2aab, RZ ;  /* 0x00002aab0a0a7824 */ /* 0x000fe200078e02ff */
[----:B------:R-:W-:Y:S01]  /*0dc0*/  LOP3.LUT R4, R4, 0xff, RZ, 0xc0, !PT ;  /* 0x000000ff04047812 */ /* 0x000fe200078ec0ff */
[----:B------:R-:W0:Y:S01]  /*0dd0*/  S2UR UR5, SR_CgaCtaId ;  /* 0x00000000000579c3 */ /* 0x000e220000008800 */
[----:B------:R-:W-:Y:S01]  /*0de0*/  IADD3 R17, PT, PT, RZ, -R17, RZ ;  /* 0x80000011ff117210 */ /* 0x000fe20007ffe0ff */
[----:B------:R-:W1:Y:S01]  /*0df0*/  LDCU.64 UR6, c[0x0][0x380] ;  /* 0x00007000ff0677ac */ /* 0x000e620008000a00 */
[----:B------:R-:W-:Y:S01]  /*0e00*/  ISETP.GE.U32.AND P3, PT, R4, 0xf9, PT ;  /* 0x000000f90400780c */ /* 0x000fe20003f66070 */
[----:B------:R-:W-:Y:S01]  /*0e10*/  IMAD.WIDE.U32 R42, R13, 0x4800, RZ ;  /* 0x000048000d2a7825 */ /* 0x000fe200078e00ff */
[----:B------:R-:W-:Y:S01]  /*0e20*/  LOP3.LUT R4, R9, 0xff, RZ, 0xc0, !PT ;  /* 0x000000ff09047812 */ /* 0x000fe200078ec0ff */
[----:B------:R-:W-:Y:S01]  /*0e30*/  UMOV UR4, 0x400 ;  /* 0x0000040000047882 */ /* 0x000fe20000000000 */
[----:B------:R-:W-:Y:S01]  /*0e40*/  SHF.L.U32 R16, R16, 0x2, RZ ;  /* 0x0000000210107819 */ /* 0x000fe200000006ff */
[----:B------:R-:W-:Y:S01]  /*0e50*/  IMAD R32, R7, 0x7, R24 ;  /* 0x0000000707207824 */ /* 0x000fe200078e0218 */
[----:B------:R-:W-:Y:S01]  /*0e60*/  PRMT R19, R19, 0x7710, RZ ;  /* 0x0000771013137816 */ /* 0x000fe200000000ff */
[----:B------:R-:W-:Y:S01]  /*0e70*/  IMAD R4, R4, 0x39, RZ ;  /* 0x0000003904047824 */ /* 0x000fe200078e02ff */
[----:B------:R-:W-:Y:S01]  /*0e80*/  PRMT R5, R5, 0x7710, RZ ;  /* 0x0000771005057816 */ /* 0x000fe200000000ff */
[----:B------:R-:W-:Y:S01]  /*0e90*/  HFMA2 R26, -RZ, RZ, 0, 0 ;  /* 0x00000000ff1a7431 */ /* 0x000fe200000001ff */
[----:B------:R-:W-:Y:S01]  /*0ea0*/  PRMT R18, R17, 0x7710, RZ ;  /* 0x0000771011127816 */ /* 0x000fe200000000ff */
[----:B------:R-:W-:Y:S01]  /*0eb0*/  IMAD R27, R27, 0x24, RZ ;  /* 0x000000241b1b7824 */ /* 0x000fe200078e02ff */
[----:B------:R-:W-:-:S02]  /*0ec0*/  LOP3.LUT R16, R16, 0xfc, RZ, 0xc0, !PT ;  /* 0x000000fc10107812 */ /* 0x000fc400078ec0ff */
[----:B------:R-:W-:Y:S02]  /*0ed0*/  CS2R R38, SRZ ;  /* 0x0000000000267805 */ /* 0x000fe4000001ff00 */
[----:B------:R-:W-:Y:S01]  /*0ee0*/  IADD3 R20, PT, PT, R15, R20, RZ ;  /* 0x000000140f147210 */ /* 0x000fe20007ffe0ff */
[----:B------:R-:W-:Y:S01]  /*0ef0*/  IMAD.IADD R18, R11, 0x1, R18 ;  /* 0x000000010b127824 */ /* 0x000fe200078e0212 */
[----:B------:R-:W-:Y:S02]  /*0f00*/  IADD3 R14, PT, PT, R14, R19, RZ ;  /* 0x000000130e0e7210 */ /* 0x000fe40007ffe0ff */
[----:B------:R-:W-:Y:S02]  /*0f10*/  CS2R R36, SRZ ;  /* 0x0000000000247805 */ /* 0x000fe4000001ff00 */
[----:B------:R-:W-:Y:S02]  /*0f20*/  IADD3 R12, PT, PT, R12, R5, RZ ;  /* 0x000000050c0c7210 */ /* 0x000fe40007ffe0ff */
[----:B------:R-:W-:-:S02]  /*0f30*/  IADD3 R5, PT, PT, R16, 0x22c, RZ ;  /* 0x0000022c10057810 */ /* 0x000fc40007ffe0ff */
[----:B------:R-:W-:Y:S02]  /*0f40*/  @!P4 IADD3 R5, PT, PT, R16, 0x168, RZ ;  /* 0x000001681005c810 */ /* 0x000fe40007ffe0ff */
[----:B------:R-:W-:Y:S02]  /*0f50*/  IADD3 R9, PT, PT, R9, -0x48, RZ ;  /* 0xffffffb809097810 */ /* 0x000fe40007ffe0ff */
[----:B------:R-:W-:Y:S02]  /*0f60*/  SHF.R.U32.HI R4, RZ, 0x9, R4 ;  /* 0x00000009ff047819 */ /* 0x000fe40000011604 */
[----:B------:R-:W-:Y:S02]  /*0f70*/  SHF.L.U32 R11, R20, 0x4, RZ ;  /* 0x00000004140b7819 */ /* 0x000fe400000006ff */
[----:B------:R-:W-:Y:S01]  /*0f80*/  SHF.R.U32.HI R10, RZ, 0x11, R10 ;  /* 0x00000011ff0a7819 */ /* 0x000fe2000001160a */
[----:B------:R-:W-:Y:S01]  /*0f90*/  IMAD R4, R4, 0x1c, R5 ;  /* 0x0000001c04047824 */ /* 0x000fe200078e0205 */
[----:B------:R-:W-:-:S02]  /*0fa0*/  PRMT R14, R14, 0x9910, RZ ;  /* 0x000099100e0e7816 */ /* 0x000fc400000000ff */
[----:B------:R-:W-:Y:S02]  /*0fb0*/  ISETP.LT.U32.OR P3, PT, R9, -0x3f, !P3 ;  /* 0xffffffc10900780c */ /* 0x000fe40005f61470 */
[----:B------:R-:W-:Y:S01]  /*0fc0*/  PRMT R9, R10, 0x9910, RZ ;  /* 0x000099100a097816 */ /* 0x000fe200000000ff */
[----:B------:R-:W-:Y:S01]  /*0fd0*/  IMAD R10, R6, 0x2aab, RZ ;  /* 0x00002aab060a7824 */ /* 0x000fe200078e02ff */
[----:B------:R-:W-:Y:S02]  /*0fe0*/  PRMT R30, R11, 0x9910, RZ ;  /* 0x000099100b1e7816 */ /* 0x000fe400000000ff */
[----:B------:R-:W-:Y:S02]  /*0ff0*/  MOV R5, R14 ;  /* 0x0000000e00057202 */ /* 0x000fe40000000f00 */
[----:B------:R-:W-:Y:S01]  /*1000*/  PRMT R6, R18, 0x9910, RZ ;  /* 0x0000991012067816 */ /* 0x000fe200000000ff */
[----:B------:R-:W-:Y:S01]  /*1010*/  IMAD R30, R9, 0x30, R30 ;  /* 0x00000030091e7824 */ /* 0x000fe200078e021e */
[----:B------:R-:W-:Y:S01]  /*1020*/  LOP3.LUT R42, R42, 0xffff, R11, 0xf8, !PT ;  /* 0x0000ffff2a2a7812 */ /* 0x000fe200078ef80b */
[----:B------:R-:W-:Y:S01]  /*1030*/  IMAD.WIDE.U32 R8, R8, 0x4800, RZ ;  /* 0x0000480008087825 */ /* 0x000fe200078e00ff */
[----:B------:R-:W-:-:S02]  /*1040*/  SHF.L.U32 R11, R12, 0x4, RZ ;  /* 0x000000040c0b7819 */ /* 0x000fc400000006ff */
[----:B------:R-:W-:Y:S01]  /*1050*/  SHF.R.U32.HI R10, RZ, 0x11, R10 ;  /* 0x00000011ff0a7819 */ /* 0x000fe2000001160a */
[----:B------:R-:W-:Y:S01]  /*1060*/  IMAD R5, R5, 0x2b, RZ ;  /* 0x0000002b05057824 */ /* 0x000fe200078e02ff */
[----:B------:R-:W-:Y:S01]  /*1070*/  LOP3.LUT R8, R8, 0xffff, R11, 0xf8, !PT ;  /* 0x0000ffff08087812 */ /* 0x000fe200078ef80b */
[----:B------:R-:W-:Y:S01]  /*1080*/  IMAD R6, R6, 0x2b, RZ ;  /* 0x0000002b06067824 */ /* 0x000fe200078e02ff */
[----:B------:R-:W-:Y:S02]  /*1090*/  PRMT R28, R10, 0x9910, RZ ;  /* 0x000099100a1c7816 */ /* 0x000fe400000000ff */
[----:B------:R-:W-:Y:S02]  /*10a0*/  LOP3.LUT R5, R5, 0xffff, RZ, 0xc0, !PT ;  /* 0x0000ffff05057812 */ /* 0x000fe400078ec0ff */
[----:B------:R-:W-:Y:S02]  /*10b0*/  PRMT R11, R11, 0x9910, RZ ;  /* 0x000099100b0b7816 */ /* 0x000fe400000000ff */
[----:B------:R-:W-:-:S02]  /*10c0*/  LOP3.LUT R10, R6, 0xffff, RZ, 0xc0, !PT ;  /* 0x0000ffff060a7812 */ /* 0x000fc400078ec0ff */
[----:B------:R-:W-:Y:S02]  /*10d0*/  SHF.R.U32.HI R6, RZ, 0x9, R5 ;  /* 0x00000009ff067819 */ /* 0x000fe40000011605 */
[----:B-1----:R-:W-:Y:S01]  /*10e0*/  IADD3 R4, P4, PT, R4, UR6, RZ ;  /* 0x0000000604047c10 */ /* 0x002fe2000ff9e0ff */
[----:B------:R-:W-:Y:S01]  /*10f0*/  UIADD3 UR6, UPT, UPT, UR4, 0x510, URZ ;  /* 0x0000051004067890 */ /* 0x000fe2000fffe0ff */
[----:B------:R-:W-:Y:S01]  /*1100*/  MOV R5, R11 ;  /* 0x0000000b00057202 */ /* 0x000fe20000000f00 */
[----:B0-----:R-:W-:Y:S01]  /*1110*/  ULEA UR4, UR5, UR4, 0x18 ;  /* 0x0000000405047291 */ /* 0x001fe2000f8ec0ff */
[----:B------:R-:W-:Y:S01]  /*1120*/  SHF.R.U32.HI R10, RZ, 0x9, R10 ;  /* 0x00000009ff0a7819 */ /* 0x000fe2000001160a */
[----:B------:R-:W-:Y:S01]  /*1130*/  ULEA UR6, UR5, UR6, 0x18 ;  /* 0x0000000605067291 */ /* 0x000fe2000f8ec0ff */
[----:B------:R-:W-:Y:S01]  /*1140*/  LOP3.LUT R11, R6, 0xffff, RZ, 0xc0, !PT ;  /* 0x0000ffff060b7812 */ /* 0x000fe200078ec0ff */
[----:B------:R-:W-:Y:S01]  /*1150*/  IMAD R28, R28, 0x30, R5 ;  /* 0x000000301c1c7824 */ /* 0x000fe200078e0205 */
[----:B------:R-:W-:Y:S01]  /*1160*/  LOP3.LUT R41, R10, 0xffff, RZ, 0xc0, !PT ;  /* 0x0000ffff0a297812 */ /* 0x000fe200078ec0ff */
[----:B------:R-:W-:Y:S01]  /*1170*/  IMAD.U32 R6, RZ, RZ, UR4 ;  /* 0x00000004ff067e24 */ /* 0x000fe2000f8e00ff */
[----:B------:R-:W-:Y:S01]  /*1180*/  IADD3.X R5, PT, PT, RZ, UR7, RZ, P4, !PT ;  /* 0x00000007ff057c10 */ /* 0x000fe2000a7fe4ff */
[----:B------:R-:W-:Y:S01]  /*1190*/  IMAD.WIDE.U32 R42, R11, 0x30, R42 ;  /* 0x000000300b2a7825 */ /* 0x000fe200078e002a */
[----:B------:R-:W-:-:S02]  /*11a0*/  SHF.L.U32 R32, R32, 0x2, RZ ;  /* 0x0000000220207819 */ /* 0x000fc400000006ff */
[----:B------:R-:W-:Y:S01]  /*11b0*/  MOV R7, UR6 ;  /* 0x0000000600077c02 */ /* 0x000fe20008000f00 */
[----:B------:R-:W-:Y:S01]  /*11c0*/  IMAD.WIDE.U32 R40, R41, 0x30, R8 ;  /* 0x0000003029287825 */ /* 0x000fe200078e0008 */
[----:B------:R-:W-:Y:S02]  /*11d0*/  LOP3.LUT R30, R30, 0xffff, RZ, 0xc0, !PT ;  /* 0x0000ffff1e1e7812 */ /* 0x000fe400078ec0ff */
[----:B------:R-:W-:-:S07]  /*11e0*/  LOP3.LUT R28, R28, 0xffff, RZ, 0xc0, !PT ;  /* 0x0000ffff1c1c7812 */ /* 0x000fce00078ec0ff */
.L_x_19:
[----:B------:R-:W0:Y:S08]  /*11f0*/  @P1 LDC.64 R8, c[0x0][0x388] ;  /* 0x0000e200ff081b82 */ /* 0x000e300000000a00 */
[----:B------:R-:W1:Y:S08]  /*1200*/  @P2 LDC.64 R10, c[0x0][0x388] ;  /* 0x0000e200ff0a2b82 */ /* 0x000e700000000a00 */
[----:B------:R-:W-:Y:S01]  /*1210*/  BAR.SYNC.DEFER_BLOCKING 0x0 ;  /* 0x0000000000007b1d */ /* 0x000fe20000010000 */
[----:B0-----:R-:W-:-:S04]  /*1220*/  @P1 IADD3 R8, P4, P5, R42, R8, R29 ;  /* 0x000000082a081210 */ /* 0x001fc80007d9e01d */
[----:B------:R-:W-:Y:S02]  /*1230*/  @P1 IADD3.X R9, PT, PT, R43, R9, RZ, P4, P5 ;  /* 0x000000092b091210 */ /* 0x000fe400027ea4ff */
[----:B-1----:R-:W-:-:S03]  /*1240*/  @P2 IADD3 R10, P4, P5, R40, R10, R29 ;  /* 0x0000000a280a2210 */ /* 0x002fc60007d9e01d */
[----:B------:R0:W5:Y:S01]  /*1250*/  @P1 LDG.E.CONSTANT R22, desc[UR8][R8.64+0x120] ;  /* 0x0001200808161981 */ /* 0x000162000c1e9900 */
[----:B------:R-:W-:-:S05]  /*1260*/  @P2 IADD3.X R11, PT, PT, R41, R11, RZ, P4, P5 ;  /* 0x0000000b290b2210 */ /* 0x000fca00027ea4ff */
[----:B------:R0:W5:Y:S01]  /*1270*/  @P2 LDG.E.CONSTANT R35, desc[UR8][R10.64+0x120] ;  /* 0x000120080a232981 */ /* 0x000162000c1e9900 */
[----:B------:R-:W-:-:S04]  /*1280*/  LOP3.LUT R12, R26, 0x1, RZ, 0xc0, !PT ;  /* 0x000000011a0c7812 */ /* 0x000fc800078ec0ff */
[----:B------:R-:W-:Y:S02]  /*1290*/  ISETP.NE.U32.AND P4, PT, R12, 0x1, PT ;  /* 0x000000010c00780c */ /* 0x000fe40003f85070 */
[----:B------:R-:W-:Y:S01]  /*12a0*/  LOP3.LUT R15, R26, 0x1, RZ, 0xc, !PT ;  /* 0x000000011a0f7812 */ /* 0x000fe200078e0cff */
[----:B------:R-:W-:Y:S01]  /*12b0*/  IMAD R14, R25, 0x120, RZ ;  /* 0x00000120190e7824 */ /* 0x000fe200078e02ff */
[----:B------:R-:W-:Y:S02]  /*12c0*/  IADD3 R13, PT, PT, R27, 0x288, RZ ;  /* 0x000002881b0d7810 */ /* 0x000fe40007ffe0ff */
[----:B------:R-:W-:Y:S01]  /*12d0*/  @P1 MOV R7, R0 ;  /* 0x0000000000071202 */ /* 0x000fe20000000f00 */
[----:B------:R-:W-:Y:S01]  /*12e0*/  IMAD R44, R15, 0x480, R34 ;  /* 0x000004800f2c7824 */ /* 0x000fe200078e0222 */
[----:B------:R-:W-:Y:S01]  /*12f0*/  BSSY.RECONVERGENT B0, `(.L_x_17) ;  /* 0x0000012000007945 */ /* 0x000fe20003800200 */
[----:B------:R-:W-:-:S04]  /*1300*/  IADD3 R12, PT, PT, R14, 0x480, RZ ;  /* 0x000004800e0c7810 */ /* 0x000fc80007ffe0ff */
[----:B------:R-:W-:Y:S02]  /*1310*/  @P4 IADD3 R13, PT, PT, R27, RZ, RZ ;  /* 0x000000ff1b0d4210 */ /* 0x000fe40007ffe0ff */
[----:B------:R-:W-:Y:S02]  /*1320*/  @P1 IADD3 R23, PT, PT, R7, R44, R30 ;  /* 0x0000002c07171210 */ /* 0x000fe40007ffe01e */
[----:B------:R-:W-:Y:S02]  /*1330*/  @P4 IADD3 R12, PT, PT, R14, RZ, RZ ;  /* 0x000000ff0e0c4210 */ /* 0x000fe40007ffe0ff */
[----:B------:R-:W-:Y:S02]  /*1340*/  @P2 MOV R7, R2 ;  /* 0x0000000200072202 */ /* 0x000fe40000000f00 */
[----:B------:R-:W-:Y:S01]  /*1350*/  LEA R13, R24, R13, 0x2 ;  /* 0x0000000d180d7211 */ /* 0x000fe200078e10ff */
[----:B0-----:R-:W-:Y:S06]  /*1360*/  @P0 BRA `(.L_x_18) ;  /* 0x0000000000280947 */ /* 0x001fec0003800000 */
[----:B------:R-:W-:-:S06]  /*1370*/  MOV R8, RZ ;  /* 0x000000ff00087202 */ /* 0x000fcc0000000f00 */
[----:B------:R-:W2:Y:S01]  /*1380*/  @!P3 LDG.E.CONSTANT R8, desc[UR8][R4.64] ;  /* 0x000000080408b981 */ /* 0x000ea2000c1e9900 */
[----:B------:R-:W0:Y:S01]  /*1390*/  S2UR UR5, SR_CgaCtaId ;  /* 0x00000000000579c3 */ /* 0x000e220000008800 */
[----:B------:R-:W-:Y:S01]  /*13a0*/  UMOV UR4, 0x400 ;  /* 0x0000040000047882 */ /* 0x000fe20000000000 */
[----:B------:R-:W-:-:S05]  /*13b0*/  LOP3.LUT R9, R26, 0x1, RZ, 0xc, !PT ;  /* 0x000000011a097812 */ /* 0x000fca00078e0cff */
[----:B------:R-:W-:Y:S01]  /*13c0*/  IMAD R9, R9, 0x288, R32 ;  /* 0x0000028809097824 */ /* 0x000fe200078e0220 */
[----:B0-----:R-:W-:-:S06]  /*13d0*/  ULEA UR4, UR5, UR4, 0x18 ;  /* 0x0000000405047291 */ /* 0x001fcc000f8ec0ff */
[----:B------:R-:W-:-:S05]  /*13e0*/  MOV R6, UR4 ;  /* 0x0000000400067c02 */ /* 0x000fca0008000f00 */
[----:B------:R-:W-:-:S05]  /*13f0*/  IMAD.IADD R9, R6, 0x1, R9 ;  /* 0x0000000106097824 */ /* 0x000fca00078e0209 */
[----:B--2---:R0:W-:Y:S02]  /*1400*/  STS [R9], R8 ;  /* 0x0000000809007388 */ /* 0x0041e40000000800 */
.L_x_18:
[----:B------:R-:W-:Y:S05]  /*1410*/  BSYNC.RECONVERGENT B0 ;  /* 0x0000000000007941 */ /* 0x000fea0003800200 */
.L_x_17:
[C---:B------:R-:W-:Y:S01]  /*1420*/  @P2 IADD3 R44, PT, PT, R7.reuse, R44, R28 ;  /* 0x0000002c072c2210 */ /* 0x040fe20007ffe01c */
[----:B-----5:R-:W-:Y:S01]  /*1430*/  @P1 STS [R23], R22 ;  /* 0x0000001617001388 */ /* 0x020fe20000000800 */
[----:B------:R-:W-:Y:S02]  /*1440*/  IADD3 R33, PT, PT, R6, R13, RZ ;  /* 0x0000000d06217210 */ /* 0x000fe40007ffe0ff */
[----:B------:R-:W-:Y:S01]  /*1450*/  IADD3 R31, PT, PT, R7, R12, RZ ;  /* 0x0000000c071f7210 */ /* 0x000fe20007ffe0ff */
[----:B------:R-:W-:Y:S01]  /*1460*/  @P2 STS [R44], R35 ;  /* 0x000000232c002388 */ /* 0x000fe20000000800 */
[----:B------:R-:W-:Y:S02]  /*1470*/  IADD3 R26, PT, PT, R26, 0x1, RZ ;  /* 0x000000011a1a7810 */ /* 0x000fe40007ffe0ff */
[----:B------:R-:W-:Y:S01]  /*1480*/  IADD3 R4, P5, PT, R4, 0x188, RZ ;  /* 0x0000018804047810 */ /* 0x000fe20007fbe0ff */
[----:B------:R-:W-:Y:S01]  /*1490*/  LDS R45, [R33] ;  /* 0x00000000212d7984 */ /* 0x000fe20000000800 */
[----:B------:R-:W-:-:S02]  /*14a0*/  ISETP.NE.AND P4, PT, R26, 0x3f, PT ;  /* 0x0000003f1a00780c */ /* 0x000fc40003f85270 */
[----:B------:R-:W-:Y:S01]  /*14b0*/  IADD3 R29, PT, PT, R29, 0x120, RZ ;  /* 0x000001201d1d7810 */ /* 0x000fe20007ffe0ff */
[----:B------:R-:W1:Y:S01]  /*14c0*/  LDS.128 R12, [R31] ;  /* 0x000000001f0c7984 */ /* 0x000e620000000c00 */
[----:B------:R-:W-:-:S03]  /*14d0*/  IADD3.X R5, PT, PT, RZ, R5, RZ, P5, !PT ;  /* 0x00000005ff057210 */ /* 0x000fc60002ffe4ff */
[----:B------:R-:W-:Y:S04]  /*14e0*/  LDS R21, [R33+0x4] ;  /* 0x0000040021157984 */ /* 0x000fe80000000800 */
[----:B------:R-:W2:Y:S04]  /*14f0*/  LDS.128 R16, [R31+0x10] ;  /* 0x000010001f107984 */ /* 0x000ea80000000c00 */
[----:B------:R-:W-:Y:S04]  /*1500*/  LDS R20, [R33+0x8] ;  /* 0x0000080021147984 */ /* 0x000fe80000000800 */
[----:B0-----:R-:W0:Y:S04]  /*1510*/  LDS.128 R8, [R31+0x20] ;  /* 0x000020001f087984 */ /* 0x001e280000000c00 */
[----:B------:R-:W-:Y:S01]  /*1520*/  LDS R22, [R33+0x144] ;  /* 0x0001440021167984 */ /* 0x000fe20000000800 */
[----:B-1----:R-:W-:-:S02]  /*1530*/  IDP.4A.S8.S8 R12, R45, R12, R37 ;  /* 0x0000000c2d0c7226 */ /* 0x002fc40000000625 */
[C---:B------:R-:W-:Y:S02]  /*1540*/  IDP.4A.S8.S8 R36, R45.reuse, R13, R36 ;  /* 0x0000000d2d247226 */ /* 0x040fe40000000624 */
[C---:B------:R-:W-:Y:S02]  /*1550*/  IDP.4A.S8.S8 R39, R45.reuse, R14, R39 ;  /* 0x0000000e2d277226 */ /* 0x040fe40000000627 */
[----:B------:R-:W-:Y:S02]  /*1560*/  IDP.4A.S8.S8 R38, R45, R15, R38 ;  /* 0x0000000f2d267226 */ /* 0x000fe40000000626 */
[C---:B--2---:R-:W-:Y:S02]  /*1570*/  IDP.4A.S8.S8 R23, R21.reuse, R16, R12 ;  /* 0x0000001015177226 */ /* 0x044fe4000000060c */
[----:B------:R-:W1:Y:S01]  /*1580*/  LDS.128 R12, [R31+0x90] ;  /* 0x000090001f0c7984 */ /* 0x000e620000000c00 */
[C---:B------:R-:W-:Y:S02]  /*1590*/  IDP.4A.S8.S8 R35, R21.reuse, R17, R36 ;  /* 0x0000001115237226 */ /* 0x040fe40000000624 */
[----:B------:R-:W-:-:S02]  /*15a0*/  IDP.4A.S8.S8 R39, R21, R18, R39 ;  /* 0x0000001215277226 */ /* 0x000fc40000000627 */
[----:B------:R-:W-:Y:S02]  /*15b0*/  IDP.4A.S8.S8 R38, R21, R19, R38 ;  /* 0x0000001315267226 */ /* 0x000fe40000000626 */
[----:B------:R-:W-:Y:S01]  /*15c0*/  LDS R21, [R33+0x148] ;  /* 0x0001480021157984 */ /* 0x000fe20000000800 */
[C---:B0-----:R-:W-:Y:S02]  /*15d0*/  IDP.4A.S8.S8 R23, R20.reuse, R8, R23 ;  /* 0x0000000814177226 */ /* 0x041fe40000000617 */
[C---:B------:R-:W-:Y:S01]  /*15e0*/  IDP.4A.S8.S8 R35, R20.reuse, R9, R35 ;  /* 0x0000000914237226 */ /* 0x040fe20000000623 */
[----:B------:R-:W0:Y:S01]  /*15f0*/  LDS.128 R16, [R31+0xa0] ;  /* 0x0000a0001f107984 */ /* 0x000e220000000c00 */
[C---:B------:R-:W-:Y:S02]  /*1600*/  IDP.4A.S8.S8 R39, R20.reuse, R10, R39 ;  /* 0x0000000a14277226 */ /* 0x040fe40000000627 */
[----:B------:R-:W-:Y:S02]  /*1610*/  IDP.4A.S8.S8 R38, R20, R11, R38 ;  /* 0x0000000b14267226 */ /* 0x000fe40000000626 */
[----:B------:R-:W-:Y:S04]  /*1620*/  LDS R20, [R33+0x14c] ;  /* 0x00014c0021147984 */ /* 0x000fe80000000800 */
[----:B------:R-:W2:Y:S01]  /*1630*/  LDS.128 R8, [R31+0xb0] ;  /* 0x0000b0001f087984 */ /* 0x000ea20000000c00 */
[----:B-1----:R-:W-:-:S02]  /*1640*/  IDP.4A.S8.S8 R23, R22, R12, R23 ;  /* 0x0000000c16177226 */ /* 0x002fc40000000617 */
[C---:B------:R-:W-:Y:S02]  /*1650*/  IDP.4A.S8.S8 R12, R22.reuse, R13, R35 ;  /* 0x0000000d160c7226 */ /* 0x040fe40000000623 */
[C---:B------:R-:W-:Y:S02]  /*1660*/  IDP.4A.S8.S8 R39, R22.reuse, R14, R39 ;  /* 0x0000000e16277226 */ /* 0x040fe40000000627 */
[----:B------:R-:W-:Y:S02]  /*1670*/  IDP.4A.S8.S8 R38, R22, R15, R38 ;  /* 0x0000000f16267226 */ /* 0x000fe40000000626 */
[----:B------:R-:W-:Y:S01]  /*1680*/  LDS R22, [R33+0x24] ;  /* 0x0000240021167984 */ /* 0x000fe20000000800 */
[----:B0-----:R-:W-:-:S03]  /*1690*/  IDP.4A.S8.S8 R35, R21, R17, R12 ;  /* 0x0000001115237226 */ /* 0x001fc6000000060c */
[----:B------:R-:W0:Y:S01]  /*16a0*/  LDS.128 R12, [R31+0x30] ;  /* 0x000030001f0c7984 */ /* 0x000e220000000c00 */
[C---:B------:R-:W-:Y:S02]  /*16b0*/  IDP.4A.S8.S8 R23, R21.reuse, R16, R23 ;  /* 0x0000001015177226 */ /* 0x040fe40000000617 */
[C---:B------:R-:W-:Y:S02]  /*16c0*/  IDP.4A.S8.S8 R39, R21.reuse, R18, R39 ;  /* 0x0000001215277226 */ /* 0x040fe40000000627 */
[----:B------:R-:W-:Y:S02]  /*16d0*/  IDP.4A.S8.S8 R38, R21, R19, R38 ;  /* 0x0000001315267226 */ /* 0x000fe40000000626 */
[----:B------:R-:W-:Y:S01]  /*16e0*/  LDS R21, [R33+0x28] ;  /* 0x0000280021157984 */ /* 0x000fe20000000800 */
[C---:B--2---:R-:W-:Y:S02]  /*16f0*/  IDP.4A.S8.S8 R23, R20.reuse, R8, R23 ;  /* 0x0000000814177226 */ /* 0x044fe40000000617 */
[C---:B------:R-:W-:Y:S01]  /*1700*/  IDP.4A.S8.S8 R35, R20.reuse, R9, R35 ;  /* 0x0000000914237226 */ /* 0x040fe20000000623 */
[----:B------:R-:W1:Y:S01]  /*1710*/  LDS.128 R16, [R31+0x40] ;  /* 0x000040001f107984 */ /* 0x000e620000000c00 */
[----:B------:R-:W-:-:S02]  /*1720*/  IDP.4A.S8.S8 R39, R20, R10, R39 ;  /* 0x0000000a14277226 */ /* 0x000fc40000000627 */
[----:B------:R-:W-:Y:S02]  /*1730*/  IDP.4A.S8.S8 R38, R20, R11, R38 ;  /* 0x0000000b14267226 */ /* 0x000fe40000000626 */
[----:B------:R-:W-:Y:S04]  /*1740*/  LDS R20, [R33+0x2c] ;  /* 0x00002c0021147984 */ /* 0x000fe80000000800 */
[----:B------:R-:W2:Y:S01]  /*1750*/  LDS.128 R8, [R31+0x50] ;  /* 0x000050001f087984 */ /* 0x000ea20000000c00 */
[C---:B0-----:R-:W-:Y:S02]  /*1760*/  IDP.4A.S8.S8 R12, R22.reuse, R12, R23 ;  /* 0x0000000c160c7226 */ /* 0x041fe40000000617 */
[C---:B------:R-:W-:Y:S01]  /*1770*/  IDP.4A.S8.S8 R36, R22.reuse, R13, R35 ;  /* 0x0000000d16247226 */ /* 0x040fe20000000623 */
[----:B------:R-:W-:Y:S01]  /*1780*/  LDS R23, [R33+0x168] ;  /* 0x0001680021177984 */ /* 0x000fe20000000800 */
[----:B------:R-:W-:-:S02]  /*1790*/  IDP.4A.S8.S8 R39, R22, R14, R39 ;  /* 0x0000000e16277226 */ /* 0x000fc40000000627 */
[----:B------:R-:W-:Y:S02]  /*17a0*/  IDP.4A.S8.S8 R38, R22, R15, R38 ;  /* 0x0000000f16267226 */ /* 0x000fe40000000626 */
[C---:B-1----:R-:W-:Y:S02]  /*17b0*/  IDP.4A.S8.S8 R35, R21.reuse, R16, R12 ;  /* 0x0000001015237226 */ /* 0x042fe4000000060c */
[----:B------:R-:W0:Y:S01]  /*17c0*/  LDS.128 R12, [R31+0xc0] ;  /* 0x0000c0001f0c7984 */ /* 0x000e220000000c00 */
[C---:B------:R-:W-:Y:S02]  /*17d0*/  IDP.4A.S8.S8 R22, R21.reuse, R17, R36 ;  /* 0x0000001115167226 */ /* 0x040fe40000000624 */
[C---:B------:R-:W-:Y:S02]  /*17e0*/  IDP.4A.S8.S8 R39, R21.reuse, R18, R39 ;  /* 0x0000001215277226 */ /* 0x040fe40000000627 */
[----:B------:R-:W-:Y:S02]  /*17f0*/  IDP.4A.S8.S8 R38, R21, R19, R38 ;  /* 0x0000001315267226 */ /* 0x000fe40000000626 */
[----:B------:R-:W-:Y:S01]  /*1800*/  LDS R21, [R33+0x16c] ;  /* 0x00016c0021157984 */ /* 0x000fe20000000800 */
[----:B--2---:R-:W-:-:S02]  /*1810*/  IDP.4A.S8.S8 R35, R20, R8, R35 ;  /* 0x0000000814237226 */ /* 0x004fc40000000623 */
[C---:B------:R-:W-:Y:S01]  /*1820*/  IDP.4A.S8.S8 R36, R20.reuse, R9, R22 ;  /* 0x0000000914247226 */ /* 0x040fe20000000616 */
[----:B------:R-:W1:Y:S01]  /*1830*/  LDS.128 R16, [R31+0xd0] ;  /* 0x0000d0001f107984 */ /* 0x000e620000000c00 */
[C---:B------:R-:W-:Y:S02]  /*1840*/  IDP.4A.S8.S8 R39, R20.reuse, R10, R39 ;  /* 0x0000000a14277226 */ /* 0x040fe40000000627 */
[----:B------:R-:W-:Y:S01]  /*1850*/  IDP.4A.S8.S8 R38, R20, R11, R38 ;  /* 0x0000000b14267226 */ /* 0x000fe20000000626 */
[----:B------:R-:W-:Y:S04]  /*1860*/  LDS R22, [R33+0x170] ;  /* 0x0001700021167984 */ /* 0x000fe80000000800 */
[----:B------:R-:W2:Y:S04]  /*1870*/  LDS.128 R8, [R31+0xe0] ;  /* 0x0000e0001f087984 */ /* 0x000ea80000000c00 */
[----:B------:R-:W-:Y:S01]  /*1880*/  LDS R20, [R33+0x4c] ;  /* 0x00004c0021147984 */ /* 0x000fe20000000800 */
[----:B0-----:R-:W-:-:S02]  /*1890*/  IDP.4A.S8.S8 R35, R23, R12, R35 ;  /* 0x0000000c17237226 */ /* 0x001fc40000000623 */
[C---:B------:R-:W-:Y:S02]  /*18a0*/  IDP.4A.S8.S8 R36, R23.reuse, R13, R36 ;  /* 0x0000000d17247226 */ /* 0x040fe40000000624 */
[C---:B------:R-:W-:Y:S02]  /*18b0*/  IDP.4A.S8.S8 R39, R23.reuse, R14, R39 ;  /* 0x0000000e17277226 */ /* 0x040fe40000000627 */
[----:B------:R-:W-:Y:S02]  /*18c0*/  IDP.4A.S8.S8 R38, R23, R15, R38 ;  /* 0x0000000f17267226 */ /* 0x000fe40000000626 */
[----:B------:R-:W-:Y:S01]  /*18d0*/  LDS R23, [R33+0x48] ;  /* 0x0000480021177984 */ /* 0x000fe20000000800 */
[----:B-1----:R-:W-:-:S03]  /*18e0*/  IDP.4A.S8.S8 R35, R21, R16, R35 ;  /* 0x0000001015237226 */ /* 0x002fc60000000623 */
[----:B------:R-:W0:Y:S01]  /*18f0*/  LDS.128 R12, [R31+0x60] ;  /* 0x000060001f0c7984 */ /* 0x000e220000000c00 */
[C---:B------:R-:W-:Y:S02]  /*1900*/  IDP.4A.S8.S8 R36, R21.reuse, R17, R36 ;  /* 0x0000001115247226 */ /* 0x040fe40000000624 */
[C---:B------:R-:W-:Y:S02]  /*1910*/  IDP.4A.S8.S8 R39, R21.reuse, R18, R39 ;  /* 0x0000001215277226 */ /* 0x040fe40000000627 */
[----:B------:R-:W-:Y:S02]  /*1920*/  IDP.4A.S8.S8 R38, R21, R19, R38 ;  /* 0x0000001315267226 */ /* 0x000fe40000000626 */
[----:B------:R-:W1:Y:S01]  /*1930*/  LDS.128 R16, [R31+0x70] ;  /* 0x000070001f107984 */ /* 0x000e620000000c00 */
[C---:B--2---:R-:W-:Y:S02]  /*1940*/  IDP.4A.S8.S8 R21, R22.reuse, R8, R35 ;  /* 0x0000000816157226 */ /* 0x044fe40000000623 */
[C---:B------:R-:W-:Y:S01]  /*1950*/  IDP.4A.S8.S8 R36, R22.reuse, R9, R36 ;  /* 0x0000000916247226 */ /* 0x040fe20000000624 */
[----:B------:R-:W-:Y:S01]  /*1960*/  LDS R35, [R33+0x50] ;  /* 0x0000500021237984 */ /* 0x000fe20000000800 */
[----:B------:R-:W-:-:S02]  /*1970*/  IDP.4A.S8.S8 R39, R22, R10, R39 ;  /* 0x0000000a16277226 */ /* 0x000fc40000000627 */
[----:B------:R-:W-:Y:S02]  /*1980*/  IDP.4A.S8.S8 R38, R22, R11, R38 ;  /* 0x0000000b16267226 */ /* 0x000fe40000000626 */
[----:B------:R-:W2:Y:S01]  /*1990*/  LDS.128 R8, [R31+0x80] ;  /* 0x000080001f087984 */ /* 0x000ea20000000c00 */
[C---:B0-----:R-:W-:Y:S02]  /*19a0*/  IDP.4A.S8.S8 R13, R23.reuse, R13, R36 ;  /* 0x0000000d170d7226 */ /* 0x041fe40000000624 */
[C---:B------:R-:W-:Y:S01]  /*19b0*/  IDP.4A.S8.S8 R21, R23.reuse, R12, R21 ;  /* 0x0000000c17157226 */ /* 0x040fe20000000615 */
[----:B------:R-:W-:Y:S01]  /*19c0*/  LDS R36, [R33+0x18c] ;  /* 0x00018c0021247984 */ /* 0x000fe20000000800 */
[C---:B------:R-:W-:Y:S02]  /*19d0*/  IDP.4A.S8.S8 R37, R23.reuse, R14, R39 ;  /* 0x0000000e17257226 */ /* 0x040fe40000000627 */
[----:B------:R-:W-:Y:S01]  /*19e0*/  IDP.4A.S8.S8 R38, R23, R15, R38 ;  /* 0x0000000f17267226 */ /* 0x000fe20000000626 */
[----:B------:R-:W-:Y:S01]  /*19f0*/  LDS R39, [R33+0x190] ;  /* 0x0001900021277984 */ /* 0x000fe20000000800 */
[----:B-1----:R-:W-:-:S02]  /*1a00*/  IDP.4A.S8.S8 R22, R20, R17, R13 ;  /* 0x0000001114167226 */ /* 0x002fc4000000060d */
[C---:B------:R-:W-:Y:S01]  /*1a10*/  IDP.4A.S8.S8 R21, R20.reuse, R16, R21 ;  /* 0x0000001014157226 */ /* 0x040fe20000000615 */
[----:B------:R-:W0:Y:S01]  /*1a20*/  LDS.128 R12, [R31+0xf0] ;  /* 0x0000f0001f0c7984 */ /* 0x000e220000000c00 */
[C---:B------:R-:W-:Y:S02]  /*1a30*/  IDP.4A.S8.S8 R37, R20.reuse, R18, R37 ;  /* 0x0000001214257226 */ /* 0x040fe40000000625 */
[----:B------:R-:W-:Y:S02]  /*1a40*/  IDP.4A.S8.S8 R38, R20, R19, R38 ;  /* 0x0000001314267226 */ /* 0x000fe40000000626 */
[----:B------:R-:W1:Y:S01]  /*1a50*/  LDS.128 R16, [R31+0x100] ;  /* 0x000100001f107984 */ /* 0x000e620000000c00 */
[C---:B--2---:R-:W-:Y:S02]  /*1a60*/  IDP.4A.S8.S8 R45, R35.reuse, R8, R21 ;  /* 0x00000008232d7226 */ /* 0x044fe40000000615 */
[C---:B------:R-:W-:Y:S01]  /*1a70*/  IDP.4A.S8.S8 R9, R35.reuse, R9, R22 ;  /* 0x0000000923097226 */ /* 0x040fe20000000616 */
[----:B------:R-:W-:Y:S01]  /*1a80*/  LDS R8, [R33+0x194] ;  /* 0x0001940021087984 */ /* 0x000fe20000000800 */
[----:B------:R-:W-:-:S02]  /*1a90*/  IDP.4A.S8.S8 R37, R35, R10, R37 ;  /* 0x0000000a23257226 */ /* 0x000fc40000000625 */
[----:B------:R-:W-:Y:S01]  /*1aa0*/  IDP.4A.S8.S8 R11, R35, R11, R38 ;  /* 0x0000000b230b7226 */ /* 0x000fe20000000626 */
[----:B------:R-:W2:Y:S01]  /*1ab0*/  LDS.128 R20, [R31+0x110] ;  /* 0x000110001f147984 */ /* 0x000ea20000000c00 */
[C---:B0-----:R-:W-:Y:S02]  /*1ac0*/  IDP.4A.S8.S8 R12, R36.reuse, R12, R45 ;  /* 0x0000000c240c7226 */ /* 0x041fe4000000062d */
[C---:B------:R-:W-:Y:S02]  /*1ad0*/  IDP.4A.S8.S8 R10, R36.reuse, R13, R9 ;  /* 0x0000000d240a7226 */ /* 0x040fe40000000609 */
[C---:B------:R-:W-:Y:S02]  /*1ae0*/  IDP.4A.S8.S8 R14, R36.reuse, R14, R37 ;  /* 0x0000000e240e7226 */ /* 0x040fe40000000625 */
[----:B------:R-:W-:Y:S02]  /*1af0*/  IDP.4A.S8.S8 R36, R36, R15, R11 ;  /* 0x0000000f24247226 */ /* 0x000fe4000000060b */
[----:B-1----:R-:W-:-:S02]  /*1b00*/  IDP.4A.S8.S8 R37, R39, R16, R12 ;  /* 0x0000001027257226 */ /* 0x002fc4000000060c */
[C---:B------:R-:W-:Y:S02]  /*1b10*/  IDP.4A.S8.S8 R10, R39.reuse, R17, R10 ;  /* 0x00000011270a7226 */ /* 0x040fe4000000060a */
[C---:B------:R-:W-:Y:S02]  /*1b20*/  IDP.4A.S8.S8 R9, R39.reuse, R18, R14 ;  /* 0x0000001227097226 */ /* 0x040fe4000000060e */
[----:B------:R-:W-:Y:S02]  /*1b30*/  IDP.4A.S8.S8 R19, R39, R19, R36 ;  /* 0x0000001327137226 */ /* 0x000fe40000000624 */
[C---:B--2---:R-:W-:Y:S02]  /*1b40*/  IDP.4A.S8.S8 R37, R8.reuse, R20, R37 ;  /* 0x0000001408257226 */ /* 0x044fe40000000625 */
[C---:B------:R-:W-:Y:S02]  /*1b50*/  IDP.4A.S8.S8 R36, R8.reuse, R21, R10 ;  /* 0x0000001508247226 */ /* 0x040fe4000000060a */
[----:B------:R-:W-:-:S02]  /*1b60*/  IDP.4A.S8.S8 R39, R8, R22, R9 ;  /* 0x0000001608277226 */ /* 0x000fc40000000609 */
[----:B------:R-:W-:Y:S01]  /*1b70*/  IDP.4A.S8.S8 R38, R8, R23, R19 ;  /* 0x0000001708267226 */ /* 0x000fe20000000613 */
[----:B------:R-:W-:Y:S06]  /*1b80*/  @P4 BRA `(.L_x_19) ;  /* 0xfffffff400984947 */ /* 0x000fec000383ffff */
[----:B------:R-:W0:Y:S01]  /*1b90*/  LDC.64 R10, c[0x0][0x3a0] ;  /* 0x0000e800ff0a7b82 */ /* 0x000e220000000a00 */
[C---:B------:R-:W-:Y:S01]  /*1ba0*/  LEA R5, R3.reuse, R25, 0x2 ;  /* 0x0000001903057211 */ /* 0x040fe200078e10ff */
[----:B------:R-:W-:-:S03]  /*1bb0*/  IMAD R35, R3, 0x310, R32 ;  /* 0x0000031003237824 */ /* 0x000fc600078e0220 */
[----:B------:R-:W-:-:S03]  /*1bc0*/  SHF.L.U32 R5, R5, 0x2, RZ ;  /* 0x0000000205057819 */ /* 0x000fc600000006ff */
[----:B------:R-:W1:Y:S02]  /*1bd0*/  LDC.64 R8, c[0x0][0x398] ;  /* 0x0000e600ff087b82 */ /* 0x000e640000000a00 */
[----:B0-----:R-:W-:-:S05]  /*1be0*/  IMAD.WIDE.U32 R10, R5, 0x4, R10 ;  /* 0x00000004050a7825 */ /* 0x001fca00078e000a */
[----:B------:R-:W2:Y:S01]  /*1bf0*/  LDG.E.CONSTANT R33, desc[UR8][R10.64] ;  /* 0x000000080a217981 */ /* 0x000ea2000c1e9900 */
[----:B-1----:R-:W-:-:S03]  /*1c00*/  IMAD.WIDE.U32 R8, R35, 0x4, R8 ;  /* 0x0000000423087825 */ /* 0x002fc600078e0008 */
[----:B------:R-:W3:Y:S04]  /*1c10*/  LDG.E.CONSTANT R3, desc[UR8][R10.64+0x4] ;  /* 0x000004080a037981 */ /* 0x000ee8000c1e9900 */
[----:B------:R-:W4:Y:S04]  /*1c20*/  LDG.E.CONSTANT R2, desc[UR8][R10.64+0x8] ;  /* 0x000008080a027981 */ /* 0x000f28000c1e9900 */
[----:B------:R-:W5:Y:S04]  /*1c30*/  LDG.E.CONSTANT R0, desc[UR8][R10.64+0xc] ;  /* 0x00000c080a007981 */ /* 0x000f68000c1e9900 */
[----:B------:R-:W5:Y:S04]  /*1c40*/  LDG.E.CONSTANT R34, desc[UR8][R8.64] ;  /* 0x0000000808227981 */ /* 0x000f68000c1e9900 */
[----:B------:R-:W5:Y:S04]  /*1c50*/  LDG.E.CONSTANT R32, desc[UR8][R8.64+0x4] ;  /* 0x0000040808207981 */ /* 0x000f68000c1e9900 */
[----:B------:R-:W5:Y:S04]  /*1c60*/  LDG.E.CONSTANT R5, desc[UR8][R8.64+0x8] ;  /* 0x0000080808057981 */ /* 0x000f68000c1e9900 */
[----:B------:R0:W5:Y:S01]  /*1c70*/  LDG.E.CONSTANT R4, desc[UR8][R8.64+0xc] ;  /* 0x00000c0808047981 */ /* 0x000162000c1e9900 */
[----:B------:R-:W-:Y:S01]  /*1c80*/  IMAD R12, R25, 0x120, RZ ;  /* 0x00000120190c7824 */ /* 0x000fe200078e02ff */
[----:B------:R-:W-:-:S04]  /*1c90*/  LEA R27, R24, R27, 0x2 ;  /* 0x0000001b181b7211 */ /* 0x000fc800078e10ff */
[----:B------:R-:W-:Y:S01]  /*1ca0*/  IADD3 R6, PT, PT, R6, R27, RZ ;  /* 0x0000001b06067210 */ /* 0x000fe20007ffe0ff */
[----:B------:R-:W-:Y:S01]  /*1cb0*/  BAR.SYNC.DEFER_BLOCKING 0x0 ;  /* 0x0000000000007b1d */ /* 0x000fe20000010000 */
[----:B------:R-:W-:-:S05]  /*1cc0*/  IADD3 R7, PT, PT, R7, R12, RZ ;  /* 0x0000000c07077210 */ /* 0x000fca0007ffe0ff */
[----:B------:R-:W-:Y:S04]  /*1cd0*/  LDS R30, [R6+0x288] ;  /* 0x00028800061e7984 */ /* 0x000fe80000000800 */
[----:B------:R-:W1:Y:S04]  /*1ce0*/  LDS.128 R16, [R7+0x480] ;  /* 0x0004800007107984 */ /* 0x000e680000000c00 */
[----:B------:R-:W-:Y:S04]  /*1cf0*/  LDS R29, [R6+0x28c] ;  /* 0x00028c00061d7984 */ /* 0x000fe80000000800 */
[----:B------:R-:W1:Y:S04]  /*1d00*/  LDS.128 R24, [R7+0x490] ;  /* 0x0004900007187984 */ /* 0x000e680000000c00 */
[----:B------:R-:W-:Y:S04]  /*1d10*/  LDS R28, [R6+0x290] ;  /* 0x00029000061c7984 */ /* 0x000fe80000000800 */
[----:B0-----:R-:W0:Y:S04]  /*1d20*/  LDS.128 R8, [R7+0x4a0] ;  /* 0x0004a00007087984 */ /* 0x001e280000000c00 */
[----:B------:R-:W-:Y:S04]  /*1d30*/  LDS R40, [R6+0x3cc] ;  /* 0x0003cc0006287984 */ /* 0x000fe80000000800 */
[----:B------:R-:W0:Y:S04]  /*1d40*/  LDS.128 R12, [R7+0x510] ;  /* 0x00051000070c7984 */ /* 0x000e280000000c00 */
[----:B------:R-:W-:Y:S04]  /*1d50*/  LDS R31, [R6+0x3d0] ;  /* 0x0003d000061f7984 */ /* 0x000fe80000000800 */
[----:B------:R-:W0:Y:S01]  /*1d60*/  LDS.128 R20, [R7+0x520] ;  /* 0x0005200007147984 */ /* 0x000e220000000c00 */
[----:B-1----:R-:W-:-:S02]  /*1d70*/  IDP.4A.S8.S8 R37, R30, R16, R37 ;  /* 0x000000101e257226 */ /* 0x002fc40000000625 */
[C---:B------:R-:W-:Y:S02]  /*1d80*/  IDP.4A.S8.S8 R36, R30.reuse, R17, R36 ;  /* 0x000000111e247226 */ /* 0x040fe40000000624 */
[C---:B------:R-:W-:Y:S02]  /*1d90*/  IDP.4A.S8.S8 R39, R30.reuse, R18, R39 ;  /* 0x000000121e277226 */ /* 0x040fe40000000627 */
[----:B------:R-:W-:Y:S02]  /*1da0*/  IDP.4A.S8.S8 R38, R30, R19, R38 ;  /* 0x000000131e267226 */ /* 0x000fe40000000626 */
[----:B------:R-:W-:Y:S04]  /*1db0*/  LDS R30, [R6+0x3d4] ;  /* 0x0003d400061e7984 */ /* 0x000fe80000000800 */
[----:B------:R-:W1:Y:S01]  /*1dc0*/  LDS.128 R16, [R7+0x530] ;  /* 0x0005300007107984 */ /* 0x000e620000000c00 */
[----:B------:R-:W-:-:S02]  /*1dd0*/  IDP.4A.S8.S8 R37, R29, R24, R37 ;  /* 0x000000181d257226 */ /* 0x000fc40000000625 */
        /* <DEDUP_REMOVED lines=9> */
[----:B------:R-:W-:Y:S04]  /*1e70*/  LDS R28, [R6+0x2b0] ;  /* 0x0002b000061c7984 */ /* 0x000fe80000000800 */
[----:B------:R-:W0:Y:S01]  /*1e80*/  LDS.128 R8, [R7+0x4c0] ;  /* 0x0004c00007087984 */ /* 0x000e220000000c00 */
[----:B------:R-:W-:-:S02]  /*1e90*/  IDP.4A.S8.S8 R12, R40, R12, R37 ;  /* 0x0000000c280c7226 */ /* 0x000fc40000000625 */
[C---:B------:R-:W-:Y:S02]  /*1ea0*/  IDP.4A.S8.S8 R36, R40.reuse, R13, R36 ;  /* 0x0000000d28247226 */ /* 0x040fe40000000624 */
[C---:B------:R-:W-:Y:S02]  /*1eb0*/  IDP.4A.S8.S8 R14, R40.reuse, R14, R39 ;  /* 0x0000000e280e7226 */ /* 0x040fe40000000627 */
[----:B------:R-:W-:Y:S02]  /*1ec0*/  IDP.4A.S8.S8 R38, R40, R15, R38 ;  /* 0x0000000f28267226 */ /* 0x000fe40000000626 */
[C---:B------:R-:W-:Y:S02]  /*1ed0*/  IDP.4A.S8.S8 R37, R31.reuse, R20, R12 ;  /* 0x000000141f257226 */ /* 0x040fe4000000060c */
[C---:B------:R-:W-:Y:S02]  /*1ee0*/  IDP.4A.S8.S8 R21, R31.reuse, R21, R36 ;  /* 0x000000151f157226 */ /* 0x040fe40000000624 */
[----:B------:R-:W-:-:S02]  /*1ef0*/  IDP.4A.S8.S8 R39, R31, R22, R14 ;  /* 0x000000161f277226 */ /* 0x000fc4000000060e */
[----:B------:R-:W-:Y:S01]  /*1f00*/  IDP.4A.S8.S8 R40, R31, R23, R38 ;  /* 0x000000171f287226 */ /* 0x000fe20000000626 */
[----:B------:R-:W-:Y:S01]  /*1f10*/  LDS.128 R12, [R7+0x4d0] ;  /* 0x0004d000070c7984 */ /* 0x000fe20000000c00 */
[----:B-1----:R-:W-:-:S03]  /*1f20*/  IDP.4A.S8.S8 R36, R30, R16, R37 ;  /* 0x000000101e247226 */ /* 0x002fc60000000625 */
[----:B------:R-:W1:Y:S01]  /*1f30*/  LDS R31, [R6+0x2b4] ;  /* 0x0002b400061f7984 */ /* 0x000e620000000800 */
[----:B------:R-:W-:-:S03]  /*1f40*/  IDP.4A.S8.S8 R38, R30, R17, R21 ;  /* 0x000000111e267226 */ /* 0x000fc60000000615 */
[----:B------:R-:W-:Y:S04]  /*1f50*/  LDS R37, [R6+0x3f0] ;  /* 0x0003f00006257984 */ /* 0x000fe80000000800 */
[----:B------:R-:W1:Y:S01]  /*1f60*/  LDS.128 R20, [R7+0x540] ;  /* 0x0005400007147984 */ /* 0x000e620000000c00 */
[C---:B------:R-:W-:Y:S02]  /*1f70*/  IDP.4A.S8.S8 R41, R30.reuse, R18, R39 ;  /* 0x000000121e297226 */ /* 0x040fe40000000627 */
[----:B------:R-:W-:Y:S02]  /*1f80*/  IDP.4A.S8.S8 R40, R30, R19, R40 ;  /* 0x000000131e287226 */ /* 0x000fe40000000628 */
[----:B------:R-:W-:Y:S04]  /*1f90*/  LDS R30, [R6+0x3f4] ;  /* 0x0003f400061e7984 */ /* 0x000fe80000000800 */
[----:B------:R-:W1:Y:S01]  /*1fa0*/  LDS.128 R16, [R7+0x550] ;  /* 0x0005500007107984 */ /* 0x000e620000000c00 */
[----:B0-----:R-:W-:-:S02]  /*1fb0*/  IDP.4A.S8.S8 R39, R29, R24, R36 ;  /* 0x000000181d277226 */ /* 0x001fc40000000624 */
[C---:B------:R-:W-:Y:S01]  /*1fc0*/  IDP.4A.S8.S8 R38, R29.reuse, R25, R38 ;  /* 0x000000191d267226 */ /* 0x040fe20000000626 */
[----:B------:R-:W-:Y:S01]  /*1fd0*/  LDS R36, [R6+0x2d0] ;  /* 0x0002d00006247984 */ /* 0x000fe20000000800 */
[C---:B------:R-:W-:Y:S02]  /*1fe0*/  IDP.4A.S8.S8 R41, R29.reuse, R26, R41 ;  /* 0x0000001a1d297226 */ /* 0x040fe40000000629 */
[----:B------:R-:W-:Y:S02]  /*1ff0*/  IDP.4A.S8.S8 R40, R29, R27, R40 ;  /* 0x0000001b1d287226 */ /* 0x000fe40000000628 */
[----:B------:R-:W-:Y:S01]  /*2000*/  LDS R29, [R6+0x3f8] ;  /* 0x0003f800061d7984 */ /* 0x000fe20000000800 */
[----:B------:R-:W-:-:S03]  /*2010*/  IDP.4A.S8.S8 R39, R28, R8, R39 ;  /* 0x000000081c277226 */ /* 0x000fc60000000627 */
[----:B------:R-:W0:Y:S01]  /*2020*/  LDS.128 R24, [R7+0x560] ;  /* 0x0005600007187984 */ /* 0x000e220000000c00 */
[C---:B------:R-:W-:Y:S02]  /*2030*/  IDP.4A.S8.S8 R38, R28.reuse, R9, R38 ;  /* 0x000000091c267226 */ /* 0x040fe40000000626 */
[C---:B------:R-:W-:Y:S02]  /*2040*/  IDP.4A.S8.S8 R41, R28.reuse, R10, R41 ;  /* 0x0000000a1c297226 */ /* 0x040fe40000000629 */
[----:B------:R-:W-:Y:S02]  /*2050*/  IDP.4A.S8.S8 R40, R28, R11, R40 ;  /* 0x0000000b1c287226 */ /* 0x000fe40000000628 */
[----:B------:R-:W0:Y:S01]  /*2060*/  LDS.128 R8, [R7+0x4e0] ;  /* 0x0004e00007087984 */ /* 0x000e220000000c00 */
[C---:B-1----:R-:W-:Y:S02]  /*2070*/  IDP.4A.S8.S8 R12, R31.reuse, R12, R39 ;  /* 0x0000000c1f0c7226 */ /* 0x042fe40000000627 */
[C---:B------:R-:W-:Y:S01]  /*2080*/  IDP.4A.S8.S8 R38, R31.reuse, R13, R38 ;  /* 0x0000000d1f267226 */ /* 0x040fe20000000626 */
[----:B------:R-:W-:Y:S01]  /*2090*/  LDS R39, [R6+0x414] ;  /* 0x0004140006277984 */ /* 0x000fe20000000800 */
[----:B------:R-:W-:-:S02]  /*20a0*/  IDP.4A.S8.S8 R14, R31, R14, R41 ;  /* 0x0000000e1f0e7226 */ /* 0x000fc40000000629 */
[----:B------:R-:W-:Y:S02]  /*20b0*/  IDP.4A.S8.S8 R40, R31, R15, R40 ;  /* 0x0000000f1f287226 */ /* 0x000fe40000000628 */
[C---:B------:R-:W-:Y:S02]  /*20c0*/  IDP.4A.S8.S8 R13, R37.reuse, R20, R12 ;  /* 0x00000014250d7226 */ /* 0x040fe4000000060c */
[C---:B------:R-:W-:Y:S02]  /*20d0*/  IDP.4A.S8.S8 R21, R37.reuse, R21, R38 ;  /* 0x0000001525157226 */ /* 0x040fe40000000626 */
[C---:B------:R-:W-:Y:S01]  /*20e0*/  IDP.4A.S8.S8 R31, R37.reuse, R22, R14 ;  /* 0x00000016251f7226 */ /* 0x040fe2000000060e */
[----:B------:R-:W-:Y:S01]  /*20f0*/  LDS R38, [R6+0x2d8] ;  /* 0x0002d80006267984 */ /* 0x000fe20000000800 */
[----:B------:R-:W-:Y:S02]  /*2100*/  IDP.4A.S8.S8 R23, R37, R23, R40 ;  /* 0x0000001725177226 */ /* 0x000fe40000000628 */
[C---:B------:R-:W-:Y:S01]  /*2110*/  IDP.4A.S8.S8 R20, R30.reuse, R16, R13 ;  /* 0x000000101e147226 */ /* 0x040fe2000000060d */
[----:B------:R-:W-:Y:S01]  /*2120*/  LDS R37, [R6+0x2d4] ;  /* 0x0002d40006257984 */ /* 0x000fe20000000800 */
[----:B------:R-:W-:-:S03]  /*2130*/  IDP.4A.S8.S8 R28, R30, R17, R21 ;  /* 0x000000111e1c7226 */ /* 0x000fc60000000615 */
[----:B------:R-:W1:Y:S01]  /*2140*/  LDS.128 R12, [R7+0x4f0] ;  /* 0x0004f000070c7984 */ /* 0x000e620000000c00 */
[C---:B------:R-:W-:Y:S02]  /*2150*/  IDP.4A.S8.S8 R31, R30.reuse, R18, R31 ;  /* 0x000000121e1f7226 */ /* 0x040fe4000000061f */
[----:B------:R-:W-:Y:S02]  /*2160*/  IDP.4A.S8.S8 R40, R30, R19, R23 ;  /* 0x000000131e287226 */ /* 0x000fe40000000617 */
[----:B------:R-:W1:Y:S01]  /*2170*/  LDS.128 R16, [R7+0x500] ;  /* 0x0005000007107984 */ /* 0x000e620000000c00 */
[----:B0-----:R-:W-:-:S03]  /*2180*/  IDP.4A.S8.S8 R41, R29, R24, R20 ;  /* 0x000000181d297226 */ /* 0x001fc60000000614 */
[----:B------:R-:W0:Y:S01]  /*2190*/  LDS.128 R20, [R7+0x570] ;  /* 0x0005700007147984 */ /* 0x000e220000000c00 */
[C---:B------:R-:W-:Y:S02]  /*21a0*/  IDP.4A.S8.S8 R28, R29.reuse, R25, R28 ;  /* 0x000000191d1c7226 */ /* 0x040fe4000000061c */
[C---:B------:R-:W-:Y:S02]  /*21b0*/  IDP.4A.S8.S8 R31, R29.reuse, R26, R31 ;  /* 0x0000001a1d1f7226 */ /* 0x040fe4000000061f */
[----:B------:R-:W-:Y:S02]  /*21c0*/  IDP.4A.S8.S8 R40, R29, R27, R40 ;  /* 0x0000001b1d287226 */ /* 0x000fe40000000628 */
[C---:B------:R-:W-:Y:S01]  /*21d0*/  IDP.4A.S8.S8 R41, R36.reuse, R8, R41 ;  /* 0x0000000824297226 */ /* 0x040fe20000000629 */
[----:B------:R-:W-:Y:S04]  /*21e0*/  LDS.128 R24, [R7+0x580] ;  /* 0x0005800007187984 */ /* 0x000fe80000000c00 */
[----:B------:R-:W0:Y:S01]  /*21f0*/  LDS R8, [R6+0x418] ;  /* 0x0004180006087984 */ /* 0x000e220000000800 */
[----:B------:R-:W-:-:S02]  /*2200*/  IDP.4A.S8.S8 R42, R36, R9, R28 ;  /* 0x00000009242a7226 */ /* 0x000fc4000000061c */
[C---:B------:R-:W-:Y:S01]  /*2210*/  IDP.4A.S8.S8 R10, R36.reuse, R10, R31 ;  /* 0x0000000a240a7226 */ /* 0x040fe2000000061f */
[----:B------:R-:W-:Y:S04]  /*2220*/  LDS R9, [R6+0x41c] ;  /* 0x00041c0006097984 */ /* 0x000fe80000000800 */
[----:B------:R1:W0:Y:S01]  /*2230*/  LDS.128 R28, [R7+0x590] ;  /* 0x00059000071c7984 */ /* 0x0002220000000c00 */
[----:B------:R-:W-:Y:S01]  /*2240*/  IDP.4A.S8.S8 R40, R36, R11, R40 ;  /* 0x0000000b24287226 */ /* 0x000fe20000000628 */
[----:B-1----:R-:W1:Y:S01]  /*2250*/  LDC.64 R6, c[0x0][0x390] ;  /* 0x0000e400ff067b82 */ /* 0x002e620000000a00 */
[C---:B------:R-:W-:Y:S02]  /*2260*/  IDP.4A.S8.S8 R41, R37.reuse, R12, R41 ;  /* 0x0000000c25297226 */ /* 0x040fe40000000629 */
[----:B------:R-:W-:-:S02]  /*2270*/  IDP.4A.S8.S8 R13, R37, R13, R42 ;  /* 0x0000000d250d7226 */ /* 0x000fc4000000062a */
[C---:B------:R-:W-:Y:S02]  /*2280*/  IDP.4A.S8.S8 R11, R37.reuse, R14, R10 ;  /* 0x0000000e250b7226 */ /* 0x040fe4000000060a */
[----:B------:R-:W-:Y:S02]  /*2290*/  IDP.4A.S8.S8 R15, R37, R15, R40 ;  /* 0x0000000f250f7226 */ /* 0x000fe40000000628 */
        /* <DEDUP_REMOVED lines=8> */
[C---:B------:R-:W-:Y:S02]  /*2320*/  IDP.4A.S8.S8 R13, R8.reuse, R24, R13 ;  /* 0x00000018080d7226 */ /* 0x040fe4000000060d */
[----:B------:R-:W-:-:S02]  /*2330*/  IDP.4A.S8.S8 R10, R8, R25, R10 ;  /* 0x00000019080a7226 */ /* 0x000fc4000000060a */
[C---:B------:R-:W-:Y:S02]  /*2340*/  IDP.4A.S8.S8 R11, R8.reuse, R26, R11 ;  /* 0x0000001a080b7226 */ /* 0x040fe4000000060b */
[----:B------:R-:W-:Y:S02]  /*2350*/  IDP.4A.S8.S8 R8, R8, R27, R23 ;  /* 0x0000001b08087226 */ /* 0x000fe40000000617 */
[C---:B------:R-:W-:Y:S02]  /*2360*/  IDP.4A.S8.S8 R13, R9.reuse, R28, R13 ;  /* 0x0000001c090d7226 */ /* 0x040fe4000000060d */
[C---:B------:R-:W-:Y:S02]  /*2370*/  IDP.4A.S8.S8 R10, R9.reuse, R29, R10 ;  /* 0x0000001d090a7226 */ /* 0x040fe4000000060a */
[C---:B------:R-:W-:Y:S02]  /*2380*/  IDP.4A.S8.S8 R11, R9.reuse, R30, R11 ;  /* 0x0000001e090b7226 */ /* 0x040fe4000000060b */
[----:B------:R-:W-:Y:S01]  /*2390*/  IDP.4A.S8.S8 R8, R9, R31, R8 ;  /* 0x0000001f09087226 */ /* 0x000fe20000000608 */
[----:B------:R-:W-:-:S02]  /*23a0*/  I2FP.F32.S32 R12, R13 ;  /* 0x0000000d000c7245 */ /* 0x000fc40000201400 */
[----:B------:R-:W-:Y:S02]  /*23b0*/  I2FP.F32.S32 R10, R10 ;  /* 0x0000000a000a7245 */ /* 0x000fe40000201400 */
[----:B------:R-:W-:Y:S02]  /*23c0*/  I2FP.F32.S32 R11, R11 ;  /* 0x0000000b000b7245 */ /* 0x000fe40000201400 */
[----:B------:R-:W-:Y:S01]  /*23d0*/  I2FP.F32.S32 R9, R8 ;  /* 0x0000000800097245 */ /* 0x000fe20000201400 */
[----:B--2---:R-:W-:Y:S01]  /*23e0*/  FFMA R33, R12, 0.00041868758853524923325, R33 ;  /* 0x39db834c0c217823 */ /* 0x004fe20000000021 */
[----:B---3--:R-:W-:Y:S01]  /*23f0*/  FFMA R3, R10, 0.00041868758853524923325, R3 ;  /* 0x39db834c0a037823 */ /* 0x008fe20000000003 */
[----:B----4-:R-:W-:Y:S02]  /*2400*/  FFMA R2, R11, 0.00041868758853524923325, R2 ;  /* 0x39db834c0b027823 */ /* 0x010fe40000000002 */
[----:B-----5:R-:W-:Y:S01]  /*2410*/  FFMA R9, R9, 0.00041868758853524923325, R0 ;  /* 0x39db834c09097823 */ /* 0x020fe20000000000 */
[----:B------:R-:W-:Y:S01]  /*2420*/  FADD R33, R34, R33 ;  /* 0x0000002122217221 */ /* 0x000fe20000000000 */
[----:B------:R-:W-:Y:S01]  /*2430*/  FADD R3, R32, R3 ;  /* 0x0000000320037221 */ /* 0x000fe20000000000 */
[----:B------:R-:W-:Y:S01]  /*2440*/  FADD R2, R5, R2 ;  /* 0x0000000205027221 */ /* 0x000fe20000000000 */
[----:B------:R-:W-:Y:S01]  /*2450*/  FADD R4, R4, R9 ;  /* 0x0000000904047221 */ /* 0x000fe20000000000 */
[----:B-1----:R-:W-:Y:S01]  /*2460*/  IMAD.WIDE.U32 R6, R35, 0x4, R6 ;  /* 0x0000000423067825 */ /* 0x002fe200078e0006 */
[----:B------:R-:W-:-:S02]  /*2470*/  FMNMX R33, RZ, R33, !PT ;  /* 0x00000021ff217209 */ /* 0x000fc40007800000 */
[----:B------:R-:W-:Y:S02]  /*2480*/  FMNMX R3, RZ, R3, !PT ;  /* 0x00000003ff037209 */ /* 0x000fe40007800000 */
[----:B------:R-:W-:Y:S02]  /*2490*/  FMNMX R5, RZ, R2, !PT ;  /* 0x00000002ff057209 */ /* 0x000fe40007800000 */
[----:B------:R-:W-:Y:S01]  /*24a0*/  FMNMX R9, RZ, R4, !PT ;  /* 0x00000004ff097209 */ /* 0x000fe20007800000 */
[----:B------:R-:W-:Y:S04]  /*24b0*/  STG.E desc[UR8][R6.64], R33 ;  /* 0x0000002106007986 */ /* 0x000fe8000c101908 */
[----:B------:R-:W-:Y:S04]  /*24c0*/  STG.E desc[UR8][R6.64+0x4], R3 ;  /* 0x0000040306007986 */ /* 0x000fe8000c101908 */
[----:B------:R-:W-:Y:S04]  /*24d0*/  STG.E desc[UR8][R6.64+0x8], R5 ;  /* 0x0000080506007986 */ /* 0x000fe8000c101908 */
[----:B------:R-:W-:Y:S01]  /*24e0*/  STG.E desc[UR8][R6.64+0xc], R9 ;  /* 0x00000c0906007986 */ /* 0x000fe2000c101908 */
[----:B------:R-:W-:Y:S05]  /*24f0*/  EXIT ;  /* 0x000000000000794d */ /* 0x000fea0003800000 */
.L_x_20:
        /* <DEDUP_REMOVED lines=16> */
.L_x_470:


//--------------------- .text.fused_divide_add_round_cast_clip_cast_21_kernel0 --------------------------
	.section	.text.fused_divide_add_round_cast_clip_cast_21_kernel0,"ax",@progbits
	.align	128
        .global         fused_divide_add_round_cast_clip_cast_21_kernel0
        .type           fused_divide_add_round_cast_clip_cast_21_kernel0,@function
        .size           fused_divide_add_round_cast_clip_cast_21_kernel0,(.L_x_471 - fused_divide_add_round_cast_clip_cast_21_kernel0)
        .other          fused_divide_add_round_cast_clip_cast_21_kernel0,@"STO_CUDA_ENTRY STV_DEFAULT"
fused_divide_add_round_cast_clip_cast_21_kernel0:
.text.fused_divide_add_round_cast_clip_cast_21_kernel0:
[----:B------:R-:W-:Y:S01]  /*0000*/  LDC R1, c[0x0][0x37c] ;  /* 0x0000df00ff017b82 */ /* 0x000fe20000000800 */
[----:B------:R-:W0:Y:S07]  /*0010*/  S2R R7, SR_TID.X ;  /* 0x0000000000077919 */ /* 0x000e2e0000002100 */
[----:B------:R-:W1:Y:S01]  /*0020*/  S2UR UR4, SR_CTAID.X ;  /* 0x00000000000479c3 */ /* 0x000e620000002500 */
[----:B------:R-:W2:Y:S07]  /*0030*/  LDCU.64 UR6, c[0x0][0x358] ;  /* 0x00006b00ff0677ac */ /* 0x000eae0008000a00 */
[----:B------:R-:W3:Y:S08]  /*0040*/  LDC.64 R2, c[0x0][0x388] ;  /* 0x0000e200ff027b82 */ /* 0x000ef00000000a00 */
[----:B------:R-:W2:Y:S01]  /*0050*/  LDC.64 R4, c[0x0][0x390] ;  /* 0x0000e400ff047b82 */ /* 0x000ea20000000a00 */
[----:B-1----:R-:W-:-:S06]  /*0060*/  USHF.L.U32 UR4, UR4, 0xa, URZ ;  /* 0x0000000a04047899 */ /* 0x002fcc00080006ff */
[----:B0-----:R-:W-:Y:S01]  /*0070*/  LOP3.LUT R7, R7, UR4, RZ, 0xfc, !PT ;  /* 0x0000000407077c12 */ /* 0x001fe2000f8efcff */
[----:B------:R-:W-:-:S04]  /*0080*/  IMAD.MOV.U32 R9, RZ, RZ, 0x3f000000 ;  /* 0x3f000000ff097424 */ /* 0x000fc800078e00ff */
[----:B------:R-:W0:Y:S01]  /*0090*/  LDCU.64 UR4, c[0x0][0x380] ;  /* 0x00007000ff0477ac */ /* 0x000e220008000a00 */
[C---:B---3--:R-:W-:Y:S01]  /*00a0*/  IMAD.WIDE.U32 R2, R7.reuse, 0x4, R2 ;  /* 0x0000000407027825 */ /* 0x048fe200078e0002 */
[----:B--2---:R-:W2:Y:S05]  /*00b0*/  LDG.E.CONSTANT R5, desc[UR6][R4.64] ;  /* 0x0000000604057981 */ /* 0x004eaa000c1e9900 */
[----:B------:R-:W2:Y:S01]  /*00c0*/  LDG.E.CONSTANT R2, desc[UR6][R2.64] ;  /* 0x0000000602027981 */ /* 0x000ea2000c1e9900 */
[----:B0-----:R-:W-:-:S05]  /*00d0*/  IADD3 R6, P0, PT, R7, UR4, RZ ;  /* 0x0000000407067c10 */ /* 0x001fca000ff1e0ff */
[----:B------:R-:W-:Y:S02]  /*00e0*/  IMAD.X R7, RZ, RZ, UR5, P0 ;  /* 0x00000005ff077e24 */ /* 0x000fe400080e06ff */
[----:B--2---:R-:W-:-:S05]  /*00f0*/  FFMA R0, R2, 1.7996200323104858398, R5 ;  /* 0x3fe659f302007823 */ /* 0x004fca0000000005 */
[----:B------:R-:W-:-:S05]  /*0100*/  LOP3.LUT R9, R9, 0x80000000, R0, 0xb8, !PT ;  /* 0x8000000009097812 */ /* 0x000fca00078eb800 */
[----:B------:R-:W-:-:S06]  /*0110*/  FADD.RZ R9, R0, R9 ;  /* 0x0000000900097221 */ /* 0x000fcc000000c000 */
[----:B------:R-:W0:Y:S02]  /*0120*/  F2I.TRUNC.NTZ R9, R9 ;  /* 0x0000000900097305 */ /* 0x000e24000020f100 */
[----:B0-----:R-:W-:-:S04]  /*0130*/  VIMNMX R0, PT, PT, R9, 0x7f, PT ;  /* 0x0000007f09007848 */ /* 0x001fc80003fe0100 */
[----:B------:R-:W-:-:S05]  /*0140*/  VIMNMX R5, PT, PT, R0, -0x80, !PT ;  /* 0xffffff8000057848 */ /* 0x000fca0007fe0100 */
[----:B------:R-:W-:Y:S01]  /*0150*/  STG.E.U8 desc[UR6][R6.64], R5 ;  /* 0x0000000506007986 */ /* 0x000fe2000c101106 */
[----:B------:R-:W-:Y:S05]  /*0160*/  EXIT ;  /* 0x000000000000794d */ /* 0x000fea0003800000 */
.L_x_21:
        /* <DEDUP_REMOVED lines=9> */
.L_x_471:


//--------------------- .text.fused_nn_conv2d_cast_subtract_cast_multiply_add_nn_relu_divide_add_round_cast_cl_16286804049590463984__20_kernel0 --------------------------
	.section	.text.fused_nn_conv2d_cast_subtract_cast_multiply_add_nn_relu_divide_add_round_cast_cl_16286804049590463984__20_kernel0,"ax",@progbits
	.align	128
        .global         fused_nn_conv2d_cast_subtract_cast_multiply_add_nn_relu_divide_add_round_cast_cl_16286804049590463984__20_kernel0
        .type           fused_nn_conv2d_cast_subtract_cast_multiply_add_nn_relu_divide_add_round_cast_cl_16286804049590463984__20_kernel0,@function
        .size           fused_nn_conv2d_cast_subtract_cast_multiply_add_nn_relu_divide_add_round_cast_cl_16286804049590463984__20_kernel0,(.L_x_472 - fused_nn_conv2d_cast_subtract_cast_multiply_add_nn_relu_divide_add_round_cast_cl_16286804049590463984__20_kernel0)
        .other          fused_nn_conv2d_cast_subtract_cast_multiply_add_nn_relu_divide_add_round_cast_cl_16286804049590463984__20_kernel0,@"STO_CUDA_ENTRY STV_DEFAULT"
fused_nn_conv2d_cast_subtract_cast_multiply_add_nn_relu_divide_add_round_cast_cl_16286804049590463984__20_kernel0:
.text.fused_nn_conv2d_cast_subtract_cast_multiply_add_nn_relu_divide_add_round_cast_cl_16286804049590463984__20_kernel0:
[----:B------:R-:W-:Y:S01]  /*0000*/  LDC R1, c[0x0][0x37c] ;  /* 0x0000df00ff017b82 */ /* 0x000fe20000000800 */
[----:B------:R-:W0:Y:S01]  /*0010*/  S2R R0, SR_TID.Y ;  /* 0x0000000000007919 */ /* 0x000e220000002200 */
[----:B------:R-:W1:Y:S01]  /*0020*/  LDCU.64 UR8, c[0x0][0x358] ;  /* 0x00006b00ff0877ac */ /* 0x000e620008000a00 */
[----:B------:R-:W-:Y:S01]  /*0030*/  BSSY.RECONVERGENT B0, `(.L_x_22) ;  /* 0x0000036000007945 */ /* 0x000fe20003800200 */
[----:B------:R-:W0:Y:S02]  /*0040*/  S2R R19, SR_TID.X ;  /* 0x0000000000137919 */ /* 0x000e240000002100 */
[----:B0-----:R-:W-:-:S05]  /*0050*/  IMAD R17, R0, 0xe, R19 ;  /* 0x0000000e00117824 */ /* 0x001fca00078e0213 */
[----:B------:R-:W-:-:S04]  /*0060*/  ISETP.GE.U32.AND P0, PT, R17, 0x91, PT ;  /* 0x000000911100780c */ /* 0x000fc80003f06070 */
[----:B------:R-:W-:-:S13]  /*0070*/  ISETP.LT.U32.AND P0, PT, R0, 0xb, !P0 ;  /* 0x0000000b0000780c */ /* 0x000fda0004701070 */
[----:B-1----:R-:W-:Y:S05]  /*0080*/  @!P0 BRA `(.L_x_23) ;  /* 0x0000000000c08947 */ /* 0x002fea0003800000 */
[----:B------:R-:W-:Y:S01]  /*0090*/  PRMT R2, R17, 0x9910, RZ ;  /* 0x0000991011027816 */ /* 0x000fe200000000ff */
[----:B------:R-:W0:Y:S01]  /*00a0*/  S2R R8, SR_CTAID.X ;  /* 0x0000000000087919 */ /* 0x000e220000002500 */
[----:B------:R-:W-:Y:S03]  /*00b0*/  BSSY.RECONVERGENT B1, `(.L_x_24) ;  /* 0x0000028000017945 */ /* 0x000fe60003800200 */
[----:B------:R-:W-:-:S05]  /*00c0*/  IMAD R2, R2, 0x1b, RZ ;  /* 0x0000001b02027824 */ /* 0x000fca00078e02ff */
[----:B------:R-:W-:-:S04]  /*00d0*/  LOP3.LUT R2, R2, 0xffff, RZ, 0xc0, !PT ;  /* 0x0000ffff02027812 */ /* 0x000fc800078ec0ff */
[----:B------:R-:W-:-:S05]  /*00e0*/  SHF.R.U32.HI R2, RZ, 0x8, R2 ;  /* 0x00000008ff027819 */ /* 0x000fca0000011602 */
[----:B------:R-:W-:-:S05]  /*00f0*/  IMAD.MOV R4, RZ, RZ, -R2 ;  /* 0x000000ffff047224 */ /* 0x000fca00078e0a02 */
[----:B------:R-:W-:-:S05]  /*0100*/  PRMT R4, R4, 0x7710, RZ ;  /* 0x0000771004047816 */ /* 0x000fca00000000ff */
[----:B------:R-:W-:-:S05]  /*0110*/  IMAD.IADD R3, R17, 0x1, R4 ;  /* 0x0000000111037824 */ /* 0x000fca00078e0204 */
[----:B------:R-:W-:-:S04]  /*0120*/  LOP3.LUT R3, R3, 0xfe, RZ, 0xc0, !PT ;  /* 0x000000fe03037812 */ /* 0x000fc800078ec0ff */
[----:B------:R-:W-:Y:S02]  /*0130*/  LEA.HI R3, R3, R2, RZ, 0x1f ;  /* 0x0000000203037211 */ /* 0x000fe400078ff8ff */
[----:B0-----:R-:W-:Y:S02]  /*0140*/  SHF.L.U32 R2, R8, 0x2, RZ ;  /* 0x0000000208027819 */ /* 0x001fe400000006ff */
[----:B------:R-:W-:-:S04]  /*0150*/  LOP3.LUT R3, R3, 0xf0, RZ, 0xc0, !PT ;  /* 0x000000f003037812 */ /* 0x000fc800078ec0ff */
[----:B------:R-:W-:-:S04]  /*0160*/  SHF.R.U32.HI R3, RZ, 0x4, R3 ;  /* 0x00000004ff037819 */ /* 0x000fc80000011603 */
[----:B------:R-:W-:Y:S01]  /*0170*/  LOP3.LUT P1, RZ, R2, R3, RZ, 0xfc, !PT ;  /* 0x0000000302ff7212 */ /* 0x000fe2000782fcff */
[----:B------:R-:W-:-:S12]  /*0180*/  IMAD.MOV.U32 R2, RZ, RZ, RZ ;  /* 0x000000ffff027224 */ /* 0x000fd800078e00ff */
[----:B------:R-:W-:Y:S05]  /*0190*/  @!P1 BRA `(.L_x_25) ;  /* 0x0000000000649947 */ /* 0x000fea0003800000 */
[----:B------:R-:W-:-:S05]  /*01a0*/  LOP3.LUT R4, R17, 0xff, RZ, 0xc0, !PT ;  /* 0x000000ff11047812 */ /* 0x000fca00078ec0ff */
[----:B------:R-:W-:-:S05]  /*01b0*/  IMAD R4, R4, 0x1b, RZ ;  /* 0x0000001b04047824 */ /* 0x000fca00078e02ff */
[----:B------:R-:W-:-:S04]  /*01c0*/  SHF.R.U32.HI R4, RZ, 0x8, R4 ;  /* 0x00000008ff047819 */ /* 0x000fc80000011604 */
[----:B------:R-:W-:-:S04]  /*01d0*/  IADD3 R6, PT, PT, RZ, -R4, RZ ;  /* 0x80000004ff067210 */ /* 0x000fc80007ffe0ff */
[----:B------:R-:W-:-:S05]  /*01e0*/  PRMT R6, R6, 0x7710, RZ ;  /* 0x0000771006067816 */ /* 0x000fca00000000ff */
[----:B------:R-:W-:-:S05]  /*01f0*/  IMAD.IADD R5, R17, 0x1, R6 ;  /* 0x0000000111057824 */ /* 0x000fca00078e0206 */
[----:B------:R-:W-:-:S04]  /*0200*/  LOP3.LUT R5, R5, 0xfe, RZ, 0xc0, !PT ;  /* 0x000000fe05057812 */ /* 0x000fc800078ec0ff */
[----:B------:R-:W-:-:S04]  /*0210*/  LEA.HI R5, R5, R4, RZ, 0x1f ;  /* 0x0000000405057211 */ /* 0x000fc800078ff8ff */
[----:B------:R-:W-:-:S04]  /*0220*/  SHF.R.U32.HI R5, RZ, 0x4, R5 ;  /* 0x00000004ff057819 */ /* 0x000fc80000011605 */
[----:B------:R-:W-:-:S05]  /*0230*/  PRMT R4, R5, 0x9910, RZ ;  /* 0x0000991005047816 */ /* 0x000fca00000000ff */
[----:B------:R-:W-:-:S05]  /*0240*/  IMAD R4, R4, 0x1d, RZ ;  /* 0x0000001d04047824 */ /* 0x000fca00078e02ff */
[----:B------:R-:W-:-:S04]  /*0250*/  IADD3 R4, PT, PT, RZ, -R4, RZ ;  /* 0x80000004ff047210 */ /* 0x000fc80007ffe0ff */
[----:B------:R-:W-:-:S05]  /*0260*/  PRMT R4, R4, 0x7710, RZ ;  /* 0x0000771004047816 */ /* 0x000fca00000000ff */
[----:B------:R-:W-:-:S05]  /*0270*/  IMAD.IADD R4, R17, 0x1, R4 ;  /* 0x0000000111047824 */ /* 0x000fca00078e0204 */
[----:B------:R-:W-:-:S13]  /*0280*/  LOP3.LUT P1, RZ, R4, 0xff, RZ, 0xc0, !PT ;  /* 0x000000ff04ff7812 */ /* 0x000fda000782c0ff */
[----:B------:R-:W-:Y:S05]  /*0290*/  @!P1 BRA `(.L_x_25) ;  /* 0x0000000000249947 */ /* 0x000fea0003800000 */
[----:B------:R-:W0:Y:S01]  /*02a0*/  LDCU.64 UR4, c[0x0][0x380] ;  /* 0x00007000ff0477ac */ /* 0x000e220008000a00 */
[----:B------:R-:W-:Y:S01]  /*02b0*/  LEA R3, R8, R3, 0x2 ;  /* 0x0000000308037211 */ /* 0x000fe200078e10ff */
[----:B------:R-:W-:-:S04]  /*02c0*/  IMAD.SHL.U32 R4, R4, 0x4, RZ ;  /* 0x0000000404047824 */ /* 0x000fc800078e00ff */
[----:B------:R-:W-:Y:S01]  /*02d0*/  IMAD R3, R3, 0x70, RZ ;  /* 0x0000007003037824 */ /* 0x000fe200078e02ff */
[----:B------:R-:W-:-:S04]  /*02e0*/  LOP3.LUT R4, R4, 0xfc, RZ, 0xc0, !PT ;  /* 0x000000fc04047812 */ /* 0x000fc800078ec0ff */
[----:B------:R-:W-:-:S04]  /*02f0*/  IADD3 R3, PT, PT, R3, -0x74, R4 ;  /* 0xffffff8c03037810 */ /* 0x000fc80007ffe004 */
[----:B0-----:R-:W-:-:S04]  /*0300*/  IADD3 R2, P1, PT, R3, UR4, RZ ;  /* 0x0000000403027c10 */ /* 0x001fc8000ff3e0ff */
[----:B------:R-:W-:-:S05]  /*0310*/  LEA.HI.X.SX32 R3, R3, UR5, 0x1, P1 ;  /* 0x0000000503037c11 */ /* 0x000fca00088f0eff */
[----:B------:R0:W5:Y:S04]  /*0320*/  LDG.E.CONSTANT R2, desc[UR8][R2.64] ;  /* 0x0000000802027981 */ /* 0x000168000c1e9900 */
.L_x_25:
[----:B------:R-:W-:Y:S05]  /*0330*/  BSYNC.RECONVERGENT B1 ;  /* 0x0000000000017941 */ /* 0x000fea0003800200 */
.L_x_24:
[----:B------:R-:W1:Y:S01]  /*0340*/  S2UR UR5, SR_CgaCtaId ;  /* 0x00000000000579c3 */ /* 0x000e620000008800 */
[----:B------:R-:W-:Y:S02]  /*0350*/  UMOV UR4, 0x400 ;  /* 0x0000040000047882 */ /* 0x000fe40000000000 */
[----:B-1----:R-:W-:-:S06]  /*0360*/  ULEA UR4, UR5, UR4, 0x18 ;  /* 0x0000000405047291 */ /* 0x002fcc000f8ec0ff */
[----:B0-----:R-:W-:-:S05]  /*0370*/  LEA R3, R17, UR4, 0x2 ;  /* 0x0000000411037c11 */ /* 0x001fca000f8e10ff */
[----:B-----5:R0:W-:Y:S02]  /*0380*/  STS [R3], R2 ;  /* 0x0000000203007388 */ /* 0x0201e40000000800 */
.L_x_23:
[----:B------:R-:W-:Y:S05]  /*0390*/  BSYNC.RECONVERGENT B0 ;  /* 0x0000000000007941 */ /* 0x000fea0003800200 */
.L_x_22:
[C---:B------:R-:W-:Y:S01]  /*03a0*/  ISETP.GE.U32.AND P1, PT, R0.reuse, 0x2a, PT ;  /* 0x0000002a0000780c */ /* 0x040fe20003f26070 */
[----:B------:R-:W-:Y:S01]  /*03b0*/  VIADD R21, R17, 0x1c0 ;  /* 0x000001c011157836 */ /* 0x000fe20000000000 */
[----:B------:R-:W-:Y:S01]  /*03c0*/  ISETP.GE.U32.AND P2, PT, R0, 0x1a, PT ;  /* 0x0000001a0000780c */ /* 0x000fe20003f46070 */
[----:B------:R-:W-:Y:S01]  /*03d0*/  IMAD.SHL.U32 R29, R19, 0x4, RZ ;  /* 0x00000004131d7824 */ /* 0x000fe200078e00ff */
[C---:B------:R-:W-:Y:S01]  /*03e0*/  ISETP.LT.U32.AND P1, PT, R17.reuse, 0x240, !P1 ;  /* 0x000002401100780c */ /* 0x040fe20004f21070 */
[----:B------:R-:W-:Y:S01]  /*03f0*/  BSSY.RECONVERGENT B0, `(.L_x_26) ;  /* 0x0000076000007945 */ /* 0x000fe20003800200 */
[C---:B------:R-:W-:Y:S02]  /*0400*/  ISETP.LT.U32.AND P2, PT, R17.reuse, 0x160, !P2 ;  /* 0x000001601100780c */ /* 0x040fe40005741070 */
[C---:B0-----:R-:W-:Y:S02]  /*0410*/  LOP3.LUT R2, R17.reuse, 0xff, RZ, 0xc0, !PT ;  /* 0x000000ff11027812 */ /* 0x041fe400078ec0ff */
[----:B------:R-:W-:-:S02]  /*0420*/  IADD3 R22, PT, PT, R17, 0xe0, RZ ;  /* 0x000000e011167810 */ /* 0x000fc40007ffe0ff */
[----:B------:R-:W-:Y:S01]  /*0430*/  ISETP.GE.U32.AND P3, PT, R0, 0xa, PT ;  /* 0x0000000a0000780c */ /* 0x000fe20003f66070 */
[----:B------:R-:W-:Y:S01]  /*0440*/  IMAD R2, R2, 0x1b, RZ ;  /* 0x0000001b02027824 */ /* 0x000fe200078e02ff */
[----:B------:R-:W-:Y:S02]  /*0450*/  LOP3.LUT R6, R22, 0xffff, RZ, 0xc0, !PT ;  /* 0x0000ffff16067812 */ /* 0x000fe400078ec0ff */
[----:B------:R-:W-:Y:S01]  /*0460*/  ISETP.LT.U32.AND P3, PT, R17, 0x80, !P3 ;  /* 0x000000801100780c */ /* 0x000fe20005f61070 */
[----:B------:R-:W0:Y:S01]  /*0470*/  @P1 S2R R5, SR_CgaCtaId ;  /* 0x0000000000051919 */ /* 0x000e220000008800 */
[----:B------:R-:W-:Y:S01]  /*0480*/  @P1 MOV R3, 0x400 ;  /* 0x0000040000031802 */ /* 0x000fe20000000f00 */
[----:B------:R-:W-:Y:S01]  /*0490*/  IMAD R16, R6, 0xe39, RZ ;  /* 0x00000e3906107824 */ /* 0x000fe200078e02ff */
[----:B------:R-:W-:Y:S01]  /*04a0*/  SHF.R.U32.HI R11, RZ, 0x8, R2 ;  /* 0x00000008ff0b7819 */ /* 0x000fe20000011602 */
[----:B------:R-:W1:Y:S01]  /*04b0*/  @P2 S2R R4, SR_CgaCtaId ;  /* 0x0000000000042919 */ /* 0x000e620000008800 */
[----:B------:R-:W-:-:S02]  /*04c0*/  @P1 IADD3 R2, PT, PT, R3, 0x488, RZ ;  /* 0x0000048803021810 */ /* 0x000fc40007ffe0ff */
[----:B------:R-:W-:Y:S02]  /*04d0*/  @P2 MOV R3, 0x400 ;  /* 0x0000040000032802 */ /* 0x000fe40000000f00 */
[----:B------:R-:W-:Y:S02]  /*04e0*/  SHF.R.U32.HI R16, RZ, 0x11, R16 ;  /* 0x00000011ff107819 */ /* 0x000fe40000011610 */
[----:B------:R-:W-:Y:S01]  /*04f0*/  LOP3.LUT R10, R21, 0xffff, RZ, 0xc0, !PT ;  /* 0x0000ffff150a7812 */ /* 0x000fe200078ec0ff */
[----:B------:R-:W-:Y:S01]  /*0500*/  @P2 VIADD R3, R3, 0x488 ;  /* 0x0000048803032836 */ /* 0x000fe20000000000 */
[----:B------:R-:W2:Y:S01]  /*0510*/  @P3 S2R R13, SR_CgaCtaId ;  /* 0x00000000000d3919 */ /* 0x000ea20000008800 */
[----:B------:R-:W-:Y:S02]  /*0520*/  IADD3 R7, PT, PT, RZ, -R11, RZ ;  /* 0x8000000bff077210 */ /* 0x000fe40007ffe0ff */
[----:B------:R-:W-:Y:S01]  /*0530*/  IMAD R15, R10, 0xe39, RZ ;  /* 0x00000e390a0f7824 */ /* 0x000fe200078e02ff */
[----:B------:R-:W-:-:S02]  /*0540*/  @P3 MOV R8, 0x400 ;  /* 0x0000040000083802 */ /* 0x000fc40000000f00 */
[----:B------:R-:W-:Y:S02]  /*0550*/  SHF.R.U32.HI R26, RZ, 0x2, R17 ;  /* 0x00000002ff1a7819 */ /* 0x000fe40000011611 */
[----:B------:R-:W-:Y:S02]  /*0560*/  SHF.R.U32.HI R15, RZ, 0x11, R15 ;  /* 0x00000011ff0f7819 */ /* 0x000fe4000001160f */
[----:B------:R-:W-:Y:S02]  /*0570*/  @P3 IADD3 R12, PT, PT, R8, 0x488, RZ ;  /* 0x00000488080c3810 */ /* 0x000fe40007ffe0ff */
[----:B------:R-:W-:Y:S02]  /*0580*/  PRMT R9, R15, 0x9910, RZ ;  /* 0x000099100f097816 */ /* 0x000fe400000000ff */
[C---:B------:R-:W-:Y:S02]  /*0590*/  IADD3 R23, PT, PT, R26.reuse, 0x38, RZ ;  /* 0x000000381a177810 */ /* 0x040fe40007ffe0ff */
[----:B------:R-:W-:Y:S01]  /*05a0*/  IADD3 R20, PT, PT, R26, 0x70, RZ ;  /* 0x000000701a147810 */ /* 0x000fe20007ffe0ff */
[----:B------:R-:W-:Y:S01]  /*05b0*/  IMAD R9, R9, 0x24, RZ ;  /* 0x0000002409097824 */ /* 0x000fe200078e02ff */
[----:B------:R-:W-:-:S02]  /*05c0*/  LEA R32, R0, R29, 0x3 ;  /* 0x0000001d00207211 */ /* 0x000fc400078e18ff */
[----:B0-----:R-:W-:Y:S02]  /*05d0*/  @P1 LEA R2, R5, R2, 0x18 ;  /* 0x0000000205021211 */ /* 0x001fe400078ec0ff */
[----:B------:R-:W-:Y:S02]  /*05e0*/  PRMT R5, R16, 0x9910, RZ ;  /* 0x0000991010057816 */ /* 0x000fe400000000ff */
[----:B-1----:R-:W-:Y:S02]  /*05f0*/  @P2 LEA R3, R4, R3, 0x18 ;  /* 0x0000000304032211 */ /* 0x002fe400078ec0ff */
[----:B------:R-:W-:Y:S01]  /*0600*/  PRMT R4, R7, 0x7710, RZ ;  /* 0x0000771007047816 */ /* 0x000fe200000000ff */
[----:B------:R-:W-:Y:S01]  /*0610*/  IMAD R7, R5, 0x24, RZ ;  /* 0x0000002405077824 */ /* 0x000fe200078e02ff */
[----:B------:R-:W-:Y:S02]  /*0620*/  IADD3 R9, PT, PT, RZ, -R9, RZ ;  /* 0x80000009ff097210 */ /* 0x000fe40007ffe0ff */
[----:B------:R-:W-:Y:S01]  /*0630*/  LOP3.LUT R32, R32, 0xc, RZ, 0xc0, !PT ;  /* 0x0000000c20207812 */ /* 0x000fe200078ec0ff */
[----:B------:R-:W-:Y:S01]  /*0640*/  IMAD.MOV R7, RZ, RZ, -R7 ;  /* 0x000000ffff077224 */ /* 0x000fe200078e0a07 */
[----:B------:R-:W-:Y:S01]  /*0650*/  PRMT R14, R9, 0x7710, RZ ;  /* 0x00007710090e7816 */ /* 0x000fe200000000ff */
[----:B------:R-:W-:Y:S01]  /*0660*/  IMAD.IADD R5, R17, 0x1, R4 ;  /* 0x0000000111057824 */ /* 0x000fe200078e0204 */
[----:B------:R-:W-:Y:S01]  /*0670*/  LOP3.LUT R9, R23, 0xffff, RZ, 0xc0, !PT ;  /* 0x0000ffff17097812 */ /* 0x000fe200078ec0ff */
[----:B------:R-:W0:Y:S01]  /*0680*/  S2R R4, SR_CTAID.X ;  /* 0x0000000000047919 */ /* 0x000e220000002500 */
[----:B------:R-:W-:Y:S01]  /*0690*/  PRMT R7, R7, 0x7710, RZ ;  /* 0x0000771007077816 */ /* 0x000fe200000000ff */
[----:B------:R-:W-:Y:S01]  /*06a0*/  IMAD.IADD R21, R21, 0x1, R14 ;  /* 0x0000000115157824 */ /* 0x000fe200078e020e */
[----:B------:R-:W-:Y:S01]  /*06b0*/  LOP3.LUT R8, R5, 0xfe, RZ, 0xc0, !PT ;  /* 0x000000fe05087812 */ /* 0x000fe200078ec0ff */
[----:B------:R-:W-:Y:S01]  /*06c0*/  IMAD R9, R9, 0x5556, RZ ;  /* 0x0000555609097824 */ /* 0x000fe200078e02ff */
[----:B--2---:R-:W-:Y:S01]  /*06d0*/  @P3 LEA R5, R13, R12, 0x18 ;  /* 0x0000000c0d053211 */ /* 0x004fe200078ec0ff */
[----:B------:R-:W-:Y:S01]  /*06e0*/  IMAD.IADD R22, R22, 0x1, R7 ;  /* 0x0000000116167824 */ /* 0x000fe200078e0207 */
[----:B------:R-:W-:Y:S01]  /*06f0*/  LEA.HI R11, R8, R11, RZ, 0x1f ;  /* 0x0000000b080b7211 */ /* 0x000fe200078ff8ff */
[----:B------:R-:W1:Y:S01]  /*0700*/  S2R R7, SR_CTAID.Y ;  /* 0x0000000000077919 */ /* 0x000e620000002600 */
[----:B------:R-:W-:-:S02]  /*0710*/  LOP3.LUT R8, R26, 0xffff, RZ, 0xc0, !PT ;  /* 0x0000ffff1a087812 */ /* 0x000fc400078ec0ff */
[----:B------:R-:W-:Y:S02]  /*0720*/  LOP3.LUT R12, R17, 0xffff, RZ, 0xc0, !PT ;  /* 0x0000ffff110c7812 */ /* 0x000fe400078ec0ff */
[----:B------:R-:W-:Y:S01]  /*0730*/  LOP3.LUT R13, R20, 0xffff, RZ, 0xc0, !PT ;  /* 0x0000ffff140d7812 */ /* 0x000fe200078ec0ff */
[----:B------:R-:W-:Y:S01]  /*0740*/  IMAD R8, R8, 0x5556, RZ ;  /* 0x0000555608087824 */ /* 0x000fe200078e02ff */
[----:B------:R-:W-:Y:S01]  /*0750*/  SHF.R.U32.HI R9, RZ, 0x10, R9 ;  /* 0x00000010ff097819 */ /* 0x000fe20000011609 */
[----:B------:R-:W-:Y:S01]  /*0760*/  IMAD R14, R12, 0xe39, RZ ;  /* 0x00000e390c0e7824 */ /* 0x000fe200078e02ff */
[----:B------:R-:W-:Y:S01]  /*0770*/  SHF.R.U32.HI R11, RZ, 0x4, R11 ;  /* 0x00000004ff0b7819 */ /* 0x000fe2000001160b */
[----:B------:R-:W-:Y:S01]  /*0780*/  IMAD R13, R13, 0x5556, RZ ;  /* 0x000055560d0d7824 */ /* 0x000fe200078e02ff */
[----:B------:R-:W-:Y:S02]  /*0790*/  SHF.R.U32.HI R8, RZ, 0x10, R8 ;  /* 0x00000010ff087819 */ /* 0x000fe40000011608 */
[----:B------:R-:W-:-:S02]  /*07a0*/  SHF.R.U32.HI R14, RZ, 0x11, R14 ;  /* 0x00000011ff0e7819 */ /* 0x000fc4000001160e */
[----:B------:R-:W-:Y:S02]  /*07b0*/  PRMT R8, R8, 0x9910, RZ ;  /* 0x0000991008087816 */ /* 0x000fe400000000ff */
[----:B------:R-:W-:Y:S02]  /*07c0*/  PRMT R9, R9, 0x9910, RZ ;  /* 0x0000991009097816 */ /* 0x000fe400000000ff */
[----:B------:R-:W-:Y:S01]  /*07d0*/  PRMT R18, R14, 0x9910, RZ ;  /* 0x000099100e127816 */ /* 0x000fe200000000ff */
[----:B------:R-:W-:Y:S01]  /*07e0*/  IMAD R8, R8, 0x3, RZ ;  /* 0x0000000308087824 */ /* 0x000fe200078e02ff */
[----:B------:R-:W-:Y:S01]  /*07f0*/  SHF.R.U32.HI R13, RZ, 0x10, R13 ;  /* 0x00000010ff0d7819 */ /* 0x000fe2000001160d */
[----:B------:R-:W-:Y:S02]  /*0800*/  IMAD R9, R9, 0x3, RZ ;  /* 0x0000000309097824 */ /* 0x000fe400078e02ff */
[----:B0-----:R-:W-:Y:S01]  /*0810*/  IMAD.SHL.U32 R24, R4, 0x4, RZ ;  /* 0x0000000404187824 */ /* 0x001fe200078e00ff */
[----:B------:R-:W-:Y:S01]  /*0820*/  IADD3 R8, PT, PT, RZ, -R8, RZ ;  /* 0x80000008ff087210 */ /* 0x000fe20007ffe0ff */
[----:B------:R-:W-:Y:S01]  /*0830*/  IMAD R18, R18, 0x24, RZ ;  /* 0x0000002412127824 */ /* 0x000fe200078e02ff */
[----:B------:R-:W-:Y:S01]  /*0840*/  PRMT R25, R13, 0x9910, RZ ;  /* 0x000099100d197816 */ /* 0x000fe200000000ff */
[----:B------:R-:W-:Y:S01]  /*0850*/  IMAD.MOV R27, RZ, RZ, -R9 ;  /* 0x000000ffff1b7224 */ /* 0x000fe200078e0a09 */
[----:B------:R-:W-:Y:S01]  /*0860*/  PRMT R31, R8, 0x7710, RZ ;  /* 0x00007710081f7816 */ /* 0x000fe200000000ff */
[----:B-1----:R-:W-:Y:S01]  /*0870*/  IMAD R13, R7, 0x12000, R32 ;  /* 0x00012000070d7824 */ /* 0x002fe200078e0220 */
        /* <DEDUP_REMOVED lines=11> */
[----:B------:R-:W-:-:S03]  /*0930*/  MOV R30, R33 ;  /* 0x00000021001e7202 */ /* 0x000fc60000000f00 */
[----:B------:R-:W-:Y:S02]  /*0940*/  IMAD.MOV R33, RZ, RZ, -R9 ;  /* 0x000000ffff217224 */ /* 0x000fe400078e0a09 */
[----:B------:R-:W-:-:S03]  /*0950*/  IMAD R9, R30, 0x3, RZ ;  /* 0x000000031e097824 */ /* 0x000fc600078e02ff */
[----:B------:R-:W-:Y:S02]  /*0960*/  PRMT R30, R33, 0x7710, RZ ;  /* 0x00007710211e7816 */ /* 0x000fe400000000ff */
[----:B------:R-:W-:-:S03]  /*0970*/  IADD3 R33, PT, PT, RZ, -R9, RZ ;  /* 0x80000009ff217210 */ /* 0x000fc60007ffe0ff */
[----:B------:R-:W-:Y:S01]  /*0980*/  IMAD.IADD R9, R17, 0x1, R30 ;  /* 0x0000000111097824 */ /* 0x000fe200078e021e */
[----:B------:R-:W-:-:S04]  /*0990*/  PRMT R33, R33, 0x7710, RZ ;  /* 0x0000771021217816 */ /* 0x000fc800000000ff */
[----:B------:R-:W-:Y:S02]  /*09a0*/  PRMT R30, R9, 0x9910, RZ ;  /* 0x00009910091e7816 */ /* 0x000fe400000000ff */
[----:B------:R-:W-:-:S03]  /*09b0*/  IADD3 R9, PT, PT, R26, R33, RZ ;  /* 0x000000211a097210 */ /* 0x000fc60007ffe0ff */
[----:B------:R-:W-:Y:S01]  /*09c0*/  IMAD.MOV.U32 R33, RZ, RZ, R30 ;  /* 0x000000ffff217224 */ /* 0x000fe200078e001e */
[----:B------:R-:W-:-:S03]  /*09d0*/  SHF.L.U32 R30, R9, 0x4, RZ ;  /* 0x00000004091e7819 */ /* 0x000fc600000006ff */
[----:B------:R-:W-:Y:S01]  /*09e0*/  IMAD R9, R33, 0x2b, RZ ;  /* 0x0000002b21097824 */ /* 0x000fe200078e02ff */
[----:B------:R-:W-:-:S04]  /*09f0*/  LOP3.LUT R30, R30, 0xffff, RZ, 0xc0, !PT ;  /* 0x0000ffff1e1e7812 */ /* 0x000fc800078ec0ff */
[----:B------:R-:W-:Y:S01]  /*0a00*/  LOP3.LUT R9, R9, 0xffff, RZ, 0xc0, !PT ;  /* 0x0000ffff09097812 */ /* 0x000fe200078ec0ff */
[----:B------:R-:W-:-:S03]  /*0a10*/  IMAD.IADD R33, R13, 0x1, R30 ;  /* 0x000000010d217824 */ /* 0x000fc600078e021e */
[----:B------:R-:W-:Y:S01]  /*0a20*/  SHF.R.U32.HI R9, RZ, 0x9, R9 ;  /* 0x00000009ff097819 */ /* 0x000fe20000011609 */
[----:B------:R-:W-:-:S03]  /*0a30*/  IMAD R33, R8, 0x1200, R33 ;  /* 0x0000120008217824 */ /* 0x000fc600078e0221 */
[----:B------:R-:W-:-:S05]  /*0a40*/  LOP3.LUT R34, R9, 0xffff, RZ, 0xc0, !PT ;  /* 0x0000ffff09227812 */ /* 0x000fca00078ec0ff */
[----:B------:R-:W-:-:S05]  /*0a50*/  IMAD R33, R34, 0x30, R33 ;  /* 0x0000003022217824 */ /* 0x000fca00078e0221 */
[----:B0-----:R-:W-:-:S04]  /*0a60*/  IADD3 R8, P4, PT, R33, UR4, RZ ;  /* 0x0000000421087c10 */ /* 0x001fc8000ff9e0ff */
[----:B------:R-:W-:-:S05]  /*0a70*/  IADD3.X R9, PT, PT, RZ, UR5, RZ, P4, !PT ;  /* 0x00000005ff097c10 */ /* 0x000fca000a7fe4ff */
[----:B------:R0:W2:Y:S01]  /*0a80*/  LDG.E.CONSTANT R8, desc[UR8][R8.64] ;  /* 0x0000000808087981 */ /* 0x0000a2000c1e9900 */
[----:B------:R-:W1:Y:S01]  /*0a90*/  S2UR UR5, SR_CgaCtaId ;  /* 0x00000000000579c3 */ /* 0x000e620000008800 */
[----:B------:R-:W-:Y:S01]  /*0aa0*/  IMAD R28, R28, 0x2aab, RZ ;  /* 0x00002aab1c1c7824 */ /* 0x000fe200078e02ff */
[----:B------:R-:W-:Y:S02]  /*0ab0*/  UMOV UR4, 0x400 ;  /* 0x0000040000047882 */ /* 0x000fe40000000000 */
[----:B------:R-:W-:Y:S02]  /*0ac0*/  UIADD3 UR4, UPT, UPT, UR4, 0x488, URZ ;  /* 0x0000048804047890 */ /* 0x000fe4000fffe0ff */
[----:B------:R-:W-:Y:S02]  /*0ad0*/  SHF.R.U32.HI R28, RZ, 0x11, R28 ;  /* 0x00000011ff1c7819 */ /* 0x000fe4000001161c */
[----:B0-----:R-:W-:Y:S02]  /*0ae0*/  LOP3.LUT R9, R32, R30, RZ, 0xfc, !PT ;  /* 0x0000001e20097212 */ /* 0x001fe400078efcff */
[----:B------:R-:W-:-:S05]  /*0af0*/  PRMT R28, R28, 0x9910, RZ ;  /* 0x000099101c1c7816 */ /* 0x000fca00000000ff */
[----:B------:R-:W-:-:S05]  /*0b00*/  IMAD R28, R28, 0x30, RZ ;  /* 0x000000301c1c7824 */ /* 0x000fca00078e02ff */
[----:B------:R-:W-:Y:S01]  /*0b10*/  LOP3.LUT R28, R28, 0xffff, RZ, 0xc0, !PT ;  /* 0x0000ffff1c1c7812 */ /* 0x000fe200078ec0ff */
[----:B-1----:R-:W-:-:S06]  /*0b20*/  ULEA UR4, UR5, UR4, 0x18 ;  /* 0x0000000405047291 */ /* 0x002fcc000f8ec0ff */
[----:B------:R-:W-:-:S05]  /*0b30*/  IADD3 R9, PT, PT, R9, UR4, R28 ;  /* 0x0000000409097c10 */ /* 0x000fca000fffe01c */
[----:B--2---:R0:W-:Y:S02]  /*0b40*/  STS [R9], R8 ;  /* 0x0000000809007388 */ /* 0x0041e40000000800 */
.L_x_27:
[----:B------:R-:W-:Y:S05]  /*0b50*/  BSYNC.RECONVERGENT B0 ;  /* 0x0000000000007941 */ /* 0x000fea0003800200 */
.L_x_26:
[----:B------:R-:W-:Y:S04]  /*0b60*/  BSSY.RECONVERGENT B0, `(.L_x_28) ;  /* 0x000002f000007945 */ /* 0x000fe80003800200 */
[----:B------:R-:W-:Y:S05]  /*0b70*/  @!P2 BRA `(.L_x_29) ;  /* 0x0000000000b4a947 */ /* 0x000fea0003800000 */
[----:B------:R-:W-:Y:S01]  /*0b80*/  VIADD R30, R17, 0xe0 ;  /* 0x000000e0111e7836 */ /* 0x000fe20000000000 */
[----:B0-----:R-:W-:Y:S01]  /*0b90*/  IADD3 R9, PT, PT, R26, 0x38, RZ ;  /* 0x000000381a097810 */ /* 0x001fe20007ffe0ff */
[----:B------:R-:W0:Y:S03]  /*0ba0*/  LDCU.64 UR4, c[0x0][0x388] ;  /* 0x00007100ff0477ac */ /* 0x000e260008000a00 */
[----:B------:R-:W-:Y:S02]  /*0bb0*/  LOP3.LUT R28, R30, 0xffff, RZ, 0xc0, !PT ;  /* 0x0000ffff1e1c7812 */ /* 0x000fe400078ec0ff */
[----:B------:R-:W-:-:S03]  /*0bc0*/  LOP3.LUT R33, R9, 0xffff, RZ, 0xc0, !PT ;  /* 0x0000ffff09217812 */ /* 0x000fc600078ec0ff */
[----:B------:R-:W-:Y:S02]  /*0bd0*/  IMAD R8, R28, 0xe39, RZ ;  /* 0x00000e391c087824 */ /* 0x000fe400078e02ff */
[----:B------:R-:W-:-:S03]  /*0be0*/  IMAD R33, R33, 0x5556, RZ ;  /* 0x0000555621217824 */ /* 0x000fc600078e02ff */
[----:B------:R-:W-:Y:S02]  /*0bf0*/  SHF.R.U32.HI R8, RZ, 0x11, R8 ;  /* 0x00000011ff087819 */ /* 0x000fe40000011608 */
[----:B------:R-:W-:Y:S02]  /*0c00*/  SHF.R.U32.HI R33, RZ, 0x10, R33 ;  /* 0x00000010ff217819 */ /* 0x000fe40000011621 */
[----:B------:R-:W-:Y:S02]  /*0c10*/  PRMT R34, R8, 0x9910, RZ ;  /* 0x0000991008227816 */ /* 0x000fe400000000ff */
[----:B------:R-:W-:-:S03]  /*0c20*/  PRMT R35, R33, 0x9910, RZ ;  /* 0x0000991021237816 */ /* 0x000fc600000000ff */
[----:B------:R-:W-:Y:S02]  /*0c30*/  IMAD R33, R34, 0x24, RZ ;  /* 0x0000002422217824 */ /* 0x000fe400078e02ff */
[----:B------:R-:W-:-:S03]  /*0c40*/  IMAD.MOV.U32 R34, RZ, RZ, R35 ;  /* 0x000000ffff227224 */ /* 0x000fc600078e0023 */
[----:B------:R-:W-:Y:S01]  /*0c50*/  IADD3 R35, PT, PT, RZ, -R33, RZ ;  /* 0x80000021ff237210 */ /* 0x000fe20007ffe0ff */
[----:B------:R-:W-:-:S03]  /*0c60*/  IMAD R33, R34, 0x3, RZ ;  /* 0x0000000322217824 */ /* 0x000fc600078e02ff */
[----:B------:R-:W-:Y:S01]  /*0c70*/  PRMT R35, R35, 0x7710, RZ ;  /* 0x0000771023237816 */ /* 0x000fe200000000ff */
[----:B------:R-:W-:-:S03]  /*0c80*/  IMAD.MOV R33, RZ, RZ, -R33 ;  /* 0x000000ffff217224 */ /* 0x000fc600078e0a21 */
[----:B------:R-:W-:Y:S02]  /*0c90*/  IADD3 R30, PT, PT, R30, R35, RZ ;  /* 0x000000231e1e7210 */ /* 0x000fe40007ffe0ff */
[----:B------:R-:W-:Y:S02]  /*0ca0*/  PRMT R34, R33, 0x7710, RZ ;  /* 0x0000771021227816 */ /* 0x000fe400000000ff */
[----:B------:R-:W-:-:S03]  /*0cb0*/  PRMT R33, R30, 0x9910, RZ ;  /* 0x000099101e217816 */ /* 0x000fc600000000ff */
[----:B------:R-:W-:-:S05]  /*0cc0*/  IMAD.IADD R9, R9, 0x1, R34 ;  /* 0x0000000109097824 */ /* 0x000fca00078e0222 */
[----:B------:R-:W-:Y:S01]  /*0cd0*/  SHF.L.U32 R30, R9, 0x4, RZ ;  /* 0x00000004091e7819 */ /* 0x000fe200000006ff */
[----:B------:R-:W-:-:S03]  /*0ce0*/  IMAD R9, R33, 0x2b, RZ ;  /* 0x0000002b21097824 */ /* 0x000fc600078e02ff */
[----:B------:R-:W-:Y:S02]  /*0cf0*/  LOP3.LUT R30, R30, 0xffff, RZ, 0xc0, !PT ;  /* 0x0000ffff1e1e7812 */ /* 0x000fe400078ec0ff */
[----:B------:R-:W-:-:S03]  /*0d00*/  LOP3.LUT R9, R9, 0xffff, RZ, 0xc0, !PT ;  /* 0x0000ffff09097812 */ /* 0x000fc600078ec0ff */
[----:B------:R-:W-:Y:S01]  /*0d10*/  IMAD.IADD R33, R13, 0x1, R30 ;  /* 0x000000010d217824 */ /* 0x000fe200078e021e */
[----:B------:R-:W-:-:S03]  /*0d20*/  SHF.R.U32.HI R9, RZ, 0x9, R9 ;  /* 0x00000009ff097819 */ /* 0x000fc60000011609 */
[----:B------:R-:W-:Y:S01]  /*0d30*/  IMAD R33, R8, 0x1200, R33 ;  /* 0x0000120008217824 */ /* 0x000fe200078e0221 */
        /* <DEDUP_REMOVED lines=17> */
.L_x_29:
[----:B------:R-:W-:Y:S05]  /*0e50*/  BSYNC.RECONVERGENT B0 ;  /* 0x0000000000007941 */ /* 0x000fea0003800200 */
.L_x_28:
[----:B------:R-:W-:Y:S04]  /*0e60*/  BSSY.RECONVERGENT B0, `(.L_x_30) ;  /* 0x000002f000007945 */ /* 0x000fe80003800200 */
[----:B------:R-:W-:Y:S05]  /*0e70*/  @!P3 BRA `(.L_x_31) ;  /* 0x0000000000b4b947 */ /* 0x000fea0003800000 */
[----:B------:R-:W-:Y:S01]  /*0e80*/  VIADD R30, R17, 0x1c0 ;  /* 0x000001c0111e7836 */ /* 0x000fe20000000000 */
[----:B01----:R-:W-:Y:S01]  /*0e90*/  IADD3 R9, PT, PT, R26, 0x70, RZ ;  /* 0x000000701a097810 */ /* 0x003fe20007ffe0ff */
        /* <DEDUP_REMOVED lines=43> */
.L_x_31:
[----:B------:R-:W-:Y:S05]  /*1150*/  BSYNC.RECONVERGENT B0 ;  /* 0x0000000000007941 */ /* 0x000fea0003800200 */
.L_x_30:
[----:B012---:R-:W-:Y:S01]  /*1160*/  PRMT R8, R27, 0x7710, RZ ;  /* 0x000077101b087816 */ /* 0x007fe200000000ff */
[----:B------:R-:W-:Y:S01]  /*1170*/  IMAD.MOV R18, RZ, RZ, -R18 ;  /* 0x000000ffff127224 */ /* 0x000fe200078e0a12 */
[----:B------:R-:W-:Y:S01]  /*1180*/  PRMT R9, R22, 0x9910, RZ ;  /* 0x0000991016097816 */ /* 0x000fe200000000ff */
[----:B------:R-:W-:Y:S01]  /*1190*/  IMAD R25, R25, 0x3, RZ ;  /* 0x0000000319197824 */ /* 0x000fe200078e02ff */
[----:B------:R-:W-:Y:S01]  /*11a0*/  LOP3.LUT P4, RZ, R24, R11, RZ, 0xfc, !PT ;  /* 0x0000000b18ff7212 */ /* 0x000fe2000788fcff */
[----:B------:R-:W-:Y:S01]  /*11b0*/  IMAD.IADD R31, R26, 0x1, R31 ;  /* 0x000000011a1f7824 */ /* 0x000fe200078e021f */
[----:B------:R-:W-:Y:S01]  /*11c0*/  IADD3 R24, PT, PT, R23, R8, RZ ;  /* 0x0000000817187210 */ /* 0x000fe20007ffe0ff */
[----:B------:R-:W-:Y:S01]  /*11d0*/  IMAD R9, R9, 0x2b, RZ ;  /* 0x0000002b09097824 */ /* 0x000fe200078e02ff */
[----:B------:R-:W-:Y:S01]  /*11e0*/  PRMT R21, R21, 0x9910, RZ ;  /* 0x0000991015157816 */ /* 0x000fe200000000ff */
[----:B------:R-:W0:Y:S01]  /*11f0*/  LDCU.128 UR12, c[0x0][0x380] ;  /* 0x00007000ff0c77ac */ /* 0x000e220008000c00 */
[----:B------:R-:W-:Y:S01]  /*1200*/  PRMT R8, R11, 0x9910, RZ ;  /* 0x000099100b087816 */ /* 0x000fe200000000ff */
[----:B------:R-:W-:Y:S01]  /*1210*/  IMAD.SHL.U32 R24, R24, 0x10, RZ ;  /* 0x0000001018187824 */ /* 0x000fe200078e00ff */
[----:B------:R-:W-:Y:S01]  /*1220*/  PRMT R18, R18, 0x7710, RZ ;  /* 0x0000771012127816 */ /* 0x000fe200000000ff */
[----:B------:R-:W-:Y:S01]  /*1230*/  IMAD R21, R21, 0x2b, RZ ;  /* 0x0000002b15157824 */ /* 0x000fe200078e02ff */
[----:B------:R-:W-:Y:S01]  /*1240*/  IADD3 R25, PT, PT, RZ, -R25, RZ ;  /* 0x80000019ff197210 */ /* 0x000fe20007ffe0ff */
[----:B------:R-:W-:Y:S01]  /*1250*/  IMAD R8, R8, 0x1d, RZ ;  /* 0x0000001d08087824 */ /* 0x000fe200078e02ff */
[----:B------:R-:W-:Y:S01]  /*1260*/  LOP3.LUT R9, R9, 0xffff, RZ, 0xc0, !PT ;  /* 0x0000ffff09097812 */ /* 0x000fe200078ec0ff */
[----:B------:R-:W-:Y:S01]  /*1270*/  IMAD.IADD R18, R17, 0x1, R18 ;  /* 0x0000000111127824 */ /* 0x000fe200078e0212 */
[----:B------:R-:W-:Y:S01]  /*1280*/  PRMT R25, R25, 0x7710, RZ ;  /* 0x0000771019197816 */ /* 0x000fe200000000ff */
[----:B------:R-:W-:Y:S01]  /*1290*/  IMAD.MOV R8, RZ, RZ, -R8 ;  /* 0x000000ffff087224 */ /* 0x000fe200078e0a08 */
[----:B------:R-:W-:Y:S01]  /*12a0*/  LOP3.LUT R21, R21, 0xffff, RZ, 0xc0, !PT ;  /* 0x0000ffff15157812 */ /* 0x000fe200078ec0ff */
[----:B------:R-:W-:Y:S01]  /*12b0*/  IMAD.SHL.U32 R31, R31, 0x10, RZ ;  /* 0x000000101f1f7824 */ /* 0x000fe200078e00ff */
[----:B------:R-:W-:Y:S01]  /*12c0*/  SHF.R.U32.HI R9, RZ, 0x9, R9 ;  /* 0x00000009ff097819 */ /* 0x000fe20000011609 */
[----:B------:R-:W1:Y:S01]  /*12d0*/  S2UR UR5, SR_CgaCtaId ;  /* 0x00000000000579c3 */ /* 0x000e620000008800 */
[----:B------:R-:W-:Y:S01]  /*12e0*/  IADD3 R25, PT, PT, R20, R25, RZ ;  /* 0x0000001914197210 */ /* 0x000fe20007ffe0ff */
[----:B------:R-:W-:Y:S01]  /*12f0*/  UMOV UR4, 0x400 ;  /* 0x0000040000047882 */ /* 0x000fe20000000000 */
[----:B------:R-:W-:Y:S01]  /*1300*/  PRMT R20, R18, 0x9910, RZ ;  /* 0x0000991012147816 */ /* 0x000fe200000000ff */
[----:B------:R-:W-:Y:S01]  /*1310*/  UIADD3 UR6, UPT, UPT, UR4, 0x488, URZ ;  /* 0x0000048804067890 */ /* 0x000fe2000fffe0ff */
[----:B------:R-:W-:Y:S01]  /*1320*/  SHF.R.U32.HI R23, RZ, 0x9, R21 ;  /* 0x00000009ff177819 */ /* 0x000fe20000011615 */
[----:B------:R-:W-:Y:S01]  /*1330*/  HFMA2 R44, -RZ, RZ, 0, 0 ;  /* 0x00000000ff2c7431 */ /* 0x000fe200000001ff */
[----:B------:R-:W-:Y:S01]  /*1340*/  PRMT R18, R8, 0x7710, RZ ;  /* 0x0000771008127816 */ /* 0x000fe200000000ff */
[----:B------:R-:W-:Y:S01]  /*1350*/  IMAD R22, R20, 0x2b, RZ ;  /* 0x0000002b14167824 */ /* 0x000fe200078e02ff */
[----:B------:R-:W-:Y:S01]  /*1360*/  LOP3.LUT R21, R9, 0xffff, RZ, 0xc0, !PT ;  /* 0x0000ffff09157812 */ /* 0x000fe200078ec0ff */
[----:B------:R-:W-:Y:S01]  /*1370*/  IMAD.WIDE.U32 R8, R16, 0x1200, RZ ;  /* 0x0000120010087825 */ /* 0x000fe200078e00ff */
[----:B------:R-:W-:-:S02]  /*1380*/  IADD3 R18, PT, PT, R17, R18, RZ ;  /* 0x0000001211127210 */ /* 0x000fc40007ffe0ff */
[----:B------:R-:W-:Y:S02]  /*1390*/  CS2R R42, SRZ ;  /* 0x00000000002a7805 */ /* 0x000fe4000001ff00 */
[----:B------:R-:W-:Y:S01]  /*13a0*/  LOP3.LUT R23, R23, 0xffff, RZ, 0xc0, !PT ;  /* 0x0000ffff17177812 */ /* 0x000fe200078ec0ff */
[----:B------:R-:W-:Y:S01]  /*13b0*/  IMAD.WIDE.U32 R16, R21, 0x30, RZ ;  /* 0x0000003015107825 */ /* 0x000fe200078e00ff */
[----:B------:R-:W-:Y:S02]  /*13c0*/  CS2R R38, SRZ ;  /* 0x0000000000267805 */ /* 0x000fe4000001ff00 */
[----:B------:R-:W-:Y:S01]  /*13d0*/  CS2R R36, SRZ ;  /* 0x0000000000247805 */ /* 0x000fe2000001ff00 */
[----:B------:R-:W-:Y:S01]  /*13e0*/  IMAD.WIDE.U32 R20, R15, 0x1200, RZ ;  /* 0x000012000f147825 */ /* 0x000fe200078e00ff */
[----:B------:R-:W-:Y:S02]  /*13f0*/  LOP3.LUT R15, R22, 0xffff, RZ, 0xc0, !PT ;  /* 0x0000ffff160f7812 */ /* 0x000fe400078ec0ff */
[----:B------:R-:W-:Y:S01]  /*1400*/  LOP3.LUT R26, R9, R17, RZ, 0xfc, !PT ;  /* 0x00000011091a7212 */ /* 0x000fe200078efcff */
[----:B------:R-:W-:Y:S01]  /*1410*/  IMAD.WIDE.U32 R22, R23, 0x30, RZ ;  /* 0x0000003017167825 */ /* 0x000fe200078e00ff */
[----:B------:R-:W-:Y:S01]  /*1420*/  LOP3.LUT R8, R8, R16, RZ, 0xfc, !PT ;  /* 0x0000001008087212 */ /* 0x000fe200078efcff */
[----:B-1----:R-:W-:Y:S01]  /*1430*/  ULEA UR4, UR5, UR4, 0x18 ;  /* 0x0000000405047291 */ /* 0x002fe2000f8ec0ff */
[----:B------:R-:W-:Y:S01]  /*1440*/  LOP3.LUT R17, R24, 0xffff, RZ, 0xc0, !PT ;  /* 0x0000ffff18117812 */ /* 0x000fe200078ec0ff */
[----:B------:R-:W-:Y:S01]  /*1450*/  ULEA UR6, UR5, UR6, 0x18 ;  /* 0x0000000605067291 */ /* 0x000fe2000f8ec0ff */
[----:B------:R-:W-:Y:S01]  /*1460*/  SHF.R.U32.HI R15, RZ, 0x9, R15 ;  /* 0x00000009ff0f7819 */ /* 0x000fe2000001160f */
[----:B------:R-:W-:Y:S01]  /*1470*/  IMAD.SHL.U32 R19, R19, 0x8, RZ ;  /* 0x0000000813137824 */ /* 0x000fe200078e00ff */
[----:B------:R-:W-:-:S02]  /*1480*/  IADD3 R17, P5, P6, R13, R8, R17 ;  /* 0x000000080d117210 */ /* 0x000fc40007ebe011 */
[----:B------:R-:W-:Y:S01]  /*1490*/  LOP3.LUT R8, R15, 0xffff, RZ, 0xc0, !PT ;  /* 0x0000ffff0f087812 */ /* 0x000fe200078ec0ff */
[----:B------:R-:W-:Y:S01]  /*14a0*/  IMAD.WIDE.U32 R14, R14, 0x1200, RZ ;  /* 0x000012000e0e7825 */ /* 0x000fe200078e00ff */
[----:B------:R-:W-:Y:S02]  /*14b0*/  SHF.L.U32 R16, R25, 0x4, RZ ;  /* 0x0000000419107819 */ /* 0x000fe400000006ff */
[----:B------:R-:W-:Y:S01]  /*14c0*/  LOP3.LUT R23, R21, R23, RZ, 0xfc, !PT ;  /* 0x0000001715177212 */ /* 0x000fe200078efcff */
[----:B------:R-:W-:Y:S01]  /*14d0*/  IMAD.WIDE.U32 R8, R8, 0x30, RZ ;  /* 0x0000003008087825 */ /* 0x000fe200078e00ff */
[----:B------:R-:W-:Y:S02]  /*14e0*/  LOP3.LUT R22, R20, R22, RZ, 0xfc, !PT ;  /* 0x0000001614167212 */ /* 0x000fe400078efcff */
[----:B------:R-:W-:Y:S01]  /*14f0*/  LOP3.LUT R21, R16, 0xffff, RZ, 0xc0, !PT ;  /* 0x0000ffff10157812 */ /* 0x000fe200078ec0ff */
[----:B------:R-:W-:Y:S01]  /*1500*/  IMAD R25, R12, 0x2aab, RZ ;  /* 0x00002aab0c197824 */ /* 0x000fe200078e02ff */
[----:B------:R-:W-:-:S02]  /*1510*/  IADD3.X R20, PT, PT, RZ, R26, RZ, P5, P6 ;  /* 0x0000001aff147210 */ /* 0x000fc40002fec4ff */
[----:B------:R-:W-:Y:S02]  /*1520*/  IADD3 R21, P5, P6, R13, R22, R21 ;  /* 0x000000160d157210 */ /* 0x000fe40007ebe015 */
[----:B------:R-:W-:Y:S02]  /*1530*/  LOP3.LUT R22, R31, 0xffff, RZ, 0xc0, !PT ;  /* 0x0000ffff1f167812 */ /* 0x000fe400078ec0ff */
[----:B------:R-:W-:Y:S01]  /*1540*/  LOP3.LUT R8, R14, R8, RZ, 0xfc, !PT ;  /* 0x000000080e087212 */ /* 0x000fe200078efcff */
[----:B------:R-:W-:Y:S01]  /*1550*/  IMAD R14, R6, 0x2aab, RZ ;  /* 0x00002aab060e7824 */ /* 0x000fe200078e02ff */
[----:B------:R-:W-:Y:S02]  /*1560*/  IADD3.X R12, PT, PT, RZ, R23, RZ, P5, P6 ;  /* 0x00000017ff0c7210 */ /* 0x000fe40002fec4ff */
[----:B------:R-:W-:Y:S02]  /*1570*/  LOP3.LUT R9, R15, R9, RZ, 0xfc, !PT ;  /* 0x000000090f097212 */ /* 0x000fe400078efcff */
[----:B------:R-:W-:Y:S01]  /*1580*/  IADD3 R6, P5, P6, R22, R8, R13 ;  /* 0x0000000816067210 */ /* 0x000fe20007ebe00d */
[----:B------:R-:W-:Y:S01]  /*1590*/  IMAD R13, R10, 0x2aab, RZ ;  /* 0x00002aab0a0d7824 */ /* 0x000fe200078e02ff */
[----:B------:R-:W-:-:S02]  /*15a0*/  SHF.R.U32.HI R10, RZ, 0x11, R14 ;  /* 0x00000011ff0a7819 */ /* 0x000fc4000001160e */
[----:B------:R-:W-:Y:S02]  /*15b0*/  IADD3.X R8, PT, PT, RZ, R9, RZ, P5, P6 ;  /* 0x00000009ff087210 */ /* 0x000fe40002fec4ff */
[----:B0-----:R-:W-:Y:S02]  /*15c0*/  IADD3 R14, P5, PT, R21, UR14, RZ ;  /* 0x0000000e150e7c10 */ /* 0x001fe4000ffbe0ff */
[----:B------:R-:W-:Y:S02]  /*15d0*/  SHF.R.U32.HI R13, RZ, 0x11, R13 ;  /* 0x00000011ff0d7819 */ /* 0x000fe4000001160d */
[----:B------:R-:W-:Y:S02]  /*15e0*/  IADD3 R14, P6, PT, R14, 0x90, RZ ;  /* 0x000000900e0e7810 */ /* 0x000fe40007fde0ff */
[----:B------:R-:W-:Y:S02]  /*15f0*/  PRMT R23, R10, 0x9910, RZ ;  /* 0x000099100a177816 */ /* 0x000fe400000000ff */
[----:B------:R-:W-:-:S02]  /*1600*/  IADD3.X R9, PT, PT, RZ, UR15, R12, P6, P5 ;  /* 0x0000000fff097c10 */ /* 0x000fc4000b7ea40c */
[----:B------:R-:W-:Y:S02]  /*1610*/  IADD3 R17, P5, PT, R17, UR14, RZ ;  /* 0x0000000e11117c10 */ /* 0x000fe4000ffbe0ff */
[----:B------:R-:W-:Y:S02]  /*1620*/  PRMT R30, R13, 0x9910, RZ ;  /* 0x000099100d1e7816 */ /* 0x000fe400000000ff */
[----:B------:R-:W-:Y:S02]  /*1630*/  IADD3 R10, P6, PT, R17, 0x90, RZ ;  /* 0x00000090110a7810 */ /* 0x000fe40007fde0ff */
[----:B------:R-:W-:Y:S01]  /*1640*/  LEA R13, R4, R11, 0x2 ;  /* 0x0000000b040d7211 */ /* 0x000fe200078e10ff */
[----:B------:R-:W-:Y:S01]  /*1650*/  IMAD.SHL.U32 R11, R18, 0x4, RZ ;  /* 0x00000004120b7824 */ /* 0x000fe200078e00ff */
[----:B------:R-:W-:Y:S02]  /*1660*/  IADD3.X R15, PT, PT, RZ, UR15, R20, P6, P5 ;  /* 0x0000000fff0f7c10 */ /* 0x000fe4000b7ea414 */
[----:B------:R-:W-:Y:S01]  /*1670*/  IADD3 R6, P5, PT, R6, UR14, RZ ;  /* 0x0000000e06067c10 */ /* 0x000fe2000ffbe0ff */
[----:B------:R-:W-:Y:S01]  /*1680*/  IMAD R13, R13, 0x70, RZ ;  /* 0x000000700d0d7824 */ /* 0x000fe200078e02ff */
[----:B------:R-:W-:-:S02]  /*1690*/  LOP3.LUT R20, R11, 0xfc, RZ, 0xc0, !PT ;  /* 0x000000fc0b147812 */ /* 0x000fc400078ec0ff */
[----:B------:R-:W-:Y:S02]  /*16a0*/  IADD3 R6, P6, PT, R6, 0x90, RZ ;  /* 0x0000009006067810 */ /* 0x000fe40007fde0ff */
[----:B------:R-:W-:Y:S02]  /*16b0*/  SHF.R.U32.HI R25, RZ, 0x11, R25 ;  /* 0x00000011ff197819 */ /* 0x000fe40000011619 */
[----:B------:R-:W-:Y:S02]  /*16c0*/  IADD3.X R11, PT, PT, RZ, UR15, R8, P6, P5 ;  /* 0x0000000fff0b7c10 */ /* 0x000fe4000b7ea408 */
[----:B------:R-:W-:Y:S02]  /*16d0*/  IADD3 R8, P5, P6, R20, UR12, R13 ;  /* 0x0000000c14087c10 */ /* 0x000fe4000febe00d */
[----:B------:R-:W-:Y:S02]  /*16e0*/  PRMT R24, R24, 0x9910, RZ ;  /* 0x0000991018187816 */ /* 0x000fe400000000ff */
[----:B------:R-:W-:-:S02]  /*16f0*/  PRMT R21, R25, 0x9910, RZ ;  /* 0x0000991019157816 */ /* 0x000fc400000000ff */
[----:B------:R-:W-:Y:S01]  /*1700*/  PRMT R12, R31, 0x9910, RZ ;  /* 0x000099101f0c7816 */ /* 0x000fe200000000ff */
[----:B------:R-:W-:Y:S01]  /*1710*/  IMAD.MOV.U32 R31, RZ, RZ, RZ ;  /* 0x000000ffff1f7224 */ /* 0x000fe200078e00ff */
[----:B------:R-:W-:Y:S02]  /*1720*/  PRMT R17, R16, 0x9910, RZ ;  /* 0x0000991010117816 */ /* 0x000fe400000000ff */
[----:B------:R-:W-:Y:S01]  /*1730*/  IADD3.X R20, PT, PT, RZ, UR13, RZ, P5, P6 ;  /* 0x0000000dff147c10 */ /* 0x000fe2000afec4ff */
[----:B------:R-:W-:Y:S01]  /*1740*/  IMAD R13, R21, 0x30, R12 ;  /* 0x00000030150d7824 */ /* 0x000fe200078e020c */
[----:B------:R-:W-:Y:S01]  /*1750*/  MOV R16, R24 ;  /* 0x0000001800107202 */ /* 0x000fe20000000f00 */
[----:B------:R-:W-:Y:S01]  /*1760*/  IMAD R30, R30, 0x30, R17 ;  /* 0x000000301e1e7824 */ /* 0x000fe200078e0211 */
[----:B------:R-:W-:Y:S02]  /*1770*/  LOP3.LUT P5, RZ, R18, 0xff, RZ, 0xc0, !PT ;  /* 0x000000ff12ff7812 */ /* 0x000fe400078ac0ff */
[----:B------:R-:W-:Y:S01]  /*1780*/  LOP3.LUT R18, R13, 0xffff, RZ, 0xc0, !PT ;  /* 0x0000ffff0d127812 */ /* 0x000fe200078ec0ff */
[----:B------:R-:W-:Y:S01]  /*1790*/  IMAD R28, R23, 0x30, R16 ;  /* 0x00000030171c7824 */ /* 0x000fe200078e0210 */
[----:B------:R-:W-:Y:S01]  /*17a0*/  PLOP3.LUT P4, PT, P4, P5, PT, 0x2f, 0xf2 ;  /* 0x0000000000f2781c */ /* 0x000fe2000278a577 */
[----:B------:R-:W-:Y:S01]  /*17b0*/  IMAD.U32 R16, RZ, RZ, UR4 ;  /* 0x00000004ff107e24 */ /* 0x000fe2000f8e00ff */
[----:B------:R-:W-:-:S02]  /*17c0*/  IADD3 R8, P5, PT, R8, 0xbcc, RZ ;  /* 0x00000bcc08087810 */ /* 0x000fc40007fbe0ff */
[----:B------:R-:W-:Y:S02]  /*17d0*/  MOV R12, RZ ;  /* 0x000000ff000c7202 */ /* 0x000fe40000000f00 */
[----:B------:R-:W-:Y:S01]  /*17e0*/  MOV R17, UR6 ;  /* 0x0000000600117c02 */ /* 0x000fe20008000f00 */
[----:B------:R-:W-:Y:S01]  /*17f0*/  IMAD.X R13, RZ, RZ, R20, P5 ;  /* 0x000000ffff0d7224 */ /* 0x000fe200028e0614 */
[----:B------:R-:W-:Y:S02]  /*1800*/  LOP3.LUT R28, R28, 0xffff, RZ, 0xc0, !PT ;  /* 0x0000ffff1c1c7812 */ /* 0x000fe400078ec0ff */
[----:B------:R-:W-:-:S07]  /*1810*/  LOP3.LUT R30, R30, 0xffff, RZ, 0xc0, !PT ;  /* 0x0000ffff1e1e7812 */ /* 0x000fce00078ec0ff */
.L_x_34:
[----:B------:R-:W-:Y:S01]  /*1820*/  @P2 MOV R22, R10 ;  /* 0x0000000a00162202 */ /* 0x000fe20000000f00 */
[----:B------:R-:W-:Y:S01]  /*1830*/  @P2 IMAD.MOV.U32 R23, RZ, RZ, R15 ;  /* 0x000000ffff172224 */ /* 0x000fe200078e000f */
[----:B------:R-:W-:Y:S01]  /*1840*/  @P3 MOV R20, R14 ;  /* 0x0000000e00143202 */ /* 0x000fe20000000f00 */
[----:B------:R-:W-:Y:S01]  /*1850*/  @P3 IMAD.MOV.U32 R21, RZ, RZ, R9 ;  /* 0x000000ffff153224 */ /* 0x000fe200078e0009 */
[----:B------:R-:W-:Y:S01]  /*1860*/  LOP3.LUT R26, R12, 0x1, RZ, 0xc0, !PT ;  /* 0x000000010c1a7812 */ /* 0x000fe200078ec0ff */
[----:B------:R-:W-:Y:S01]  /*1870*/  @P1 IMAD.MOV.U32 R25, RZ, RZ, R11 ;  /* 0x000000ffff191224 */ /* 0x000fe200078e000b */
[----:B------:R-:W5:Y:S01]  /*1880*/  @P2 LDG.E.CONSTANT R35, desc[UR8][R22.64] ;  /* 0x0000000816232981 */ /* 0x000f62000c1e9900 */
[----:B------:R-:W-:-:S03]  /*1890*/  @P1 MOV R24, R6 ;  /* 0x0000000600181202 */ /* 0x000fc60000000f00 */
[----:B------:R-:W5:Y:S01]  /*18a0*/  @P3 LDG.E.CONSTANT R40, desc[UR8][R20.64] ;  /* 0x0000000814283981 */ /* 0x000f62000c1e9900 */
[----:B------:R-:W-:Y:S01]  /*18b0*/  BAR.SYNC.DEFER_BLOCKING 0x0 ;  /* 0x0000000000007b1d */ /* 0x000fe20000010000 */
[----:B------:R-:W-:Y:S02]  /*18c0*/  ISETP.NE.U32.AND P5, PT, R26, 0x1, PT ;  /* 0x000000011a00780c */ /* 0x000fe40003fa5070 */
[----:B------:R-:W-:Y:S01]  /*18d0*/  LOP3.LUT R33, R12, 0x1, RZ, 0xc, !PT ;  /* 0x000000010c217812 */ /* 0x000fe200078e0cff */
[----:B------:R-:W-:Y:S02]  /*18e0*/  IMAD R27, R0, 0x90, RZ ;  /* 0x00000090001b7824 */ /* 0x000fe400078e02ff */
[----:B------:R-:W-:Y:S02]  /*18f0*/  @P1 IMAD.MOV.U32 R17, RZ, RZ, R2 ;  /* 0x000000ffff111224 */ /* 0x000fe400078e0002 */
[----:B------:R-:W-:Y:S01]  /*1900*/  IMAD R33, R33, 0x900, R32 ;  /* 0x0000090021217824 */ /* 0x000fe200078e0220 */
[----:B------:R-:W-:Y:S01]  /*1910*/  BSSY.RECONVERGENT B0, `(.L_x_32) ;  /* 0x0000016000007945 */ /* 0x000fe20003800200 */
[----:B------:R0:W5:Y:S01]  /*1920*/  @P1 LDG.E.CONSTANT R24, desc[UR8][R24.64] ;  /* 0x0000000818181981 */ /* 0x000162000c1e9900 */
[----:B------:R-:W-:-:S03]  /*1930*/  IADD3 R26, PT, PT, R27, 0x900, RZ ;  /* 0x000009001b1a7810 */ /* 0x000fc60007ffe0ff */
[----:B------:R-:W-:Y:S01]  /*1940*/  @P5 IADD3 R26, PT, PT, R27, RZ, RZ ;  /* 0x000000ff1b1a5210 */ /* 0x000fe20007ffe0ff */
[----:B------:R-:W-:Y:S01]  /*1950*/  VIADD R27, R19, 0x244 ;  /* 0x00000244131b7836 */ /* 0x000fe20000000000 */
[----:B0-----:R-:W-:Y:S02]  /*1960*/  @P1 IADD3 R25, PT, PT, R17, R33, R18 ;  /* 0x0000002111191210 */ /* 0x001fe40007ffe012 */
[----:B------:R-:W-:Y:S01]  /*1970*/  @P2 MOV R17, R3 ;  /* 0x0000000300112202 */ /* 0x000fe20000000f00 */
[----:B------:R-:W-:Y:S06]  /*1980*/  @!P0 BRA `(.L_x_33) ;  /* 0x0000000000388947 */ /* 0x000fec0003800000 */
[----:B------:R-:W-:Y:S01]  /*1990*/  IMAD.MOV.U32 R22, RZ, RZ, RZ ;  /* 0x000000ffff167224 */ /* 0x000fe200078e00ff */
[----:B------:R-:W-:Y:S01]  /*19a0*/  @!P4 MOV R20, R8 ;  /* 0x000000080014c202 */ /* 0x000fe20000000f00 */
[----:B------:R-:W-:-:S05]  /*19b0*/  @!P4 IMAD.MOV.U32 R21, RZ, RZ, R13 ;  /* 0x000000ffff15c224 */ /* 0x000fca00078e000d */
[----:B------:R-:W2:Y:S01]  /*19c0*/  @!P4 LDG.E.CONSTANT R22, desc[UR8][R20.64] ;  /* 0x000000081416c981 */ /* 0x000ea2000c1e9900 */
[----:B------:R-:W0:Y:S01]  /*19d0*/  S2UR UR5, SR_CgaCtaId ;  /* 0x00000000000579c3 */ /* 0x000e220000008800 */
[----:B------:R-:W-:Y:S01]  /*19e0*/  LEA R23, R0, R29, 0x3 ;  /* 0x0000001d00177211 */ /* 0x000fe200078e18ff */
[----:B------:R-:W-:Y:S01]  /*19f0*/  UMOV UR4, 0x400 ;  /* 0x0000040000047882 */ /* 0x000fe20000000000 */
[----:B------:R-:W-:-:S03]  /*1a00*/  LOP3.LUT R16, R12, 0x1, RZ, 0xc, !PT ;  /* 0x000000010c107812 */ /* 0x000fc600078e0cff */
[----:B------:R-:W-:-:S04]  /*1a10*/  IMAD R23, R0, 0x30, R23 ;  /* 0x0000003000177824 */ /* 0x000fc800078e0217 */
[----:B------:R-:W-:Y:S01]  /*1a20*/  IMAD R23, R16, 0x244, R23 ;  /* 0x0000024410177824 */ /* 0x000fe200078e0217 */
[----:B0-----:R-:W-:-:S06]  /*1a30*/  ULEA UR4, UR5, UR4, 0x18 ;  /* 0x0000000405047291 */ /* 0x001fcc000f8ec0ff */
[----:B------:R-:W-:-:S05]  /*1a40*/  IMAD.U32 R16, RZ, RZ, UR4 ;  /* 0x00000004ff107e24 */ /* 0x000fca000f8e00ff */
[----:B------:R-:W-:-:S05]  /*1a50*/  IADD3 R23, PT, PT, R16, R23, RZ ;  /* 0x0000001710177210 */ /* 0x000fca0007ffe0ff */
[----:B--2---:R0:W-:Y:S02]  /*1a60*/  STS [R23], R22 ;  /* 0x0000001617007388 */ /* 0x0041e40000000800 */
.L_x_33:
[----:B------:R-:W-:Y:S05]  /*1a70*/  BSYNC.RECONVERGENT B0 ;  /* 0x0000000000007941 */ /* 0x000fea0003800200 */
.L_x_32:
[-C--:B------:R-:W-:Y:S01]  /*1a80*/  @P2 IADD3 R41, PT, PT, R17, R33.reuse, R28 ;  /* 0x0000002111292210 */ /* 0x080fe20007ffe01c */
[----:B------:R-:W-:Y:S01]  /*1a90*/  @P3 IMAD.MOV.U32 R17, RZ, RZ, R5 ;  /* 0x000000ffff113224 */ /* 0x000fe200078e0005 */
[----:B------:R-:W-:Y:S01]  /*1aa0*/  @P5 IADD3 R27, PT, PT, R19, RZ, RZ ;  /* 0x000000ff131b5210 */ /* 0x000fe20007ffe0ff */
[----:B-----5:R-:W-:Y:S01]  /*1ab0*/  @P1 STS [R25], R24 ;  /* 0x0000001819001388 */ /* 0x020fe20000000800 */
[----:B------:R-:W-:Y:S02]  /*1ac0*/  IADD3 R10, P5, PT, R10, 0x90, RZ ;  /* 0x000000900a0a7810 */ /* 0x000fe40007fbe0ff */
[C---:B------:R-:W-:Y:S01]  /*1ad0*/  @P3 IADD3 R45, PT, PT, R17.reuse, R33, R30 ;  /* 0x00000021112d3210 */ /* 0x040fe20007ffe01e */
[----:B------:R-:W-:Y:S01]  /*1ae0*/  IMAD.IADD R34, R16, 0x1, R27 ;  /* 0x0000000110227824 */ /* 0x000fe200078e021b */
[----:B------:R-:W-:Y:S01]  /*1af0*/  IADD3 R33, PT, PT, R17, R26, RZ ;  /* 0x0000001a11217210 */ /* 0x000fe20007ffe0ff */
[----:B------:R-:W-:Y:S01]  /*1b00*/  @P2 STS [R41], R35 ;  /* 0x0000002329002388 */ /* 0x000fe20000000800 */
[----:B------:R-:W-:Y:S01]  /*1b10*/  IADD3 R12, PT, PT, R12, 0x1, RZ ;  /* 0x000000010c0c7810 */ /* 0x000fe20007ffe0ff */
[----:B------:R-:W-:Y:S01]  /*1b20*/  IMAD.X R15, RZ, RZ, R15, P5 ;  /* 0x000000ffff0f7224 */ /* 0x000fe200028e060f */
[----:B------:R-:W-:Y:S01]  /*1b30*/  IADD3 R14, P6, PT, R14, 0x90, RZ ;  /* 0x000000900e0e7810 */ /* 0x000fe20007fde0ff */
[----:B------:R-:W-:Y:S01]  /*1b40*/  @P3 STS [R45], R40 ;  /* 0x000000282d003388 */ /* 0x000fe20000000800 */
[----:B------:R-:W-:-:S03]  /*1b50*/  ISETP.NE.AND P5, PT, R12, 0x1f, PT ;  /* 0x0000001f0c00780c */ /* 0x000fc60003fa5270 */
[----:B------:R-:W-:Y:S01]  /*1b60*/  LDS R24, [R34] ;  /* 0x0000000022187984 */ /* 0x000fe20000000800 */
[----:B------:R-:W-:Y:S01]  /*1b70*/  IMAD.X R9, RZ, RZ, R9, P6 ;  /* 0x000000ffff097224 */ /* 0x000fe200030e0609 */
[----:B------:R-:W-:Y:S02]  /*1b80*/  IADD3 R6, P6, PT, R6, 0x90, RZ ;  /* 0x0000009006067810 */ /* 0x000fe40007fde0ff */
[----:B------:R-:W1:Y:S02]  /*1b90*/  LDS.64 R20, [R33] ;  /* 0x0000000021147984 */ /* 0x000e640000000a00 */
[----:B------:R-:W-:Y:S02]  /*1ba0*/  IADD3.X R11, PT, PT, RZ, R11, RZ, P6, !PT ;  /* 0x0000000bff0b7210 */ /* 0x000fe400037fe4ff */
[----:B------:R-:W2:Y:S01]  /*1bb0*/  LDS R26, [R34+0xe8] ;  /* 0x0000e800221a7984 */ /* 0x000ea20000000800 */
[----:B------:R-:W-:-:S03]  /*1bc0*/  IADD3 R8, P6, PT, R8, 0xc40, RZ ;  /* 0x00000c4008087810 */ /* 0x000fc60007fde0ff */
[----:B0-----:R-:W0:Y:S02]  /*1bd0*/  LDS.64 R22, [R33+0x8] ;  /* 0x0000080021167984 */ /* 0x001e240000000a00 */
[----:B------:R-:W-:Y:S02]  /*1be0*/  IMAD.X R13, RZ, RZ, R13, P6 ;  /* 0x000000ffff0d7224 */ /* 0x000fe400030e060d */
[----:B------:R-:W-:Y:S04]  /*1bf0*/  LDS R35, [R34+0x4] ;  /* 0x0000040022237984 */ /* 0x000fe80000000800 */
[----:B------:R-:W-:Y:S01]  /*1c00*/  LDS R41, [R34+0x1d4] ;  /* 0x0001d40022297984 */ /* 0x000fe20000000800 */
[C---:B-1----:R-:W-:Y:S02]  /*1c10*/  IDP.4A.S8.S8 R39, R24.reuse, R20, R39 ;  /* 0x0000001418277226 */ /* 0x042fe40000000627 */
[----:B------:R-:W-:-:S02]  /*1c20*/  IDP.4A.S8.S8 R36, R24, R21, R36 ;  /* 0x0000001518247226 */ /* 0x000fc40000000624 */
[C---:B--2---:R-:W-:Y:S02]  /*1c30*/  IDP.4A.S8.S8 R27, R26.reuse, R20, R31 ;  /* 0x000000141a1b7226 */ /* 0x044fe4000000061f */
[----:B------:R-:W-:Y:S01]  /*1c40*/  IDP.4A.S8.S8 R38, R26, R21, R38 ;  /* 0x000000151a267226 */ /* 0x000fe20000000626 */
[----:B------:R-:W-:Y:S01]  /*1c50*/  LDS R31, [R34+0xec] ;  /* 0x0000ec00221f7984 */ /* 0x000fe20000000800 */
[CC--:B0-----:R-:W-:Y:S02]  /*1c60*/  IDP.4A.S8.S8 R37, R24.reuse, R22.reuse, R37 ;  /* 0x0000001618257226 */ /* 0x0c1fe40000000625 */
[-C--:B------:R-:W-:Y:S01]  /*1c70*/  IDP.4A.S8.S8 R42, R24, R23.reuse, R42 ;  /* 0x00000017182a7226 */ /* 0x080fe2000000062a */
[----:B------:R-:W0:Y:S01]  /*1c80*/  LDS.64 R20, [R33+0x18] ;  /* 0x0000180021147984 */ /* 0x000e220000000a00 */
[C---:B------:R-:W-:Y:S02]  /*1c90*/  IDP.4A.S8.S8 R43, R26.reuse, R22, R43 ;  /* 0x000000161a2b7226 */ /* 0x040fe4000000062b */
[----:B------:R-:W-:Y:S01]  /*1ca0*/  IDP.4A.S8.S8 R44, R26, R23, R44 ;  /* 0x000000171a2c7226 */ /* 0x000fe2000000062c */
[----:B------:R-:W1:Y:S04]  /*1cb0*/  LDS.64 R24, [R33+0x10] ;  /* 0x0000100021187984 */ /* 0x000e680000000a00 */
[----:B------:R-:W-:Y:S01]  /*1cc0*/  LDS.64 R22, [R33+0x20] ;  /* 0x0000200021167984 */ /* 0x000fe20000000a00 */
[----:B0-----:R-:W-:-:S02]  /*1cd0*/  IDP.4A.S8.S8 R37, R35, R20, R37 ;  /* 0x0000001423257226 */ /* 0x001fc40000000625 */
[C---:B------:R-:W-:Y:S02]  /*1ce0*/  IDP.4A.S8.S8 R42, R35.reuse, R21, R42 ;  /* 0x00000015232a7226 */ /* 0x040fe4000000062a */
[-C--:B-1----:R-:W-:Y:S02]  /*1cf0*/  IDP.4A.S8.S8 R39, R35, R24.reuse, R39 ;  /* 0x0000001823277226 */ /* 0x082fe40000000627 */
[----:B------:R-:W-:Y:S02]  /*1d00*/  IDP.4A.S8.S8 R27, R31, R24, R27 ;  /* 0x000000181f1b7226 */ /* 0x000fe4000000061b */
[-C--:B------:R-:W-:Y:S02]  /*1d10*/  IDP.4A.S8.S8 R36, R35, R25.reuse, R36 ;  /* 0x0000001923247226 */ /* 0x080fe40000000624 */
[C---:B------:R-:W-:Y:S01]  /*1d20*/  IDP.4A.S8.S8 R38, R31.reuse, R25, R38 ;  /* 0x000000191f267226 */ /* 0x040fe20000000626 */
[----:B------:R-:W0:Y:S01]  /*1d30*/  LDS R35, [R34+0xf0] ;  /* 0x0000f00022237984 */ /* 0x000e220000000800 */
[----:B------:R-:W-:-:S02]  /*1d40*/  IDP.4A.S8.S8 R43, R31, R20, R43 ;  /* 0x000000141f2b7226 */ /* 0x000fc4000000062b */
[----:B------:R-:W-:Y:S01]  /*1d50*/  IDP.4A.S8.S8 R44, R31, R21, R44 ;  /* 0x000000151f2c7226 */ /* 0x000fe2000000062c */
[----:B------:R-:W1:Y:S04]  /*1d60*/  LDS R20, [R34+0x8] ;  /* 0x0000080022147984 */ /* 0x000e680000000800 */
[----:B------:R-:W2:Y:S01]  /*1d70*/  LDS.64 R24, [R33+0x28] ;  /* 0x0000280021187984 */ /* 0x000ea20000000a00 */
[CC--:B0-----:R-:W-:Y:S02]  /*1d80*/  IDP.4A.S8.S8 R27, R35.reuse, R22.reuse, R27 ;  /* 0x00000016231b7226 */ /* 0x0c1fe4000000061b */
[----:B------:R-:W-:Y:S02]  /*1d90*/  IDP.4A.S8.S8 R38, R35, R23, R38 ;  /* 0x0000001723267226 */ /* 0x000fe40000000626 */
[----:B-1----:R-:W-:-:S02]  /*1da0*/  IDP.4A.S8.S8 R39, R20, R22, R39 ;  /* 0x0000001614277226 */ /* 0x002fc40000000627 */
[C---:B------:R-:W-:Y:S02]  /*1db0*/  IDP.4A.S8.S8 R36, R20.reuse, R23, R36 ;  /* 0x0000001714247226 */ /* 0x040fe40000000624 */
[CC--:B--2---:R-:W-:Y:S01]  /*1dc0*/  IDP.4A.S8.S8 R37, R20.reuse, R24.reuse, R37 ;  /* 0x0000001814257226 */ /* 0x0c4fe20000000625 */
[----:B------:R-:W-:Y:S01]  /*1dd0*/  LDS.64 R22, [R33+0x38] ;  /* 0x0000380021167984 */ /* 0x000fe20000000a00 */
[-C--:B------:R-:W-:Y:S02]  /*1de0*/  IDP.4A.S8.S8 R42, R20, R25.reuse, R42 ;  /* 0x00000019142a7226 */ /* 0x080fe4000000062a */
[C---:B------:R-:W-:Y:S01]  /*1df0*/  IDP.4A.S8.S8 R43, R35.reuse, R24, R43 ;  /* 0x00000018232b7226 */ /* 0x040fe2000000062b */
[----:B------:R-:W-:Y:S01]  /*1e00*/  LDS.64 R20, [R33+0x30] ;  /* 0x0000300021147984 */ /* 0x000fe20000000a00 */
[----:B------:R-:W-:-:S03]  /*1e10*/  IDP.4A.S8.S8 R44, R35, R25, R44 ;  /* 0x00000019232c7226 */ /* 0x000fc6000000062c */
[----:B------:R-:W0:Y:S04]  /*1e20*/  LDS R25, [R34+0x74] ;  /* 0x0000740022197984 */ /* 0x000e280000000800 */
[----:B------:R-:W1:Y:S01]  /*1e30*/  LDS R24, [R34+0x15c] ;  /* 0x00015c0022187984 */ /* 0x000e620000000800 */
[CC--:B0-----:R-:W-:Y:S02]  /*1e40*/  IDP.4A.S8.S8 R39, R25.reuse, R20.reuse, R39 ;  /* 0x0000001419277226 */ /* 0x0c1fe40000000627 */
[-C--:B------:R-:W-:Y:S02]  /*1e50*/  IDP.4A.S8.S8 R36, R25, R21.reuse, R36 ;  /* 0x0000001519247226 */ /* 0x080fe40000000624 */
[C---:B-1----:R-:W-:Y:S02]  /*1e60*/  IDP.4A.S8.S8 R27, R24.reuse, R20, R27 ;  /* 0x00000014181b7226 */ /* 0x042fe4000000061b */
[----:B------:R-:W-:-:S02]  /*1e70*/  IDP.4A.S8.S8 R38, R24, R21, R38 ;  /* 0x0000001518267226 */ /* 0x000fc40000000626 */
[CC--:B------:R-:W-:Y:S01]  /*1e80*/  IDP.4A.S8.S8 R37, R25.reuse, R22.reuse, R37 ;  /* 0x0000001619257226 */ /* 0x0c0fe20000000625 */
[----:B------:R-:W-:Y:S01]  /*1e90*/  LDS.64 R20, [R33+0x40] ;  /* 0x0000400021147984 */ /* 0x000fe20000000a00 */
[-C--:B------:R-:W-:Y:S02]  /*1ea0*/  IDP.4A.S8.S8 R42, R25, R23.reuse, R42 ;  /* 0x00000017192a7226 */ /* 0x080fe4000000062a */
[C---:B------:R-:W-:Y:S01]  /*1eb0*/  IDP.4A.S8.S8 R43, R24.reuse, R22, R43 ;  /* 0x00000016182b7226 */ /* 0x040fe2000000062b */
[----:B------:R-:W0:Y:S01]  /*1ec0*/  LDS R25, [R34+0x78] ;  /* 0x0000780022197984 */ /* 0x000e220000000800 */
[----:B------:R-:W-:-:S03]  /*1ed0*/  IDP.4A.S8.S8 R44, R24, R23, R44 ;  /* 0x00000017182c7226 */ /* 0x000fc6000000062c */
[----:B------:R-:W1:Y:S04]  /*1ee0*/  LDS R24, [R34+0x160] ;  /* 0x0001600022187984 */ /* 0x000e680000000800 */
[----:B------:R-:W2:Y:S01]  /*1ef0*/  LDS.64 R22, [R33+0x48] ;  /* 0x0000480021167984 */ /* 0x000ea20000000a00 */
[CC--:B0-----:R-:W-:Y:S02]  /*1f00*/  IDP.4A.S8.S8 R39, R25.reuse, R20.reuse, R39 ;  /* 0x0000001419277226 */ /* 0x0c1fe40000000627 */
[-C--:B------:R-:W-:Y:S02]  /*1f10*/  IDP.4A.S8.S8 R36, R25, R21.reuse, R36 ;  /* 0x0000001519247226 */ /* 0x080fe40000000624 */
[C---:B-1----:R-:W-:Y:S02]  /*1f20*/  IDP.4A.S8.S8 R27, R24.reuse, R20, R27 ;  /* 0x00000014181b7226 */ /* 0x042fe4000000061b */
[----:B------:R-:W-:-:S02]  /*1f30*/  IDP.4A.S8.S8 R38, R24, R21, R38 ;  /* 0x0000001518267226 */ /* 0x000fc40000000626 */
[CC--:B--2---:R-:W-:Y:S01]  /*1f40*/  IDP.4A.S8.S8 R37, R25.reuse, R22.reuse, R37 ;  /* 0x0000001619257226 */ /* 0x0c4fe20000000625 */
        /* <DEDUP_REMOVED lines=8> */
[CC--:B------:R-:W-:Y:S02]  /*1fd0*/  IDP.4A.S8.S8 R36, R25.reuse, R21.reuse, R36 ;  /* 0x0000001519247226 */ /* 0x0c0fe40000000624 */
[C---:B-1----:R-:W-:Y:S02]  /*1fe0*/  IDP.4A.S8.S8 R40, R24.reuse, R20, R27 ;  /* 0x0000001418287226 */ /* 0x042fe4000000061b */
[----:B------:R-:W-:Y:S01]  /*1ff0*/  IDP.4A.S8.S8 R38, R24, R21, R38 ;  /* 0x0000001518267226 */ /* 0x000fe20000000626 */
[----:B------:R-:W-:Y:S01]  /*2000*/  LDS R27, [R34+0x1d0] ;  /* 0x0001d000221b7984 */ /* 0x000fe20000000800 */
[----:B--2---:R-:W-:-:S02]  /*2010*/  IDP.4A.S8.S8 R37, R25, R22, R37 ;  /* 0x0000001619257226 */ /* 0x004fc40000000625 */
[-C--:B------:R-:W-:Y:S01]  /*2020*/  IDP.4A.S8.S8 R42, R25, R23.reuse, R42 ;  /* 0x00000017192a7226 */ /* 0x080fe2000000062a */
[----:B------:R-:W0:Y:S01]  /*2030*/  LDS.64 R20, [R33+0x60] ;  /* 0x0000600021147984 */ /* 0x000e220000000a00 */
[C---:B------:R-:W-:Y:S02]  /*2040*/  IDP.4A.S8.S8 R43, R24.reuse, R22, R43 ;  /* 0x00000016182b7226 */ /* 0x040fe4000000062b */
[----:B------:R-:W-:Y:S02]  /*2050*/  IDP.4A.S8.S8 R44, R24, R23, R44 ;  /* 0x00000017182c7226 */ /* 0x000fe4000000062c */
[----:B------:R-:W1:Y:S04]  /*2060*/  LDS.64 R24, [R33+0x68] ;  /* 0x0000680021187984 */ /* 0x000e680000000a00 */
[----:B------:R-:W2:Y:S01]  /*2070*/  LDS.64 R22, [R33+0x78] ;  /* 0x0000780021167984 */ /* 0x000ea20000000a00 */
[----:B0-----:R-:W-:-:S02]  /*2080*/  IDP.4A.S8.S8 R39, R26, R20, R39 ;  /* 0x000000141a277226 */ /* 0x001fc40000000627 */
[C---:B------:R-:W-:Y:S02]  /*2090*/  IDP.4A.S8.S8 R40, R27.reuse, R20, R40 ;  /* 0x000000141b287226 */ /* 0x040fe40000000628 */
[CC--:B------:R-:W-:Y:S02]  /*20a0*/  IDP.4A.S8.S8 R36, R26.reuse, R21.reuse, R36 ;  /* 0x000000151a247226 */ /* 0x0c0fe40000000624 */
[C---:B------:R-:W-:Y:S02]  /*20b0*/  IDP.4A.S8.S8 R38, R27.reuse, R21, R38 ;  /* 0x000000151b267226 */ /* 0x040fe40000000626 */
[----:B------:R-:W0:Y:S01]  /*20c0*/  LDS.64 R20, [R33+0x70] ;  /* 0x0000700021147984 */ /* 0x000e220000000a00 */
[CC--:B-1----:R-:W-:Y:S02]  /*20d0*/  IDP.4A.S8.S8 R37, R26.reuse, R24.reuse, R37 ;  /* 0x000000181a257226 */ /* 0x0c2fe40000000625 */
[----:B------:R-:W-:Y:S02]  /*20e0*/  IDP.4A.S8.S8 R42, R26, R25, R42 ;  /* 0x000000191a2a7226 */ /* 0x000fe4000000062a */
[----:B------:R-:W-:-:S02]  /*20f0*/  IDP.4A.S8.S8 R43, R27, R24, R43 ;  /* 0x000000181b2b7226 */ /* 0x000fc4000000062b */
[----:B------:R-:W-:Y:S02]  /*2100*/  IDP.4A.S8.S8 R45, R27, R25, R44 ;  /* 0x000000191b2d7226 */ /* 0x000fe4000000062c */
[----:B------:R-:W-:Y:S01]  /*2110*/  LDS R44, [R34+0x1d8] ;  /* 0x0001d800222c7984 */ /* 0x000fe20000000800 */
[-C--:B--2---:R-:W-:Y:S02]  /*2120*/  IDP.4A.S8.S8 R43, R41, R22.reuse, R43 ;  /* 0x00000016292b7226 */ /* 0x084fe4000000062b */
[C---:B------:R-:W-:Y:S01]  /*2130*/  IDP.4A.S8.S8 R37, R31.reuse, R22, R37 ;  /* 0x000000161f257226 */ /* 0x040fe20000000625 */
[----:B------:R-:W1:Y:S01]  /*2140*/  LDS.64 R24, [R33+0x80] ;  /* 0x0000800021187984 */ /* 0x000e620000000a00 */
[-C--:B------:R-:W-:Y:S02]  /*2150*/  IDP.4A.S8.S8 R42, R31, R23.reuse, R42 ;  /* 0x000000171f2a7226 */ /* 0x080fe4000000062a */
[C---:B------:R-:W-:Y:S01]  /*2160*/  IDP.4A.S8.S8 R45, R41.reuse, R23, R45 ;  /* 0x00000017292d7226 */ /* 0x040fe2000000062d */
[----:B------:R-:W2:Y:S01]  /*2170*/  LDS.64 R26, [R33+0x88] ;  /* 0x00008800211a7984 */ /* 0x000ea20000000a00 */
[----:B0-----:R-:W-:-:S02]  /*2180*/  IDP.4A.S8.S8 R40, R41, R20, R40 ;  /* 0x0000001429287226 */ /* 0x001fc40000000628 */
[-C--:B------:R-:W-:Y:S02]  /*2190*/  IDP.4A.S8.S8 R38, R41, R21.reuse, R38 ;  /* 0x0000001529267226 */ /* 0x080fe40000000626 */
[C---:B------:R-:W-:Y:S02]  /*21a0*/  IDP.4A.S8.S8 R39, R31.reuse, R20, R39 ;  /* 0x000000141f277226 */ /* 0x040fe40000000627 */
[----:B------:R-:W-:Y:S02]  /*21b0*/  IDP.4A.S8.S8 R36, R31, R21, R36 ;  /* 0x000000151f247226 */ /* 0x000fe40000000624 */
[C---:B-1----:R-:W-:Y:S02]  /*21c0*/  IDP.4A.S8.S8 R31, R44.reuse, R24, R40 ;  /* 0x000000182c1f7226 */ /* 0x042fe40000000628 */
[C---:B------:R-:W-:Y:S02]  /*21d0*/  IDP.4A.S8.S8 R38, R44.reuse, R25, R38 ;  /* 0x000000192c267226 */ /* 0x040fe40000000626 */
[----:B--2---:R-:W-:-:S02]  /*21e0*/  IDP.4A.S8.S8 R43, R44, R26, R43 ;  /* 0x0000001a2c2b7226 */ /* 0x004fc4000000062b */
[C---:B------:R-:W-:Y:S02]  /*21f0*/  IDP.4A.S8.S8 R39, R35.reuse, R24, R39 ;  /* 0x0000001823277226 */ /* 0x040fe40000000627 */
[C---:B------:R-:W-:Y:S02]  /*2200*/  IDP.4A.S8.S8 R36, R35.reuse, R25, R36 ;  /* 0x0000001923247226 */ /* 0x040fe40000000624 */
[C---:B------:R-:W-:Y:S02]  /*2210*/  IDP.4A.S8.S8 R37, R35.reuse, R26, R37 ;  /* 0x0000001a23257226 */ /* 0x040fe40000000625 */
[-C--:B------:R-:W-:Y:S02]  /*2220*/  IDP.4A.S8.S8 R42, R35, R27.reuse, R42 ;  /* 0x0000001b232a7226 */ /* 0x080fe4000000062a */
[----:B------:R-:W-:Y:S01]  /*2230*/  IDP.4A.S8.S8 R44, R44, R27, R45 ;  /* 0x0000001b2c2c7226 */ /* 0x000fe2000000062d */
[----:B------:R-:W-:Y:S06]  /*2240*/  @P5 BRA `(.L_x_34) ;  /* 0xfffffff400745947 */ /* 0x000fec000383ffff */
[----:B------:R-:W0:Y:S01]  /*2250*/  LDC.64 R10, c[0x0][0x398] ;  /* 0x0000e600ff0a7b82 */ /* 0x000e220000000a00 */
[----:B------:R-:W-:-:S07]  /*2260*/  LEA R27, R7, R0, 0x4 ;  /* 0x00000000071b7211 */ /* 0x000fce00078e20ff */
[----:B------:R-:W1:Y:S01]  /*2270*/  LDC.64 R2, c[0x0][0x3a0] ;  /* 0x0000e800ff027b82 */ /* 0x000e620000000a00 */
[----:B------:R-:W-:Y:S01]  /*2280*/  IMAD.SHL.U32 R5, R27, 0x4, RZ ;  /* 0x000000041b057824 */ /* 0x000fe200078e00ff */
[----:B------:R-:W2:Y:S03]  /*2290*/  LDCU.64 UR4, c[0x0][0x390] ;  /* 0x00007200ff0477ac */ /* 0x000ea60008000a00 */
[----:B0-----:R-:W-:-:S05]  /*22a0*/  IMAD.WIDE.U32 R10, R5, 0x4, R10 ;  /* 0x00000004050a7825 */ /* 0x001fca00078e000a */
[----:B------:R-:W3:Y:S04]  /*22b0*/  LDG.E.CONSTANT R28, desc[UR8][R10.64] ;  /* 0x000000080a1c7981 */ /* 0x000ee8000c1e9900 */
[----:B-1----:R0:W4:Y:S04]  /*22c0*/  LDG.E.CONSTANT R5, desc[UR8][R2.64] ;  /* 0x0000000802057981 */ /* 0x002128000c1e9900 */
[----:B------:R-:W5:Y:S04]  /*22d0*/  LDG.E.CONSTANT R24, desc[UR8][R10.64+0x4] ;  /* 0x000004080a187981 */ /* 0x000f68000c1e9900 */
[----:B------:R-:W4:Y:S04]  /*22e0*/  LDG.E.CONSTANT R25, desc[UR8][R10.64+0x8] ;  /* 0x000008080a197981 */ /* 0x000f28000c1e9900 */
[----:B------:R1:W4:Y:S01]  /*22f0*/  LDG.E.CONSTANT R26, desc[UR8][R10.64+0xc] ;  /* 0x00000c080a1a7981 */ /* 0x000322000c1e9900 */
[----:B------:R-:W-:Y:S01]  /*2300*/  IMAD R6, R0, 0x90, RZ ;  /* 0x0000009000067824 */ /* 0x000fe200078e02ff */
[----:B------:R-:W-:Y:S01]  /*2310*/  IADD3 R0, PT, PT, R16, R19, RZ ;  /* 0x0000001310007210 */ /* 0x000fe20007ffe0ff */
[----:B------:R-:W-:Y:S01]  /*2320*/  IMAD R4, R27, 0x7, R4 ;  /* 0x000000071b047824 */ /* 0x000fe200078e0204 */
[----:B------:R-:W-:Y:S01]  /*2330*/  BAR.SYNC.DEFER_BLOCKING 0x0 ;  /* 0x0000000000007b1d */ /* 0x000fe20000010000 */
[----:B------:R-:W-:-:S02]  /*2340*/  IMAD.IADD R33, R17, 0x1, R6 ;  /* 0x0000000111217824 */ /* 0x000fc400078e0206 */
[----:B------:R-:W-:-:S05]  /*2350*/  IMAD R4, R4, 0x70, R29 ;  /* 0x0000007004047824 */ /* 0x000fca00078e021d */
[----:B--2---:R-:W-:Y:S01]  /*2360*/  IADD3 R4, P0, PT, R4, UR4, RZ ;  /* 0x0000000404047c10 */ /* 0x004fe2000ff1e0ff */
[----:B------:R-:W-:Y:S04]  /*2370*/  LDS R30, [R0+0x244] ;  /* 0x00024400001e7984 */ /* 0x000fe80000000800 */
[----:B------:R-:W2:Y:S04]  /*2380*/  LDS.64 R18, [R33+0x900] ;  /* 0x0009000021127984 */ /* 0x000ea80000000a00 */
[----:B------:R-:W2:Y:S04]  /*2390*/  LDS R32, [R0+0x32c] ;  /* 0x00032c0000207984 */ /* 0x000ea80000000800 */
[----:B0-----:R-:W0:Y:S04]  /*23a0*/  LDS.64 R2, [R33+0x908] ;  /* 0x0009080021027984 */ /* 0x001e280000000a00 */
[----:B------:R-:W-:Y:S04]  /*23b0*/  LDS.64 R6, [R0+0x248] ;  /* 0x0002480000067984 */ /* 0x000fe80000000a00 */
[----:B------:R-:W0:Y:S04]  /*23c0*/  LDS.64 R8, [R33+0x910] ;  /* 0x0009100021087984 */ /* 0x000e280000000a00 */
[----:B-1----:R-:W1:Y:S04]  /*23d0*/  LDS.64 R10, [R0+0x330] ;  /* 0x00033000000a7984 */ /* 0x002e680000000a00 */
[----:B------:R-:W1:Y:S04]  /*23e0*/  LDS.64 R12, [R33+0x918] ;  /* 0x00091800210c7984 */ /* 0x000e680000000a00 */
[----:B------:R-:W1:Y:S04]  /*23f0*/  LDS.64 R14, [R33+0x920] ;  /* 0x00092000210e7984 */ /* 0x000e680000000a00 */
[----:B------:R-:W1:Y:S04]  /*2400*/  LDS.64 R16, [R33+0x928] ;  /* 0x0009280021107984 */ /* 0x000e680000000a00 */
[----:B------:R-:W-:Y:S01]  /*2410*/  LDS.64 R20, [R0+0x2b8] ;  /* 0x0002b80000147984 */ /* 0x000fe20000000a00 */
[----:B--2---:R-:W-:-:S03]  /*2420*/  IDP.4A.S8.S8 R39, R30, R18, R39 ;  /* 0x000000121e277226 */ /* 0x004fc60000000627 */
[----:B------:R-:W2:Y:S01]  /*2430*/  LDS.64 R22, [R33+0x930] ;  /* 0x0009300021167984 */ /* 0x000ea20000000a00 */
[-C--:B------:R-:W-:Y:S02]  /*2440*/  IDP.4A.S8.S8 R36, R30, R19.reuse, R36 ;  /* 0x000000131e247226 */ /* 0x080fe40000000624 */
[C---:B------:R-:W-:Y:S01]  /*2450*/  IDP.4A.S8.S8 R35, R32.reuse, R18, R31 ;  /* 0x0000001220237226 */ /* 0x040fe2000000061f */
[----:B------:R-:W-:Y:S01]  /*2460*/  LDS R34, [R0+0x2c0] ;  /* 0x0002c00000227984 */ /* 0x000fe20000000800 */
[----:B------:R-:W-:Y:S02]  /*2470*/  IDP.4A.S8.S8 R38, R32, R19, R38 ;  /* 0x0000001320267226 */ /* 0x000fe40000000626 */
[CC--:B0-----:R-:W-:Y:S01]  /*2480*/  IDP.4A.S8.S8 R37, R30.reuse, R2.reuse, R37 ;  /* 0x000000021e257226 */ /* 0x0c1fe20000000625 */
[----:B------:R-:W0:Y:S01]  /*2490*/  LDS.64 R18, [R0+0x3a0] ;  /* 0x0003a00000127984 */ /* 0x000e220000000a00 */
[-C--:B------:R-:W-:Y:S02]  /*24a0*/  IDP.4A.S8.S8 R42, R30, R3.reuse, R42 ;  /* 0x000000031e2a7226 */ /* 0x080fe4000000062a */
[C---:B------:R-:W-:Y:S01]  /*24b0*/  IDP.4A.S8.S8 R43, R32.reuse, R2, R43 ;  /* 0x00000002202b7226 */ /* 0x040fe2000000062b */
[----:B------:R-:W0:Y:S01]  /*24c0*/  LDS.64 R30, [R33+0x938] ;  /* 0x00093800211e7984 */ /* 0x000e220000000a00 */
[----:B------:R-:W-:-:S02]  /*24d0*/  IDP.4A.S8.S8 R44, R32, R3, R44 ;  /* 0x00000003202c7226 */ /* 0x000fc4000000062c */
[CC--:B------:R-:W-:Y:S01]  /*24e0*/  IDP.4A.S8.S8 R39, R6.reuse, R8.reuse, R39 ;  /* 0x0000000806277226 */ /* 0x0c0fe20000000627 */
[----:B------:R-:W0:Y:S01]  /*24f0*/  LDS.64 R2, [R33+0x940] ;  /* 0x0009400021027984 */ /* 0x000e220000000a00 */
[-C--:B------:R-:W-:Y:S02]  /*2500*/  IDP.4A.S8.S8 R36, R6, R9.reuse, R36 ;  /* 0x0000000906247226 */ /* 0x080fe40000000624 */
[C---:B-1----:R-:W-:Y:S02]  /*2510*/  IDP.4A.S8.S8 R35, R10.reuse, R8, R35 ;  /* 0x000000080a237226 */ /* 0x042fe40000000623 */
[----:B------:R-:W-:Y:S02]  /*2520*/  IDP.4A.S8.S8 R38, R10, R9, R38 ;  /* 0x000000090a267226 */ /* 0x000fe40000000626 */
[----:B------:R-:W1:Y:S01]  /*2530*/  LDS.64 R8, [R33+0x948] ;  /* 0x0009480021087984 */ /* 0x000e620000000a00 */
[C---:B------:R-:W-:Y:S02]  /*2540*/  IDP.4A.S8.S8 R37, R6.reuse, R12, R37 ;  /* 0x0000000c06257226 */ /* 0x040fe40000000625 */
[----:B------:R-:W-:-:S02]  /*2550*/  IDP.4A.S8.S8 R42, R6, R13, R42 ;  /* 0x0000000d062a7226 */ /* 0x000fc4000000062a */
[C---:B------:R-:W-:Y:S02]  /*2560*/  IDP.4A.S8.S8 R39, R7.reuse, R14, R39 ;  /* 0x0000000e07277226 */ /* 0x040fe40000000627 */
[C---:B------:R-:W-:Y:S02]  /*2570*/  IDP.4A.S8.S8 R36, R7.reuse, R15, R36 ;  /* 0x0000000f07247226 */ /* 0x040fe40000000624 */
[C---:B------:R-:W-:Y:S02]  /*2580*/  IDP.4A.S8.S8 R37, R7.reuse, R16, R37 ;  /* 0x0000001007257226 */ /* 0x040fe40000000625 */
[----:B------:R-:W-:Y:S02]  /*2590*/  IDP.4A.S8.S8 R7, R7, R17, R42 ;  /* 0x0000001107077226 */ /* 0x000fe4000000062a */
[C---:B------:R-:W-:Y:S02]  /*25a0*/  IDP.4A.S8.S8 R35, R11.reuse, R14, R35 ;  /* 0x0000000e0b237226 */ /* 0x040fe40000000623 */
[----:B------:R-:W-:-:S02]  /*25b0*/  IDP.4A.S8.S8 R38, R11, R15, R38 ;  /* 0x0000000f0b267226 */ /* 0x000fc40000000626 */
[----:B------:R-:W1:Y:S01]  /*25c0*/  LDS.64 R14, [R33+0x950] ;  /* 0x00095000210e7984 */ /* 0x000e620000000a00 */
[C---:B--2---:R-:W-:Y:S02]  /*25d0*/  IDP.4A.S8.S8 R42, R20.reuse, R23, R36 ;  /* 0x00000017142a7226 */ /* 0x044fe40000000624 */
[----:B------:R-:W-:Y:S02]  /*25e0*/  IDP.4A.S8.S8 R39, R20, R22, R39 ;  /* 0x0000001614277226 */ /* 0x000fe40000000627 */
[C---:B------:R-:W-:Y:S02]  /*25f0*/  IDP.4A.S8.S8 R40, R10.reuse, R13, R44 ;  /* 0x0000000d0a287226 */ /* 0x040fe4000000062c */
[----:B------:R-:W-:Y:S02]  /*2600*/  IDP.4A.S8.S8 R43, R10, R12, R43 ;  /* 0x0000000c0a2b7226 */ /* 0x000fe4000000062b */
[C---:B0-----:R-:W-:Y:S01]  /*2610*/  IDP.4A.S8.S8 R41, R18.reuse, R22, R35 ;  /* 0x0000001612297226 */ /* 0x041fe20000000623 */
[----:B------:R-:W0:Y:S01]  /*2620*/  LDS.64 R12, [R33+0x958] ;  /* 0x00095800210c7984 */ /* 0x000e220000000a00 */
[----:B------:R-:W-:-:S02]  /*2630*/  IDP.4A.S8.S8 R44, R18, R23, R38 ;  /* 0x00000017122c7226 */ /* 0x000fc40000000626 */
[C---:B------:R-:W-:Y:S01]  /*2640*/  IDP.4A.S8.S8 R36, R20.reuse, R30, R37 ;  /* 0x0000001e14247226 */ /* 0x040fe20000000625 */
[----:B------:R-:W-:Y:S01]  /*2650*/  LDS.64 R22, [R33+0x970] ;  /* 0x0009700021167984 */ /* 0x000fe20000000a00 */
[----:B------:R-:W-:Y:S02]  /*2660*/  IDP.4A.S8.S8 R20, R20, R31, R7 ;  /* 0x0000001f14147226 */ /* 0x000fe40000000607 */
[C---:B------:R-:W-:Y:S01]  /*2670*/  IDP.4A.S8.S8 R43, R11.reuse, R16, R43 ;  /* 0x000000100b2b7226 */ /* 0x040fe2000000062b */
[----:B------:R-:W2:Y:S01]  /*2680*/  LDS.64 R6, [R33+0x960] ;  /* 0x0009600021067984 */ /* 0x000ea20000000a00 */
[----:B------:R-:W-:Y:S02]  /*2690*/  IDP.4A.S8.S8 R40, R11, R17, R40 ;  /* 0x000000110b287226 */ /* 0x000fe40000000628 */
[C---:B------:R-:W-:Y:S01]  /*26a0*/  IDP.4A.S8.S8 R38, R18.reuse, R30, R43 ;  /* 0x0000001e12267226 */ /* 0x040fe2000000062b */
[----:B------:R-:W2:Y:S01]  /*26b0*/  LDS R35, [R0+0x3a8] ;  /* 0x0003a80000237984 */ /* 0x000ea20000000800 */
[----:B------:R-:W-:-:S02]  /*26c0*/  IDP.4A.S8.S8 R40, R18, R31, R40 ;  /* 0x0000001f12287226 */ /* 0x000fc40000000628 */
[CC--:B------:R-:W-:Y:S01]  /*26d0*/  IDP.4A.S8.S8 R18, R21.reuse, R3.reuse, R42 ;  /* 0x0000000315127226 */ /* 0x0c0fe2000000062a */
[----:B------:R-:W2:Y:S01]  /*26e0*/  LDS.64 R16, [R33+0x980] ;  /* 0x0009800021107984 */ /* 0x000ea20000000a00 */
[-C--:B------:R-:W-:Y:S02]  /*26f0*/  IDP.4A.S8.S8 R39, R21, R2.reuse, R39 ;  /* 0x0000000215277226 */ /* 0x080fe40000000627 */
[C---:B------:R-:W-:Y:S01]  /*2700*/  IDP.4A.S8.S8 R41, R19.reuse, R2, R41 ;  /* 0x0000000213297226 */ /* 0x040fe20000000629 */
[----:B------:R-:W2:Y:S01]  /*2710*/  LDS R37, [R0+0x414] ;  /* 0x0004140000257984 */ /* 0x000ea20000000800 */
[----:B------:R-:W-:Y:S02]  /*2720*/  IDP.4A.S8.S8 R42, R19, R3, R44 ;  /* 0x00000003132a7226 */ /* 0x000fe4000000062c */
[C---:B-1----:R-:W-:Y:S01]  /*2730*/  IDP.4A.S8.S8 R43, R21.reuse, R8, R36 ;  /* 0x00000008152b7226 */ /* 0x042fe20000000624 */
[----:B------:R1:W2:Y:S01]  /*2740*/  LDS.64 R30, [R0+0x418] ;  /* 0x00041800001e7984 */ /* 0x0002a20000000a00 */
[----:B------:R-:W-:-:S02]  /*2750*/  IDP.4A.S8.S8 R36, R21, R9, R20 ;  /* 0x0000000915247226 */ /* 0x000fc40000000614 */
[C---:B------:R-:W-:Y:S01]  /*2760*/  IDP.4A.S8.S8 R38, R19.reuse, R8, R38 ;  /* 0x0000000813267226 */ /* 0x040fe20000000626 */
[----:B------:R-:W2:Y:S01]  /*2770*/  LDS.64 R2, [R33+0x968] ;  /* 0x0009680021027984 */ /* 0x000ea20000000a00 */
[----:B------:R-:W-:Y:S02]  /*2780*/  IDP.4A.S8.S8 R40, R19, R9, R40 ;  /* 0x0000000913287226 */ /* 0x000fe40000000628 */
[C---:B------:R-:W-:Y:S01]  /*2790*/  IDP.4A.S8.S8 R39, R34.reuse, R14, R39 ;  /* 0x0000000e22277226 */ /* 0x040fe20000000627 */
[----:B------:R-:W2:Y:S01]  /*27a0*/  LDS.64 R20, [R33+0x978] ;  /* 0x0009780021147984 */ /* 0x000ea20000000a00 */
[C---:B------:R-:W-:Y:S02]  /*27b0*/  IDP.4A.S8.S8 R18, R34.reuse, R15, R18 ;  /* 0x0000000f22127226 */ /* 0x040fe40000000612 */
[----:B-1----:R-:W-:Y:S01]  /*27c0*/  HFMA2 R0, -RZ, RZ, 1.75, 0 ;  /* 0x3f000000ff007431 */ /* 0x002fe200000001ff */
[----:B------:R-:W1:Y:S01]  /*27d0*/  LDS.64 R8, [R33+0x988] ;  /* 0x0009880021087984 */ /* 0x000e620000000a00 */
[----:B0-----:R-:W-:-:S02]  /*27e0*/  IDP.4A.S8.S8 R43, R34, R12, R43 ;  /* 0x0000000c222b7226 */ /* 0x001fc4000000062b */
[----:B------:R-:W-:Y:S02]  /*27f0*/  IDP.4A.S8.S8 R36, R34, R13, R36 ;  /* 0x0000000d22247226 */ /* 0x000fe40000000624 */
[C---:B--2---:R-:W-:Y:S02]  /*2800*/  IDP.4A.S8.S8 R39, R32.reuse, R6, R39 ;  /* 0x0000000620277226 */ /* 0x044fe40000000627 */
[----:B------:R-:W-:Y:S02]  /*2810*/  IDP.4A.S8.S8 R18, R32, R7, R18 ;  /* 0x0000000720127226 */ /* 0x000fe40000000612 */
[----:B------:R-:W-:Y:S02]  /*2820*/  IDP.4A.S8.S8 R39, R10, R22, R39 ;  /* 0x000000160a277226 */ /* 0x000fe40000000627 */
[----:B------:R-:W-:Y:S02]  /*2830*/  IDP.4A.S8.S8 R41, R35, R14, R41 ;  /* 0x0000000e23297226 */ /* 0x000fe40000000629 */
[----:B------:R-:W-:-:S02]  /*2840*/  IDP.4A.S8.S8 R39, R11, R16, R39 ;  /* 0x000000100b277226 */ /* 0x000fc40000000627 */
[----:B------:R-:W-:Y:S02]  /*2850*/  IDP.4A.S8.S8 R42, R35, R15, R42 ;  /* 0x0000000f232a7226 */ /* 0x000fe4000000062a */
[----:B------:R-:W-:Y:S01]  /*2860*/  IDP.4A.S8.S8 R41, R37, R6, R41 ;  /* 0x0000000625297226 */ /* 0x000fe20000000629 */
[----:B------:R-:W-:Y:S01]  /*2870*/  I2FP.F32.S32 R39, R39 ;  /* 0x0000002700277245 */ /* 0x000fe20000201400 */
[----:B------:R-:W-:Y:S02]  /*2880*/  IDP.4A.S8.S8 R38, R35, R12, R38 ;  /* 0x0000000c23267226 */ /* 0x000fe40000000626 */
[----:B------:R-:W-:Y:S02]  /*2890*/  IDP.4A.S8.S8 R41, R30, R22, R41 ;  /* 0x000000161e297226 */ /* 0x000fe40000000629 */
[----:B------:R-:W-:Y:S02]  /*28a0*/  IDP.4A.S8.S8 R18, R10, R23, R18 ;  /* 0x000000170a127226 */ /* 0x000fe40000000612 */
[----:B------:R-:W-:-:S02]  /*28b0*/  IDP.4A.S8.S8 R41, R31, R16, R41 ;  /* 0x000000101f297226 */ /* 0x000fc40000000629 */
[C---:B------:R-:W-:Y:S02]  /*28c0*/  IDP.4A.S8.S8 R42, R37.reuse, R7, R42 ;  /* 0x00000007252a7226 */ /* 0x040fe4000000062a */
[----:B------:R-:W-:Y:S01]  /*28d0*/  IDP.4A.S8.S8 R7, R37, R2, R38 ;  /* 0x0000000225077226 */ /* 0x000fe20000000626 */
[----:B------:R-:W-:Y:S01]  /*28e0*/  I2FP.F32.S32 R41, R41 ;  /* 0x0000002900297245 */ /* 0x000fe20000201400 */
[----:B------:R-:W-:Y:S02]  /*28f0*/  IDP.4A.S8.S8 R40, R35, R13, R40 ;  /* 0x0000000d23287226 */ /* 0x000fe40000000628 */
[----:B------:R-:W-:Y:S02]  /*2900*/  IDP.4A.S8.S8 R18, R11, R17, R18 ;  /* 0x000000110b127226 */ /* 0x000fe40000000612 */
[----:B------:R-:W-:Y:S02]  /*2910*/  IDP.4A.S8.S8 R7, R30, R20, R7 ;  /* 0x000000141e077226 */ /* 0x000fe40000000607 */
[C---:B------:R-:W-:Y:S01]  /*2920*/  IDP.4A.S8.S8 R43, R32.reuse, R2, R43 ;  /* 0x00000002202b7226 */ /* 0x040fe2000000062b */
[----:B------:R-:W-:Y:S01]  /*2930*/  I2FP.F32.S32 R13, R18 ;  /* 0x00000012000d7245 */ /* 0x000fe20000201400 */
[----:B------:R-:W-:-:S02]  /*2940*/  IDP.4A.S8.S8 R36, R32, R3, R36 ;  /* 0x0000000320247226 */ /* 0x000fc40000000624 */
[----:B------:R-:W-:Y:S02]  /*2950*/  IDP.4A.S8.S8 R40, R37, R3, R40 ;  /* 0x0000000325287226 */ /* 0x000fe40000000628 */
[----:B-1----:R-:W-:Y:S02]  /*2960*/  IDP.4A.S8.S8 R7, R31, R8, R7 ;  /* 0x000000081f077226 */ /* 0x002fe40000000607 */
[----:B------:R-:W-:Y:S02]  /*2970*/  IDP.4A.S8.S8 R2, R10, R20, R43 ;  /* 0x000000140a027226 */ /* 0x000fe4000000062b */
[----:B------:R-:W-:Y:S01]  /*2980*/  IDP.4A.S8.S8 R42, R30, R23, R42 ;  /* 0x000000171e2a7226 */ /* 0x000fe2000000062a */
[----:B------:R-:W-:Y:S01]  /*2990*/  I2FP.F32.S32 R14, R7 ;  /* 0x00000007000e7245 */ /* 0x000fe20000201400 */
[----:B------:R-:W-:Y:S02]  /*29a0*/  IDP.4A.S8.S8 R2, R11, R8, R2 ;  /* 0x000000080b027226 */ /* 0x000fe40000000602 */
[----:B------:R-:W-:-:S02]  /*29b0*/  IDP.4A.S8.S8 R10, R10, R21, R36 ;  /* 0x000000150a0a7226 */ /* 0x000fc40000000624 */
[----:B------:R-:W-:Y:S01]  /*29c0*/  IDP.4A.S8.S8 R30, R30, R21, R40 ;  /* 0x000000151e1e7226 */ /* 0x000fe20000000628 */
[----:B------:R-:W-:Y:S01]  /*29d0*/  I2FP.F32.S32 R8, R2 ;  /* 0x0000000200087245 */ /* 0x000fe20000201400 */
[----:B------:R-:W-:Y:S02]  /*29e0*/  IDP.4A.S8.S8 R42, R31, R17, R42 ;  /* 0x000000111f2a7226 */ /* 0x000fe4000000062a */
[-C--:B------:R-:W-:Y:S02]  /*29f0*/  IDP.4A.S8.S8 R10, R11, R9.reuse, R10 ;  /* 0x000000090b0a7226 */ /* 0x080fe4000000060a */
[----:B------:R-:W-:Y:S01]  /*2a00*/  IDP.4A.S8.S8 R30, R31, R9, R30 ;  /* 0x000000091f1e7226 */ /* 0x000fe2000000061e */
[----:B------:R-:W-:Y:S02]  /*2a10*/  I2FP.F32.S32 R17, R42 ;  /* 0x0000002a00117245 */ /* 0x000fe40000201400 */
[----:B------:R-:W-:Y:S02]  /*2a20*/  I2FP.F32.S32 R11, R10 ;  /* 0x0000000a000b7245 */ /* 0x000fe40000201400 */
[----:B------:R-:W-:Y:S01]  /*2a30*/  I2FP.F32.S32 R9, R30 ;  /* 0x0000001e00097245 */ /* 0x000fe20000201400 */
[--C-:B---3--:R-:W-:Y:S01]  /*2a40*/  FFMA R39, R39, 6.0056099755456671119e-05, R28.reuse ;  /* 0x387be4bf27277823 */ /* 0x108fe2000000001c */
[----:B------:R-:W-:-:S04]  /*2a50*/  FFMA R41, R41, 6.0056099755456671119e-05, R28 ;  /* 0x387be4bf29297823 */ /* 0x000fc8000000001c */
[----:B------:R-:W-:Y:S02]  /*2a60*/  FMNMX R6, RZ, R39, !PT ;  /* 0x00000027ff067209 */ /* 0x000fe40007800000 */
[----:B------:R-:W-:Y:S01]  /*2a70*/  FMNMX R12, RZ, R41, !PT ;  /* 0x00000029ff0c7209 */ /* 0x000fe20007800000 */
[--C-:B-----5:R-:W-:Y:S01]  /*2a80*/  FFMA R13, R13, 6.0056099755456671119e-05, R24.reuse ;  /* 0x387be4bf0d0d7823 */ /* 0x120fe20000000018 */
[----:B------:R-:W-:Y:S01]  /*2a90*/  FFMA R17, R17, 6.0056099755456671119e-05, R24 ;  /* 0x387be4bf11117823 */ /* 0x000fe20000000018 */
[--C-:B----4-:R-:W-:Y:S02]  /*2aa0*/  FFMA R3, R6, 56.11093902587890625, R5.reuse ;  /* 0x4260719a06037823 */ /* 0x110fe40000000005 */
[----:B------:R-:W-:Y:S01]  /*2ab0*/  FFMA R15, R12, 56.11093902587890625, R5 ;  /* 0x4260719a0c0f7823 */ /* 0x000fe20000000005 */
[----:B------:R-:W-:Y:S02]  /*2ac0*/  FFMA R8, R8, 6.0056099755456671119e-05, R25 ;  /* 0x387be4bf08087823 */ /* 0x000fe40000000019 */
[C---:B------:R-:W-:Y:S01]  /*2ad0*/  LOP3.LUT R6, R0.reuse, 0x80000000, R3, 0xb8, !PT ;  /* 0x8000000000067812 */ /* 0x040fe200078eb803 */
[--C-:B------:R-:W-:Y:S01]  /*2ae0*/  FFMA R11, R11, 6.0056099755456671119e-05, R26.reuse ;  /* 0x387be4bf0b0b7823 */ /* 0x100fe2000000001a */
[----:B------:R-:W-:Y:S01]  /*2af0*/  LOP3.LUT R12, R0, 0x80000000, R15, 0xb8, !PT ;  /* 0x80000000000c7812 */ /* 0x000fe200078eb80f */
[----:B------:R-:W-:Y:S01]  /*2b00*/  FFMA R9, R9, 6.0056099755456671119e-05, R26 ;  /* 0x387be4bf09097823 */ /* 0x000fe2000000001a */
[----:B------:R-:W-:Y:S01]  /*2b10*/  FMNMX R8, RZ, R8, !PT ;  /* 0x00000008ff087209 */ /* 0x000fe20007800000 */
[----:B------:R-:W-:Y:S01]  /*2b20*/  FADD.RZ R3, R3, R6 ;  /* 0x0000000603037221 */ /* 0x000fe2000000c000 */
[----:B------:R-:W-:Y:S01]  /*2b30*/  FMNMX R6, RZ, R13, !PT ;  /* 0x0000000dff067209 */ /* 0x000fe20007800000 */
[----:B------:R-:W-:Y:S01]  /*2b40*/  FFMA R13, R14, 6.0056099755456671119e-05, R25 ;  /* 0x387be4bf0e0d7823 */ /* 0x000fe20000000019 */
[----:B------:R-:W-:Y:S01]  /*2b50*/  FADD.RZ R12, R15, R12 ;  /* 0x0000000c0f0c7221 */ /* 0x000fe2000000c000 */
[----:B------:R-:W-:-:S02]  /*2b60*/  FMNMX R14, RZ, R17, !PT ;  /* 0x00000011ff0e7209 */ /* 0x000fc40007800000 */
[--C-:B------:R-:W-:Y:S01]  /*2b70*/  FFMA R7, R6, 56.11093902587890625, R5.reuse ;  /* 0x4260719a06077823 */ /* 0x100fe20000000005 */
[----:B------:R-:W-:Y:S01]  /*2b80*/  FMNMX R16, RZ, R13, !PT ;  /* 0x0000000dff107209 */ /* 0x000fe20007800000 */
[----:B------:R0:W1:Y:S01]  /*2b90*/  F2I.TRUNC.NTZ R2, R12 ;  /* 0x0000000c00027305 */ /* 0x000062000020f100 */
[----:B------:R-:W-:Y:S02]  /*2ba0*/  FFMA R13, R14, 56.11093902587890625, R5 ;  /* 0x4260719a0e0d7823 */ /* 0x000fe40000000005 */
[----:B------:R-:W-:Y:S01]  /*2bb0*/  LOP3.LUT R6, R0, 0x80000000, R7, 0xb8, !PT ;  /* 0x8000000000067812 */ /* 0x000fe200078eb807 */
[----:B------:R-:W-:Y:S02]  /*2bc0*/  FFMA R15, R16, 56.11093902587890625, R5 ;  /* 0x4260719a100f7823 */ /* 0x000fe40000000005 */
[C---:B------:R-:W-:Y:S02]  /*2bd0*/  LOP3.LUT R14, R0.reuse, 0x80000000, R13, 0xb8, !PT ;  /* 0x80000000000e7812 */ /* 0x040fe400078eb80d */
[----:B------:R-:W-:Y:S01]  /*2be0*/  FADD.RZ R6, R7, R6 ;  /* 0x0000000607067221 */ /* 0x000fe2000000c000 */
[----:B------:R-:W-:Y:S01]  /*2bf0*/  LOP3.LUT R10, R0, 0x80000000, R15, 0xb8, !PT ;  /* 0x80000000000a7812 */ /* 0x000fe200078eb80f */
[----:B------:R-:W-:Y:S01]  /*2c00*/  FFMA R7, R8, 56.11093902587890625, R5 ;  /* 0x4260719a08077823 */ /* 0x000fe20000000005 */
[----:B0-----:R-:W-:Y:S01]  /*2c10*/  FMNMX R12, RZ, R9, !PT ;  /* 0x00000009ff0c7209 */ /* 0x001fe20007800000 */
[----:B------:R-:W0:Y:S01]  /*2c20*/  F2I.TRUNC.NTZ R3, R3 ;  /* 0x0000000300037305 */ /* 0x000e22000020f100 */
[----:B------:R-:W-:Y:S01]  /*2c30*/  FADD.RZ R14, R13, R14 ;  /* 0x0000000e0d0e7221 */ /* 0x000fe2000000c000 */
[----:B------:R-:W-:Y:S01]  /*2c40*/  FADD.RZ R15, R15, R10 ;  /* 0x0000000a0f0f7221 */ /* 0x000fe2000000c000 */
[----:B------:R-:W-:-:S02]  /*2c50*/  LOP3.LUT R8, R0, 0x80000000, R7, 0xb8, !PT ;  /* 0x8000000000087812 */ /* 0x000fc400078eb807 */
[----:B------:R-:W-:Y:S02]  /*2c60*/  FMNMX R10, RZ, R11, !PT ;  /* 0x0000000bff0a7209 */ /* 0x000fe40007800000 */
[----:B-1----:R-:W-:Y:S01]  /*2c70*/  VIMNMX R2, PT, PT, R2, 0x7f, PT ;  /* 0x0000007f02027848 */ /* 0x002fe20003fe0100 */
[----:B------:R-:W-:Y:S01]  /*2c80*/  FADD.RZ R8, R7, R8 ;  /* 0x0000000807087221 */ /* 0x000fe2000000c000 */
[----:B------:R-:W1:Y:S01]  /*2c90*/  F2I.TRUNC.NTZ R6, R6 ;  /* 0x0000000600067305 */ /* 0x000e62000020f100 */
[--C-:B------:R-:W-:Y:S01]  /*2ca0*/  FFMA R7, R10, 56.11093902587890625, R5.reuse ;  /* 0x4260719a0a077823 */ /* 0x100fe20000000005 */
[----:B------:R-:W-:Y:S01]  /*2cb0*/  FFMA R5, R12, 56.11093902587890625, R5 ;  /* 0x4260719a0c057823 */ /* 0x000fe20000000005 */
[----:B------:R-:W-:-:S03]  /*2cc0*/  VIMNMX R11, PT, PT, R2, -0x80, !PT ;  /* 0xffffff80020b7848 */ /* 0x000fc60007fe0100 */
[C---:B------:R-:W-:Y:S02]  /*2cd0*/  LOP3.LUT R10, R0.reuse, 0x80000000, R7, 0xb8, !PT ;  /* 0x80000000000a7812 */ /* 0x040fe400078eb807 */
[----:B------:R-:W-:Y:S01]  /*2ce0*/  LOP3.LUT R0, R0, 0x80000000, R5, 0xb8, !PT ;  /* 0x8000000000007812 */ /* 0x000fe200078eb805 */
[----:B------:R-:W2:Y:S01]  /*2cf0*/  F2I.TRUNC.NTZ R14, R14 ;  /* 0x0000000e000e7305 */ /* 0x000ea2000020f100 */
[----:B0-----:R-:W-:Y:S01]  /*2d00*/  VIMNMX R3, PT, PT, R3, 0x7f, PT ;  /* 0x0000007f03037848 */ /* 0x001fe20003fe0100 */
[----:B------:R-:W-:Y:S02]  /*2d10*/  FADD.RZ R10, R7, R10 ;  /* 0x0000000a070a7221 */ /* 0x000fe4000000c000 */
[----:B------:R-:W-:Y:S01]  /*2d20*/  FADD.RZ R0, R5, R0 ;  /* 0x0000000005007221 */ /* 0x000fe2000000c000 */
[----:B------:R-:W-:Y:S02]  /*2d30*/  IADD3.X R5, PT, PT, RZ, UR5, RZ, P0, !PT ;  /* 0x00000005ff057c10 */ /* 0x000fe400087fe4ff */
[----:B------:R-:W-:Y:S01]  /*2d40*/  VIMNMX R3, PT, PT, R3, -0x80, !PT ;  /* 0xffffff8003037848 */ /* 0x000fe20007fe0100 */
[----:B------:R-:W0:Y:S01]  /*2d50*/  F2I.TRUNC.NTZ R15, R15 ;  /* 0x0000000f000f7305 */ /* 0x000e22000020f100 */
[----:B-1----:R-:W-:Y:S01]  /*2d60*/  VIMNMX R6, PT, PT, R6, 0x7f, PT ;  /* 0x0000007f06067848 */ /* 0x002fe20003fe0100 */
[----:B------:R-:W-:Y:S03]  /*2d70*/  STG.E.U8 desc[UR8][R4.64+0x38], R11 ;  /* 0x0000380b04007986 */ /* 0x000fe6000c101108 */
[----:B------:R-:W-:Y:S01]  /*2d80*/  VIMNMX R7, PT, PT, R6, -0x80, !PT ;  /* 0xffffff8006077848 */ /* 0x000fe20007fe0100 */
[----:B------:R1:W-:Y:S01]  /*2d90*/  STG.E.U8 desc[UR8][R4.64], R3 ;  /* 0x0000000304007986 */ /* 0x0003e2000c101108 */
[----:B--2---:R-:W-:Y:S01]  /*2da0*/  VIMNMX R14, PT, PT, R14, 0x7f, PT ;  /* 0x0000007f0e0e7848 */ /* 0x004fe20003fe0100 */
[----:B------:R-:W2:Y:S02]  /*2db0*/  F2I.TRUNC.NTZ R8, R8 ;  /* 0x0000000800087305 */ /* 0x000ea4000020f100 */
[----:B------:R-:W-:Y:S01]  /*2dc0*/  STG.E.U8 desc[UR8][R4.64+0x1], R7 ;  /* 0x0000010704007986 */ /* 0x000fe2000c101108 */
[----:B------:R-:W-:-:S02]  /*2dd0*/  VIMNMX R13, PT, PT, R14, -0x80, !PT ;  /* 0xffffff800e0d7848 */ /* 0x000fc40007fe0100 */
[----:B0-----:R-:W-:-:S03]  /*2de0*/  VIMNMX R15, PT, PT, R15, 0x7f, PT ;  /* 0x0000007f0f0f7848 */ /* 0x001fc60003fe0100 */
[----:B------:R-:W0:Y:S01]  /*2df0*/  F2I.TRUNC.NTZ R10, R10 ;  /* 0x0000000a000a7305 */ /* 0x000e22000020f100 */
[----:B------:R-:W-:Y:S01]  /*2e00*/  STG.E.U8 desc[UR8][R4.64+0x39], R13 ;  /* 0x0000390d04007986 */ /* 0x000fe2000c101108 */
[----:B------:R-:W-:Y:S02]  /*2e10*/  VIMNMX R15, PT, PT, R15, -0x80, !PT ;  /* 0xffffff800f0f7848 */ /* 0x000fe40007fe0100 */
[----:B--2---:R-:W-:-:S04]  /*2e20*/  VIMNMX R8, PT, PT, R8, 0x7f, PT ;  /* 0x0000007f08087848 */ /* 0x004fc80003fe0100 */
[----:B------:R-:W2:Y:S01]  /*2e30*/  F2I.TRUNC.NTZ R0, R0 ;  /* 0x0000000000007305 */ /* 0x000ea2000020f100 */
[----:B------:R-:W-:Y:S01]  /*2e40*/  STG.E.U8 desc[UR8][R4.64+0x3a], R15 ;  /* 0x00003a0f04007986 */ /* 0x000fe2000c101108 */
[----:B------:R-:W-:Y:S02]  /*2e50*/  VIMNMX R9, PT, PT, R8, -0x80, !PT ;  /* 0xffffff8008097848 */ /* 0x000fe40007fe0100 */
[----:B0-----:R-:W-:-:S03]  /*2e60*/  VIMNMX R10, PT, PT, R10, 0x7f, PT ;  /* 0x0000007f0a0a7848 */ /* 0x001fc60003fe0100 */
[----:B------:R-:W-:Y:S01]  /*2e70*/  STG.E.U8 desc[UR8][R4.64+0x2], R9 ;  /* 0x0000020904007986 */ /* 0x000fe2000c101108 */
[----:B-1----:R-:W-:Y:S02]  /*2e80*/  VIMNMX R3, PT, PT, R10, -0x80, !PT ;  /* 0xffffff800a037848 */ /* 0x002fe40007fe0100 */
[----:B--2---:R-:W-:-:S03]  /*2e90*/  VIMNMX R0, PT, PT, R0, 0x7f, PT ;  /* 0x0000007f00007848 */ /* 0x004fc60003fe0100 */
[----:B------:R-:W-:Y:S01]  /*2ea0*/  STG.E.U8 desc[UR8][R4.64+0x3], R3 ;  /* 0x0000030304007986 */ /* 0x000fe2000c101108 */
[----:B------:R-:W-:-:S05]  /*2eb0*/  VIMNMX R11, PT, PT, R0, -0x80, !PT ;  /* 0xffffff80000b7848 */ /* 0x000fca0007fe0100 */
[----:B------:R-:W-:Y:S01]  /*2ec0*/  STG.E.U8 desc[UR8][R4.64+0x3b], R11 ;  /* 0x00003b0b04007986 */ /* 0x000fe2000c101108 */
[----:B------:R-:W-:Y:S05]  /*2ed0*/  EXIT ;  /* 0x000000000000794d */ /* 0x000fea0003800000 */
.L_x_35:
        /* <DEDUP_REMOVED lines=10> */
.L_x_472:


//--------------------- .text.fused_nn_max_pool2d_2_kernel0 --------------------------
	.section	.text.fused_nn_max_pool2d_2_kernel0,"ax",@progbits
	.align	128
        .global         fused_nn_max_pool2d_2_kernel0
        .type           fused_nn_max_pool2d_2_kernel0,@function
        .size           fused_nn_max_pool2d_2_kernel0,(.L_x_473 - fused_nn_max_pool2d_2_kernel0)
        .other          fused_nn_max_pool2d_2_kernel0,@"STO_CUDA_ENTRY STV_DEFAULT"
fused_nn_max_pool2d_2_kernel0:
.text.fused_nn_max_pool2d_2_kernel0:
[----:B------:R-:W-:Y:S01]  /*0000*/  LDC R1, c[0x0][0x37c] ;  /* 0x0000df00ff017b82 */ /* 0x000fe20000000800 */
[----:B------:R-:W0:Y:S07]  /*0010*/  S2R R0, SR_TID.X ;  /* 0x0000000000007919 */ /* 0x000e2e0000002100 */
[----:B------:R-:W1:Y:S01]  /*0020*/  S2UR UR4, SR_CTAID.X ;  /* 0x00000000000479c3 */ /* 0x000e620000002500 */
[----:B------:R-:W2:Y:S07]  /*0030*/  LDCU.64 UR6, c[0x0][0x358] ;  /* 0x00006b00ff0677ac */ /* 0x000eae0008000a00 */
[----:B------:R-:W3:Y:S01]  /*0040*/  LDC.64 R4, c[0x0][0x380] ;  /* 0x0000e000ff047b82 */ /* 0x000ee20000000a00 */
[----:B-1----:R-:W-:Y:S01]  /*0050*/  USHF.L.U32 UR5, UR4, 0x8, URZ ;  /* 0x0000000804057899 */ /* 0x002fe200080006ff */
[----:B0-----:R-:W-:-:S02]  /*0060*/  SHF.R.U32.HI R2, RZ, 0x2, R0 ;  /* 0x00000002ff027819 */ /* 0x001fc40000011600 */
[----:B------:R-:W-:-:S03]  /*0070*/  LOP3.LUT R8, R0, 0x3, RZ, 0xc0, !PT ;  /* 0x0000000300087812 */ /* 0x000fc600078ec0ff */
[----:B------:R-:W-:-:S05]  /*0080*/  LOP3.LUT R2, R2, UR5, RZ, 0xfc, !PT ;  /* 0x0000000502027c12 */ /* 0x000fca000f8efcff */
[----:B------:R-:W-:-:S04]  /*0090*/  IMAD.HI.U32 R3, R2, -0x6db6db6d, RZ ;  /* 0x9249249302037827 */ /* 0x000fc800078e00ff */
[----:B------:R-:W-:Y:S01]  /*00a0*/  IMAD.HI.U32 R6, R2, 0x5397829d, RZ ;  /* 0x5397829d02067827 */ /* 0x000fe200078e00ff */
[----:B------:R-:W-:-:S04]  /*00b0*/  SHF.R.U32.HI R3, RZ, 0x5, R3 ;  /* 0x00000005ff037819 */ /* 0x000fc80000011603 */
[----:B------:R-:W-:Y:S01]  /*00c0*/  SHF.R.U32.HI R7, RZ, 0xa, R6 ;  /* 0x0000000aff077819 */ /* 0x000fe20000011606 */
[C---:B------:R-:W-:Y:S02]  /*00d0*/  IMAD R6, R3.reuse, -0x38, R2 ;  /* 0xffffffc803067824 */ /* 0x040fe400078e0202 */
[----:B------:R-:W-:Y:S02]  /*00e0*/  IMAD R3, R3, 0x380, R8 ;  /* 0x0000038003037824 */ /* 0x000fe400078e0208 */
[----:B------:R-:W-:Y:S01]  /*00f0*/  IMAD R7, R7, -0xc40, R2 ;  /* 0xfffff3c007077824 */ /* 0x000fe200078e0202 */
[C---:B------:R-:W-:Y:S01]  /*0100*/  ISETP.NE.AND P1, PT, R6.reuse, RZ, PT ;  /* 0x000000ff0600720c */ /* 0x040fe20003f25270 */
[----:B------:R-:W-:Y:S02]  /*0110*/  IMAD R3, R6, 0x8, R3 ;  /* 0x0000000806037824 */ /* 0x000fe400078e0203 */
[----:B------:R-:W-:Y:S01]  /*0120*/  IMAD.MOV.U32 R6, RZ, RZ, -0x800003 ;  /* 0xff7ffffdff067424 */ /* 0x000fe200078e00ff */
[----:B------:R-:W-:Y:S01]  /*0130*/  ISETP.LT.U32.OR P0, PT, R7, 0x38, !P1 ;  /* 0x000000380700780c */ /* 0x000fe20004f01470 */
[----:B---3--:R-:W-:Y:S01]  /*0140*/  IMAD.WIDE.U32 R4, R3, 0x4, R4 ;  /* 0x0000000403047825 */ /* 0x008fe200078e0004 */
[----:B------:R-:W-:Y:S01]  /*0150*/  ISETP.GE.U32.AND P2, PT, R7, 0x38, PT ;  /* 0x000000380700780c */ /* 0x000fe20003f46070 */
[----:B------:R-:W0:Y:S02]  /*0160*/  LDC.64 R2, c[0x0][0x388] ;  /* 0x0000e200ff027b82 */ /* 0x000e240000000a00 */
[----:B------:R-:W-:Y:S01]  /*0170*/  IMAD.MOV.U32 R7, RZ, RZ, -0x800003 ;  /* 0xff7ffffdff077424 */ /* 0x000fe200078e00ff */
[----:B--2---:R-:W2:Y:S01]  /*0180*/  LDG.E.CONSTANT R10, desc[UR6][R4.64] ;  /* 0x00000006040a7981 */ /* 0x004ea2000c1e9900 */
[----:B------:R-:W-:-:S02]  /*0190*/  IMAD.MOV.U32 R8, RZ, RZ, -0x800003 ;  /* 0xff7ffffdff087424 */ /* 0x000fc400078e00ff */
[----:B------:R-:W-:Y:S01]  /*01a0*/  IMAD.MOV.U32 R9, RZ, RZ, -0x800003 ;  /* 0xff7ffffdff097424 */ /* 0x000fe200078e00ff */
[----:B------:R-:W3:Y:S04]  /*01b0*/  LDG.E.CONSTANT R12, desc[UR6][R4.64+0x10] ;  /* 0x00001006040c7981 */ /* 0x000ee8000c1e9900 */
[----:B------:R-:W4:Y:S04]  /*01c0*/  @!P0 LDG.E.CONSTANT R6, desc[UR6][R4.64+-0x710] ;  /* 0xfff8f00604068981 */ /* 0x000f28000c1e9900 */
[----:B------:R-:W4:Y:S04]  /*01d0*/  @P2 LDG.E.CONSTANT R7, desc[UR6][R4.64+-0x700] ;  /* 0xfff9000604072981 */ /* 0x000f28000c1e9900 */
[----:B------:R-:W5:Y:S01]  /*01e0*/  @P2 LDG.E.CONSTANT R8, desc[UR6][R4.64+-0x6f0] ;  /* 0xfff9100604082981 */ /* 0x000f62000c1e9900 */
[----:B------:R-:W-:-:S03]  /*01f0*/  IMAD.MOV.U32 R11, RZ, RZ, -0x800003 ;  /* 0xff7ffffdff0b7424 */ /* 0x000fc600078e00ff */
[----:B------:R-:W2:Y:S04]  /*0200*/  @P1 LDG.E.CONSTANT R9, desc[UR6][R4.64+-0x10] ;  /* 0xfffff00604091981 */ /* 0x000ea8000c1e9900 */
[----:B------:R-:W3:Y:S04]  /*0210*/  @P1 LDG.E.CONSTANT R11, desc[UR6][R4.64+0x6f0] ;  /* 0x0006f006040b1981 */ /* 0x000ee8000c1e9900 */
[----:B------:R-:W3:Y:S04]  /*0220*/  LDG.E.CONSTANT R14, desc[UR6][R4.64+0x700] ;  /* 0x00070006040e7981 */ /* 0x000ee8000c1e9900 */
[----:B------:R-:W3:Y:S01]  /*0230*/  LDG.E.CONSTANT R16, desc[UR6][R4.64+0x710] ;  /* 0x0007100604107981 */ /* 0x000ee2000c1e9900 */
[----:B------:R-:W-:Y:S01]  /*0240*/  USHF.L.U32 UR4, UR4, 0xa, URZ ;  /* 0x0000000a04047899 */ /* 0x000fe200080006ff */
[----:B----4-:R-:W-:-:S04]  /*0250*/  FMNMX3 R7, R6, -3.40282306073709652508e+38, R7, !PT ;  /* 0xff7ffffd06077876 */ /* 0x010fc80007800007 */
[----:B-----5:R-:W-:-:S04]  /*0260*/  FMNMX R7, R7, R8, !PT ;  /* 0x0000000807077209 */ /* 0x020fc80007800000 */
[----:B--2---:R-:W-:-:S04]  /*0270*/  FMNMX3 R9, R7, R9, R10, !PT ;  /* 0x0000000907097276 */ /* 0x004fc8000780000a */
[----:B---3--:R-:W-:Y:S02]  /*0280*/  FMNMX R9, R9, R12, !PT ;  /* 0x0000000c09097209 */ /* 0x008fe40007800000 */
[----:B------:R-:W-:Y:S02]  /*0290*/  LOP3.LUT R7, R0, UR4, RZ, 0xfc, !PT ;  /* 0x0000000400077c12 */ /* 0x000fe4000f8efcff */
[----:B------:R-:W-:-:S03]  /*02a0*/  FMNMX3 R11, R9, R11, R14, !PT ;  /* 0x0000000b090b7276 */ /* 0x000fc6000780000e */
[----:B0-----:R-:W-:Y:S01]  /*02b0*/  IMAD.WIDE.U32 R2, R7, 0x4, R2 ;  /* 0x0000000407027825 */ /* 0x001fe200078e0002 */
[----:B------:R-:W-:-:S05]  /*02c0*/  FMNMX R11, R11, R16, !PT ;  /* 0x000000100b0b7209 */ /* 0x000fca0007800000 */
[----:B------:R-:W-:Y:S01]  /*02d0*/  STG.E desc[UR6][R2.64], R11 ;  /* 0x0000000b02007986 */ /* 0x000fe2000c101906 */
[----:B------:R-:W-:Y:S05]  /*02e0*/  EXIT ;  /* 0x000000000000794d */ /* 0x000fea0003800000 */
.L_x_36:
        /* <DEDUP_REMOVED lines=9> */
.L_x_473:


//--------------------- .text.fused_nn_conv2d_cast_subtract_cast_multiply_add_nn_relu_divide_add_round_cast_cl_16286804049590463984__19_kernel0 --------------------------
	.section	.text.fused_nn_conv2d_cast_subtract_cast_multiply_add_nn_relu_divide_add_round_cast_cl_16286804049590463984__19_kernel0,"ax",@progbits
	.align	128
        .global         fused_nn_conv2d_cast_subtract_cast_multiply_add_nn_relu_divide_add_round_cast_cl_16286804049590463984__19_kernel0
        .type           fused_nn_conv2d_cast_subtract_cast_multiply_add_nn_relu_divide_add_round_cast_cl_16286804049590463984__19_kernel0,@function
        .size           fused_nn_conv2d_cast_subtract_cast_multiply_add_nn_relu_divide_add_round_cast_cl_16286804049590463984__19_kernel0,(.L_x_474 - fused_nn_conv2d_cast_subtract_cast_multiply_add_nn_relu_divide_add_round_cast_cl_16286804049590463984__19_kernel0)
        .other          fused_nn_conv2d_cast_subtract_cast_multiply_add_nn_relu_divide_add_round_cast_cl_16286804049590463984__19_kernel0,@"STO_CUDA_ENTRY STV_DEFAULT"
fused_nn_conv2d_cast_subtract_cast_multiply_add_nn_relu_divide_add_round_cast_cl_16286804049590463984__19_kernel0:
.text.fused_nn_conv2d_cast_subtract_cast_multiply_add_nn_relu_divide_add_round_cast_cl_16286804049590463984__19_kernel0:
        /* <DEDUP_REMOVED lines=38> */
.L_x_40:
[----:B------:R-:W-:Y:S05]  /*0260*/  BSYNC.RECONVERGENT B1 ;  /* 0x0000000000017941 */ /* 0x000fea0003800200 */
.L_x_39:
[----:B------:R-:W1:Y:S01]  /*0270*/  S2UR UR5, SR_CgaCtaId ;  /* 0x00000000000579c3 */ /* 0x000e620000008800 */
[----:B------:R-:W-:Y:S02]  /*0280*/  UMOV UR4, 0x400 ;  /* 0x0000040000047882 */ /* 0x000fe40000000000 */
[----:B-1----:R-:W-:-:S06]  /*0290*/  ULEA UR4, UR5, UR4, 0x18 ;  /* 0x0000000405047291 */ /* 0x002fcc000f8ec0ff */
[----:B0-----:R-:W-:-:S05]  /*02a0*/  LEA R3, R6, UR4, 0x2 ;  /* 0x0000000406037c11 */ /* 0x001fca000f8e10ff */
[----:B-----5:R0:W-:Y:S02]  /*02b0*/  STS [R3], R2 ;  /* 0x0000000203007388 */ /* 0x0201e40000000800 */
.L_x_38:
[----:B------:R-:W-:Y:S05]  /*02c0*/  BSYNC.RECONVERGENT B0 ;  /* 0x0000000000007941 */ /* 0x000fea0003800200 */
.L_x_37:
        /* <DEDUP_REMOVED lines=179> */
.L_x_43:
        /* <DEDUP_REMOVED lines=29> */
.L_x_42:
[----:B------:R-:W-:Y:S05]  /*0fd0*/  BSYNC.RECONVERGENT B0 ;  /* 0x0000000000007941 */ /* 0x000fea0003800200 */
.L_x_41:
        /* <DEDUP_REMOVED lines=30> */
[----:B------:R-:W-:Y:S02]  /*11c0*/  IDP.4A.S8.S8 R42, R49, R17, R42 ;  /* 0x00000011312a7226 */ /* 0x000fe4000000062a */
[C---:B------:R-:W-:Y:S02]  /*11d0*/  IDP.4A.S8.S8 R33, R47.reuse, R18, R33 ;  /* 0x000000122f217226 */ /* 0x040fe40000000621 */
[----:B------:R-:W-:Y:S02]  /*11e0*/  IDP.4A.S8.S8 R36, R47, R19, R36 ;  /* 0x000000132f247226 */ /* 0x000fe40000000624 */
[----:B------:R-:W-:-:S02]  /*11f0*/  IDP.4A.S8.S8 R17, R48, R17, R46 ;  /* 0x0000001130117226 */ /* 0x000fc4000000062e */
[CC--:B------:R-:W-:Y:S01]  /*1200*/  IDP.4A.S8.S8 R35, R49.reuse, R18.reuse, R35 ;  /* 0x0000001231237226 */ /* 0x0c0fe20000000623 */
[----:B------:R-:W-:Y:S01]  /*1210*/  LDS R46, [R29+0x4] ;  /* 0x000004001d2e7984 */ /* 0x000fe20000000800 */
[C---:B------:R-:W-:Y:S02]  /*1220*/  IDP.4A.S8.S8 R37, R48.reuse, R18, R37 ;  /* 0x0000001230257226 */ /* 0x040fe40000000625 */
[CC--:B------:R-:W-:Y:S02]  /*1230*/  IDP.4A.S8.S8 R34, R49.reuse, R19.reuse, R34 ;  /* 0x0000001331227226 */ /* 0x0c0fe40000000622 */
[-C--:B----4-:R-:W-:Y:S02]  /*1240*/  IDP.4A.S8.S8 R39, R49, R20.reuse, R39 ;  /* 0x0000001431277226 */ /* 0x090fe40000000627 */
[----:B------:R-:W-:Y:S02]  /*1250*/  IDP.4A.S8.S8 R19, R48, R19, R44 ;  /* 0x0000001330137226 */ /* 0x000fe4000000062c */
[----:B------:R-:W-:-:S02]  /*1260*/  IDP.4A.S8.S8 R45, R47, R20, R45 ;  /* 0x000000142f2d7226 */ /* 0x000fc4000000062d */
[-C--:B------:R-:W-:Y:S02]  /*1270*/  IDP.4A.S8.S8 R41, R48, R20.reuse, R41 ;  /* 0x0000001430297226 */ /* 0x080fe40000000629 */
[C---:B------:R-:W-:Y:S02]  /*1280*/  IDP.4A.S8.S8 R40, R49.reuse, R21, R40 ;  /* 0x0000001531287226 */ /* 0x040fe40000000628 */
[----:B0-----:R-:W-:Y:S02]  /*1290*/  IDP.4A.S8.S8 R43, R38, R20, R43 ;  /* 0x00000014262b7226 */ /* 0x001fe4000000062b */
[C---:B------:R-:W-:Y:S02]  /*12a0*/  IDP.4A.S8.S8 R33, R49.reuse, R22, R33 ;  /* 0x0000001631217226 */ /* 0x040fe40000000621 */
[----:B------:R-:W-:Y:S02]  /*12b0*/  IDP.4A.S8.S8 R36, R49, R23, R36 ;  /* 0x0000001731247226 */ /* 0x000fe40000000624 */
[----:B------:R-:W-:-:S02]  /*12c0*/  IDP.4A.S8.S8 R50, R47, R21, R50 ;  /* 0x000000152f327226 */ /* 0x000fc40000000632 */
[-C--:B------:R-:W-:Y:S02]  /*12d0*/  IDP.4A.S8.S8 R42, R48, R21.reuse, R42 ;  /* 0x00000015302a7226 */ /* 0x080fe4000000062a */
[----:B------:R-:W-:Y:S02]  /*12e0*/  IDP.4A.S8.S8 R20, R38, R21, R17 ;  /* 0x0000001526147226 */ /* 0x000fe40000000611 */
[CC--:B------:R-:W-:Y:S01]  /*12f0*/  IDP.4A.S8.S8 R51, R47.reuse, R22.reuse, R51 ;  /* 0x000000162f337226 */ /* 0x0c0fe20000000633 */
[----:B------:R-:W0:Y:S01]  /*1300*/  LDS R21, [R29+0x140] ;  /* 0x000140001d157984 */ /* 0x000e220000000800 */
[----:B------:R-:W-:Y:S02]  /*1310*/  IDP.4A.S8.S8 R52, R47, R23, R52 ;  /* 0x000000172f347226 */ /* 0x000fe40000000634 */
[-C--:B------:R-:W-:Y:S02]  /*1320*/  IDP.4A.S8.S8 R35, R48, R22.reuse, R35 ;  /* 0x0000001630237226 */ /* 0x080fe40000000623 */
[----:B------:R-:W-:-:S02]  /*1330*/  IDP.4A.S8.S8 R37, R38, R22, R37 ;  /* 0x0000001626257226 */ /* 0x000fc40000000625 */
[C---:B------:R-:W-:Y:S02]  /*1340*/  IDP.4A.S8.S8 R47, R48.reuse, R12, R39 ;  /* 0x0000000c302f7226 */ /* 0x040fe40000000627 */
[C---:B------:R-:W-:Y:S02]  /*1350*/  IDP.4A.S8.S8 R22, R48.reuse, R23, R34 ;  /* 0x0000001730167226 */ /* 0x040fe40000000622 */
[C---:B------:R-:W-:Y:S01]  /*1360*/  IDP.4A.S8.S8 R40, R48.reuse, R13, R40 ;  /* 0x0000000d30287226 */ /* 0x040fe20000000628 */
[----:B------:R-:W-:Y:S01]  /*1370*/  LDS R34, [R29+0xc4] ;  /* 0x0000c4001d227984 */ /* 0x000fe20000000800 */
[----:B------:R-:W-:Y:S02]  /*1380*/  IDP.4A.S8.S8 R39, R48, R14, R33 ;  /* 0x0000000e30277226 */ /* 0x000fe40000000621 */
[----:B------:R-:W-:Y:S01]  /*1390*/  IDP.4A.S8.S8 R44, R38, R23, R19 ;  /* 0x00000017262c7226 */ /* 0x000fe20000000613 */
[----:B------:R-:W-:Y:S01]  /*13a0*/  LDS R33, [R29+0x84] ;  /* 0x000084001d217984 */ /* 0x000fe20000000800 */
[----:B------:R-:W-:-:S02]  /*13b0*/  IDP.4A.S8.S8 R48, R48, R15, R36 ;  /* 0x0000000f30307226 */ /* 0x000fc40000000624 */
[C---:B------:R-:W-:Y:S01]  /*13c0*/  IDP.4A.S8.S8 R45, R49.reuse, R12, R45 ;  /* 0x0000000c312d7226 */ /* 0x040fe2000000062d */
[----:B------:R-:W1:Y:S01]  /*13d0*/  LDS.128 R16, [R28+0x10] ;  /* 0x000010001c107984 */ /* 0x000e620000000c00 */
[C---:B------:R-:W-:Y:S02]  /*13e0*/  IDP.4A.S8.S8 R50, R49.reuse, R13, R50 ;  /* 0x0000000d31327226 */ /* 0x040fe40000000632 */
[C---:B------:R-:W-:Y:S01]  /*13f0*/  IDP.4A.S8.S8 R51, R49.reuse, R14, R51 ;  /* 0x0000000e31337226 */ /* 0x040fe20000000633 */
[----:B------:R-:W2:Y:S01]  /*1400*/  LDS R36, [R29+0x44] ;  /* 0x000044001d247984 */ /* 0x000ea20000000800 */
[----:B------:R-:W-:Y:S02]  /*1410*/  IDP.4A.S8.S8 R52, R49, R15, R52 ;  /* 0x0000000f31347226 */ /* 0x000fe40000000634 */
[C---:B------:R-:W-:Y:S02]  /*1420*/  IDP.4A.S8.S8 R42, R38.reuse, R13, R42 ;  /* 0x0000000d262a7226 */ /* 0x040fe4000000062a */
[----:B------:R-:W-:-:S02]  /*1430*/  IDP.4A.S8.S8 R41, R38, R12, R41 ;  /* 0x0000000c26297226 */ /* 0x000fc40000000629 */
[C---:B------:R-:W-:Y:S02]  /*1440*/  IDP.4A.S8.S8 R35, R38.reuse, R14, R35 ;  /* 0x0000000e26237226 */ /* 0x040fe40000000623 */
        /* <DEDUP_REMOVED lines=10> */
[C---:B------:R-:W-:Y:S02]  /*14f0*/  IDP.4A.S8.S8 R49, R34.reuse, R16, R49 ;  /* 0x0000001022317226 */ /* 0x040fe40000000631 */
[-C--:B------:R-:W-:Y:S02]  /*1500*/  IDP.4A.S8.S8 R16, R34, R17.reuse, R13 ;  /* 0x0000001122107226 */ /* 0x080fe4000000060d */
[----:B------:R-:W1:Y:S01]  /*1510*/  LDS.128 R12, [R28+0x70] ;  /* 0x000070001c0c7984 */ /* 0x000e620000000c00 */
[C---:B------:R-:W-:Y:S02]  /*1520*/  IDP.4A.S8.S8 R50, R46.reuse, R17, R50 ;  /* 0x000000112e327226 */ /* 0x040fe40000000632 */
[----:B------:R-:W-:-:S02]  /*1530*/  IDP.4A.S8.S8 R51, R46, R18, R51 ;  /* 0x000000122e337226 */ /* 0x000fc40000000633 */
[----:B------:R-:W-:Y:S02]  /*1540*/  IDP.4A.S8.S8 R52, R46, R19, R52 ;  /* 0x000000132e347226 */ /* 0x000fe40000000634 */
[C---:B------:R-:W-:Y:S02]  /*1550*/  IDP.4A.S8.S8 R40, R36.reuse, R17, R40 ;  /* 0x0000001124287226 */ /* 0x040fe40000000628 */
[-C--:B------:R-:W-:Y:S02]  /*1560*/  IDP.4A.S8.S8 R39, R36, R18.reuse, R39 ;  /* 0x0000001224277226 */ /* 0x080fe40000000627 */
[-C--:B------:R-:W-:Y:S02]  /*1570*/  IDP.4A.S8.S8 R35, R33, R18.reuse, R35 ;  /* 0x0000001221237226 */ /* 0x080fe40000000623 */
[----:B------:R-:W-:Y:S02]  /*1580*/  IDP.4A.S8.S8 R43, R34, R18, R43 ;  /* 0x00000012222b7226 */ /* 0x000fe4000000062b */
[----:B------:R-:W-:-:S02]  /*1590*/  IDP.4A.S8.S8 R48, R36, R19, R48 ;  /* 0x0000001324307226 */ /* 0x000fc40000000630 */
[C---:B------:R-:W-:Y:S02]  /*15a0*/  IDP.4A.S8.S8 R42, R33.reuse, R17, R42 ;  /* 0x00000011212a7226 */ /* 0x040fe4000000062a */
[----:B------:R-:W-:Y:S02]  /*15b0*/  IDP.4A.S8.S8 R38, R33, R19, R38 ;  /* 0x0000001321267226 */ /* 0x000fe40000000626 */
[C---:B0-----:R-:W-:Y:S02]  /*15c0*/  IDP.4A.S8.S8 R45, R36.reuse, R20, R45 ;  /* 0x00000014242d7226 */ /* 0x041fe4000000062d */
[C---:B------:R-:W-:Y:S02]  /*15d0*/  IDP.4A.S8.S8 R50, R36.reuse, R21, R50 ;  /* 0x0000001524327226 */ /* 0x040fe40000000632 */
[C---:B------:R-:W-:Y:S02]  /*15e0*/  IDP.4A.S8.S8 R51, R36.reuse, R22, R51 ;  /* 0x0000001624337226 */ /* 0x040fe40000000633 */
[----:B------:R-:W-:-:S02]  /*15f0*/  IDP.4A.S8.S8 R52, R36, R23, R52 ;  /* 0x0000001724347226 */ /* 0x000fc40000000634 */
[C---:B------:R-:W-:Y:S01]  /*1600*/  IDP.4A.S8.S8 R47, R33.reuse, R20, R47 ;  /* 0x00000014212f7226 */ /* 0x040fe2000000062f */
[----:B------:R-:W-:Y:S01]  /*1610*/  LDS R36, [R29+0xc8] ;  /* 0x0000c8001d247984 */ /* 0x000fe20000000800 */
[C---:B------:R-:W-:Y:S02]  /*1620*/  IDP.4A.S8.S8 R40, R33.reuse, R21, R40 ;  /* 0x0000001521287226 */ /* 0x040fe40000000628 */
[-C--:B------:R-:W-:Y:S02]  /*1630*/  IDP.4A.S8.S8 R39, R33, R22.reuse, R39 ;  /* 0x0000001621277226 */ /* 0x080fe40000000627 */
[CC--:B------:R-:W-:Y:S02]  /*1640*/  IDP.4A.S8.S8 R35, R34.reuse, R22.reuse, R35 ;  /* 0x0000001622237226 */ /* 0x0c0fe40000000623 */
[----:B------:R-:W-:Y:S02]  /*1650*/  IDP.4A.S8.S8 R43, R37, R22, R43 ;  /* 0x00000016252b7226 */ /* 0x000fe4000000062b */
[----:B------:R-:W-:Y:S01]  /*1660*/  IDP.4A.S8.S8 R48, R33, R23, R48 ;  /* 0x0000001721307226 */ /* 0x000fe20000000630 */
[----:B------:R-:W0:Y:S01]  /*1670*/  LDS R22, [R29+0x144] ;  /* 0x000144001d167984 */ /* 0x000e220000000800 */
[----:B------:R-:W-:-:S02]  /*1680*/  IDP.4A.S8.S8 R41, R34, R20, R41 ;  /* 0x0000001422297226 */ /* 0x000fc40000000629 */
[C---:B------:R-:W-:Y:S02]  /*1690*/  IDP.4A.S8.S8 R49, R37.reuse, R20, R49 ;  /* 0x0000001425317226 */ /* 0x040fe40000000631 */
[C---:B------:R-:W-:Y:S02]  /*16a0*/  IDP.4A.S8.S8 R44, R34.reuse, R19, R44 ;  /* 0x00000013222c7226 */ /* 0x040fe4000000062c */
[CC--:B------:R-:W-:Y:S02]  /*16b0*/  IDP.4A.S8.S8 R42, R34.reuse, R21.reuse, R42 ;  /* 0x00000015222a7226 */ /* 0x0c0fe4000000062a */
[----:B------:R-:W-:Y:S02]  /*16c0*/  IDP.4A.S8.S8 R20, R37, R21, R16 ;  /* 0x0000001525147226 */ /* 0x000fe40000000610 */
[----:B------:R-:W-:Y:S01]  /*16d0*/  IDP.4A.S8.S8 R38, R34, R23, R38 ;  /* 0x0000001722267226 */ /* 0x000fe20000000626 */
[----:B------:R-:W-:Y:S01]  /*16e0*/  LDS R21, [R29+0x8] ;  /* 0x000008001d157984 */ /* 0x000fe20000000800 */
[----:B-1----:R-:W-:-:S02]  /*16f0*/  IDP.4A.S8.S8 R45, R33, R12, R45 ;  /* 0x0000000c212d7226 */ /* 0x002fc4000000062d */
[C---:B------:R-:W-:Y:S01]  /*1700*/  IDP.4A.S8.S8 R50, R33.reuse, R13, R50 ;  /* 0x0000000d21327226 */ /* 0x040fe20000000632 */
[----:B------:R-:W1:Y:S01]  /*1710*/  LDS.128 R16, [R28+0x20] ;  /* 0x000020001c107984 */ /* 0x000e620000000c00 */
[C---:B------:R-:W-:Y:S02]  /*1720*/  IDP.4A.S8.S8 R51, R33.reuse, R14, R51 ;  /* 0x0000000e21337226 */ /* 0x040fe40000000633 */
[----:B------:R-:W-:Y:S02]  /*1730*/  IDP.4A.S8.S8 R52, R33, R15, R52 ;  /* 0x0000000f21347226 */ /* 0x000fe40000000634 */
[C---:B------:R-:W-:Y:S01]  /*1740*/  IDP.4A.S8.S8 R47, R34.reuse, R12, R47 ;  /* 0x0000000c222f7226 */ /* 0x040fe2000000062f */
[----:B------:R-:W2:Y:S01]  /*1750*/  LDS R33, [R29+0x88] ;  /* 0x000088001d217984 */ /* 0x000ea20000000800 */
[C---:B------:R-:W-:Y:S02]  /*1760*/  IDP.4A.S8.S8 R40, R34.reuse, R13, R40 ;  /* 0x0000000d22287226 */ /* 0x040fe40000000628 */
[----:B------:R-:W-:-:S02]  /*1770*/  IDP.4A.S8.S8 R39, R34, R14, R39 ;  /* 0x0000000e22277226 */ /* 0x000fc40000000627 */
[----:B------:R-:W-:Y:S02]  /*1780*/  IDP.4A.S8.S8 R48, R34, R15, R48 ;  /* 0x0000000f22307226 */ /* 0x000fe40000000630 */
[----:B------:R-:W3:Y:S01]  /*1790*/  LDS R34, [R29+0x48] ;  /* 0x000048001d227984 */ /* 0x000ee20000000800 */
[C---:B------:R-:W-:Y:S02]  /*17a0*/  IDP.4A.S8.S8 R44, R37.reuse, R23, R44 ;  /* 0x00000017252c7226 */ /* 0x040fe4000000062c */
[C---:B------:R-:W-:Y:S02]  /*17b0*/  IDP.4A.S8.S8 R41, R37.reuse, R12, R41 ;  /* 0x0000000c25297226 */ /* 0x040fe40000000629 */
[C---:B------:R-:W-:Y:S02]  /*17c0*/  IDP.4A.S8.S8 R42, R37.reuse, R13, R42 ;  /* 0x0000000d252a7226 */ /* 0x040fe4000000062a */
[C---:B------:R-:W-:Y:S02]  /*17d0*/  IDP.4A.S8.S8 R35, R37.reuse, R14, R35 ;  /* 0x0000000e25237226 */ /* 0x040fe40000000623 */
[----:B------:R-:W-:-:S02]  /*17e0*/  IDP.4A.S8.S8 R38, R37, R15, R38 ;  /* 0x0000000f25267226 */ /* 0x000fc40000000626 */
[C---:B0-----:R-:W-:Y:S01]  /*17f0*/  IDP.4A.S8.S8 R49, R22.reuse, R12, R49 ;  /* 0x0000000c16317226 */ /* 0x041fe20000000631 */
[----:B------:R-:W-:Y:S01]  /*1800*/  LDS R37, [R29+0x108] ;  /* 0x000108001d257984 */ /* 0x000fe20000000800 */
[C---:B------:R-:W-:Y:S02]  /*1810*/  IDP.4A.S8.S8 R20, R22.reuse, R13, R20 ;  /* 0x0000000d16147226 */ /* 0x040fe40000000614 */
[C---:B------:R-:W-:Y:S01]  /*1820*/  IDP.4A.S8.S8 R43, R22.reuse, R14, R43 ;  /* 0x0000000e162b7226 */ /* 0x040fe2000000062b */
[----:B------:R-:W-:Y:S01]  /*1830*/  LDS R29, [R29+0x148] ;  /* 0x000148001d1d7984 */ /* 0x000fe20000000800 */
[----:B------:R-:W-:-:S03]  /*1840*/  IDP.4A.S8.S8 R44, R22, R15, R44 ;  /* 0x0000000f162c7226 */ /* 0x000fc6000000062c */
[----:B------:R-:W0:Y:S01]  /*1850*/  LDS.128 R12, [R28+0x50] ;  /* 0x000050001c0c7984 */ /* 0x000e220000000c00 */
[CC--:B-1----:R-:W-:Y:S02]  /*1860*/  IDP.4A.S8.S8 R45, R21.reuse, R16.reuse, R45 ;  /* 0x00000010152d7226 */ /* 0x0c2fe4000000062d */
[-C--:B------:R-:W-:Y:S02]  /*1870*/  IDP.4A.S8.S8 R49, R36, R16.reuse, R49 ;  /* 0x0000001024317226 */ /* 0x080fe40000000631 */
[----:B------:R-:W-:Y:S02]  /*1880*/  IDP.4A.S8.S8 R50, R21, R17, R50 ;  /* 0x0000001115327226 */ /* 0x000fe40000000632 */
[----:B--2---:R-:W-:Y:S02]  /*1890*/  IDP.4A.S8.S8 R41, R33, R16, R41 ;  /* 0x0000001021297226 */ /* 0x004fe40000000629 */
[C---:B------:R-:W-:Y:S02]  /*18a0*/  IDP.4A.S8.S8 R51, R21.reuse, R18, R51 ;  /* 0x0000001215337226 */ /* 0x040fe40000000633 */
[----:B------:R-:W-:-:S02]  /*18b0*/  IDP.4A.S8.S8 R52, R21, R19, R52 ;  /* 0x0000001315347226 */ /* 0x000fc40000000634 */
[CC--:B------:R-:W-:Y:S02]  /*18c0*/  IDP.4A.S8.S8 R42, R33.reuse, R17.reuse, R42 ;  /* 0x00000011212a7226 */ /* 0x0c0fe4000000062a */
[----:B---3--:R-:W-:Y:S02]  /*18d0*/  IDP.4A.S8.S8 R47, R34, R16, R47 ;  /* 0x00000010222f7226 */ /* 0x008fe4000000062f */
[-C--:B------:R-:W-:Y:S02]  /*18e0*/  IDP.4A.S8.S8 R16, R36, R17.reuse, R20 ;  /* 0x0000001124107226 */ /* 0x080fe40000000614 */
[----:B------:R-:W1:Y:S01]  /*18f0*/  LDS.128 R20, [R28+0x80] ;  /* 0x000080001c147984 */ /* 0x000e620000000c00 */
[C---:B------:R-:W-:Y:S02]  /*1900*/  IDP.4A.S8.S8 R40, R34.reuse, R17, R40 ;  /* 0x0000001122287226 */ /* 0x040fe40000000628 */
[-C--:B------:R-:W-:Y:S02]  /*1910*/  IDP.4A.S8.S8 R39, R34, R18.reuse, R39 ;  /* 0x0000001222277226 */ /* 0x080fe40000000627 */
[----:B------:R-:W-:-:S02]  /*1920*/  IDP.4A.S8.S8 R35, R33, R18, R35 ;  /* 0x0000001221237226 */ /* 0x000fc40000000623 */
[-C--:B------:R-:W-:Y:S02]  /*1930*/  IDP.4A.S8.S8 R38, R33, R19.reuse, R38 ;  /* 0x0000001321267226 */ /* 0x080fe40000000626 */
[----:B------:R-:W-:Y:S02]  /*1940*/  IDP.4A.S8.S8 R43, R36, R18, R43 ;  /* 0x00000012242b7226 */ /* 0x000fe4000000062b */
[-C--:B------:R-:W-:Y:S02]  /*1950*/  IDP.4A.S8.S8 R48, R34, R19.reuse, R48 ;  /* 0x0000001322307226 */ /* 0x080fe40000000630 */
[----:B------:R-:W-:Y:S02]  /*1960*/  IDP.4A.S8.S8 R44, R36, R19, R44 ;  /* 0x00000013242c7226 */ /* 0x000fe4000000062c */
[C---:B0-----:R-:W-:Y:S02]  /*1970*/  IDP.4A.S8.S8 R45, R34.reuse, R12, R45 ;  /* 0x0000000c222d7226 */ /* 0x041fe4000000062d */
[----:B------:R-:W-:-:S02]  /*1980*/  IDP.4A.S8.S8 R50, R34, R13, R50 ;  /* 0x0000000d22327226 */ /* 0x000fc40000000632 */
[C---:B------:R-:W-:Y:S02]  /*1990*/  IDP.4A.S8.S8 R51, R34.reuse, R14, R51 ;  /* 0x0000000e22337226 */ /* 0x040fe40000000633 */
[----:B------:R-:W-:Y:S02]  /*19a0*/  IDP.4A.S8.S8 R52, R34, R15, R52 ;  /* 0x0000000f22347226 */ /* 0x000fe40000000634 */
[CC--:B------:R-:W-:Y:S02]  /*19b0*/  IDP.4A.S8.S8 R47, R33.reuse, R12.reuse, R47 ;  /* 0x0000000c212f7226 */ /* 0x0c0fe4000000062f */
[C---:B------:R-:W-:Y:S02]  /*19c0*/  IDP.4A.S8.S8 R41, R36.reuse, R12, R41 ;  /* 0x0000000c24297226 */ /* 0x040fe40000000629 */
[-C--:B------:R-:W-:Y:S02]  /*19d0*/  IDP.4A.S8.S8 R40, R33, R13.reuse, R40 ;  /* 0x0000000d21287226 */ /* 0x080fe40000000628 */
[----:B------:R-:W-:-:S02]  /*19e0*/  IDP.4A.S8.S8 R42, R36, R13, R42 ;  /* 0x0000000d242a7226 */ /* 0x000fc4000000062a */
[-C--:B------:R-:W-:Y:S02]  /*19f0*/  IDP.4A.S8.S8 R17, R33, R14.reuse, R39 ;  /* 0x0000000e21117226 */ /* 0x080fe40000000627 */
[C---:B------:R-:W-:Y:S02]  /*1a00*/  IDP.4A.S8.S8 R35, R36.reuse, R14, R35 ;  /* 0x0000000e24237226 */ /* 0x040fe40000000623 */
[----:B------:R-:W-:Y:S02]  /*1a10*/  IDP.4A.S8.S8 R34, R36, R15, R38 ;  /* 0x0000000f24227226 */ /* 0x000fe40000000626 */
[C---:B------:R-:W-:Y:S02]  /*1a20*/  IDP.4A.S8.S8 R49, R37.reuse, R12, R49 ;  /* 0x0000000c25317226 */ /* 0x040fe40000000631 */
[C---:B------:R-:W-:Y:S02]  /*1a30*/  IDP.4A.S8.S8 R16, R37.reuse, R13, R16 ;  /* 0x0000000d25107226 */ /* 0x040fe40000000610 */
[----:B------:R-:W-:-:S02]  /*1a40*/  IDP.4A.S8.S8 R14, R37, R14, R43 ;  /* 0x0000000e250e7226 */ /* 0x000fc4000000062b */
[-C--:B------:R-:W-:Y:S02]  /*1a50*/  IDP.4A.S8.S8 R48, R33, R15.reuse, R48 ;  /* 0x0000000f21307226 */ /* 0x080fe40000000630 */
[----:B------:R-:W-:Y:S02]  /*1a60*/  IDP.4A.S8.S8 R44, R37, R15, R44 ;  /* 0x0000000f252c7226 */ /* 0x000fe4000000062c */
[C---:B-1----:R-:W-:Y:S02]  /*1a70*/  IDP.4A.S8.S8 R45, R33.reuse, R20, R45 ;  /* 0x00000014212d7226 */ /* 0x042fe4000000062d */
[C---:B------:R-:W-:Y:S02]  /*1a80*/  IDP.4A.S8.S8 R38, R33.reuse, R21, R50 ;  /* 0x0000001521267226 */ /* 0x040fe40000000632 */
[C---:B------:R-:W-:Y:S02]  /*1a90*/  IDP.4A.S8.S8 R13, R33.reuse, R22, R51 ;  /* 0x00000016210d7226 */ /* 0x040fe40000000633 */
[----:B------:R-:W-:-:S02]  /*1aa0*/  IDP.4A.S8.S8 R12, R33, R23, R52 ;  /* 0x00000017210c7226 */ /* 0x000fc40000000634 */
[C---:B------:R-:W-:Y:S02]  /*1ab0*/  IDP.4A.S8.S8 R39, R36.reuse, R20, R47 ;  /* 0x0000001424277226 */ /* 0x040fe4000000062f */
[CC--:B------:R-:W-:Y:S02]  /*1ac0*/  IDP.4A.S8.S8 R40, R36.reuse, R21.reuse, R40 ;  /* 0x0000001524287226 */ /* 0x0c0fe40000000628 */
[----:B------:R-:W-:Y:S02]  /*1ad0*/  IDP.4A.S8.S8 R33, R36, R22, R17 ;  /* 0x0000001624217226 */ /* 0x000fe40000000611 */
[C---:B------:R-:W-:Y:S02]  /*1ae0*/  IDP.4A.S8.S8 R41, R37.reuse, R20, R41 ;  /* 0x0000001425297226 */ /* 0x040fe40000000629 */
[C---:B------:R-:W-:Y:S02]  /*1af0*/  IDP.4A.S8.S8 R42, R37.reuse, R21, R42 ;  /* 0x00000015252a7226 */ /* 0x040fe4000000062a */
[----:B------:R-:W-:-:S02]  /*1b00*/  IDP.4A.S8.S8 R35, R37, R22, R35 ;  /* 0x0000001625237226 */ /* 0x000fc40000000623 */
[-C--:B------:R-:W-:Y:S02]  /*1b10*/  IDP.4A.S8.S8 R34, R37, R23.reuse, R34 ;  /* 0x0000001725227226 */ /* 0x080fe40000000622 */
        /* <DEDUP_REMOVED lines=8> */
[----:B------:R-:W1:Y:S01]  /*1ba0*/  S2R R9, SR_CTAID.Y ;  /* 0x0000000000097919 */ /* 0x000e620000002600 */
[----:B------:R-:W2:Y:S03]  /*1bb0*/  @P3 S2R R48, SR_CgaCtaId ;  /* 0x0000000000303919 */ /* 0x000ea60000008800 */
[----:B------:R-:W-:Y:S01]  /*1bc0*/  LOP3.LUT R24, R24, 0xc, RZ, 0xc0, !PT ;  /* 0x0000000c18187812 */ /* 0x000fe200078ec0ff */
[----:B------:R-:W3:Y:S01]  /*1bd0*/  LDCU.64 UR4, c[0x0][0x390] ;  /* 0x00007200ff0477ac */ /* 0x000ee20008000a00 */
[----:B0-----:R-:W-:-:S03]  /*1be0*/  IMAD R10, R8, 0xe, R3 ;  /* 0x0000000e080a7824 */ /* 0x001fc600078e0203 */
[----:B-1----:R-:W-:Y:S02]  /*1bf0*/  IMAD R14, R9, 0x9000, R24 ;  /* 0x00009000090e7824 */ /* 0x002fe400078e0218 */
[C---:B------:R-:W-:Y:S02]  /*1c00*/  LOP3.LUT R25, R10.reuse, 0xffff, RZ, 0xc0, !PT ;  /* 0x0000ffff0a197812 */ /* 0x040fe400078ec0ff */
[----:B------:R-:W-:Y:S02]  /*1c10*/  SHF.R.U32.HI R6, RZ, 0x2, R10 ;  /* 0x00000002ff067819 */ /* 0x000fe4000001160a */
[----:B------:R-:W-:Y:S01]  /*1c20*/  IADD3 R19, PT, PT, R10, 0x70, RZ ;  /* 0x000000700a137810 */ /* 0x000fe20007ffe0ff */
[----:B------:R-:W-:Y:S01]  /*1c30*/  IMAD R0, R25, 0x71d, RZ ;  /* 0x0000071d19007824 */ /* 0x000fe200078e02ff */
[C---:B------:R-:W-:Y:S01]  /*1c40*/  @P3 IADD3 R23, PT, PT, R6.reuse, 0x1c, RZ ;  /* 0x0000001c06173810 */ /* 0x040fe20007ffe0ff */
[C---:B------:R-:W-:Y:S01]  /*1c50*/  @P2 IMAD.HI.U32 R21, R6.reuse, 0x55555556, RZ ;  /* 0x5555555606152827 */ /* 0x040fe200078e00ff */
[----:B------:R-:W-:-:S02]  /*1c60*/  @P4 IADD3 R3, PT, PT, R6, 0x38, RZ ;  /* 0x0000003806034810 */ /* 0x000fc40007ffe0ff */
[----:B------:R-:W-:Y:S01]  /*1c70*/  SHF.R.U32.HI R0, RZ, 0x10, R0 ;  /* 0x00000010ff007819 */ /* 0x000fe20000011600 */
[----:B------:R-:W-:Y:S01]  /*1c80*/  @P2 IMAD R21, R21, -0x3, R6 ;  /* 0xfffffffd15152824 */ /* 0x000fe200078e0206 */
[----:B------:R-:W-:Y:S01]  /*1c90*/  IADD3 R18, PT, PT, R10, 0xe0, RZ ;  /* 0x000000e00a127810 */ /* 0x000fe20007ffe0ff */
[----:B------:R-:W-:Y:S01]  /*1ca0*/  @P4 IMAD.HI.U32 R22, R3, 0x55555556, RZ ;  /* 0x5555555603164827 */ /* 0x000fe200078e00ff */
[----:B------:R-:W-:Y:S02]  /*1cb0*/  PRMT R2, R0, 0x9910, RZ ;  /* 0x0000991000027816 */ /* 0x000fe400000000ff */
[----:B------:R-:W-:Y:S01]  /*1cc0*/  LOP3.LUT R19, R19, 0xffff, RZ, 0xc0, !PT ;  /* 0x0000ffff13137812 */ /* 0x000fe200078ec0ff */
[----:B------:R-:W-:Y:S01]  /*1cd0*/  @P4 IMAD R22, R22, -0x3, R3 ;  /* 0xfffffffd16164824 */ /* 0x000fe200078e0203 */
[----:B------:R-:W-:Y:S01]  /*1ce0*/  LOP3.LUT R18, R18, 0xffff, RZ, 0xc0, !PT ;  /* 0x0000ffff12127812 */ /* 0x000fe200078ec0ff */
[----:B------:R-:W-:Y:S01]  /*1cf0*/  IMAD R2, R2, 0x24, RZ ;  /* 0x0000002402027824 */ /* 0x000fe200078e02ff */
[----:B------:R-:W-:Y:S01]  /*1d00*/  @P2 SHF.L.U32 R21, R21, 0x4, RZ ;  /* 0x0000000415152819 */ /* 0x000fe200000006ff */
[----:B------:R-:W-:Y:S01]  /*1d10*/  IMAD R15, R19, 0xe39, RZ ;  /* 0x00000e39130f7824 */ /* 0x000fe200078e02ff */
[----:B------:R-:W-:Y:S01]  /*1d20*/  @P4 SHF.L.U32 R22, R22, 0x4, RZ ;  /* 0x0000000416164819 */ /* 0x000fe200000006ff */
[----:B------:R-:W-:Y:S01]  /*1d30*/  IMAD R20, R18, 0xe39, RZ ;  /* 0x00000e3912147824 */ /* 0x000fe200078e02ff */
[----:B------:R-:W-:Y:S01]  /*1d40*/  IADD3 R7, PT, PT, RZ, -R2, RZ ;  /* 0x80000002ff077210 */ /* 0x000fe20007ffe0ff */
[----:B------:R-:W-:Y:S01]  /*1d50*/  @P3 IMAD.HI.U32 R2, R23, 0x55555556, RZ ;  /* 0x5555555617023827 */ /* 0x000fe200078e00ff */
[----:B------:R-:W-:-:S02]  /*1d60*/  SHF.R.U32.HI R17, RZ, 0x11, R15 ;  /* 0x00000011ff117819 */ /* 0x000fc4000001160f */
[----:B------:R-:W-:Y:S01]  /*1d70*/  PRMT R7, R7, 0x7710, RZ ;  /* 0x0000771007077816 */ /* 0x000fe200000000ff */
[----:B------:R-:W-:Y:S01]  /*1d80*/  @P3 IMAD R23, R2, -0x3, R23 ;  /* 0xfffffffd02173824 */ /* 0x000fe200078e0217 */
[----:B------:R-:W-:Y:S01]  /*1d90*/  SHF.R.U32.HI R29, RZ, 0x11, R20 ;  /* 0x00000011ff1d7819 */ /* 0x000fe20000011614 */
[----:B------:R-:W0:Y:S01]  /*1da0*/  @P2 LDC.64 R2, c[0x0][0x388] ;  /* 0x0000e200ff022b82 */ /* 0x000e220000000a00 */
[----:B------:R-:W-:Y:S02]  /*1db0*/  IADD3 R11, PT, PT, R10, R7, RZ ;  /* 0x000000070a0b7210 */ /* 0x000fe40007ffe0ff */
[----:B------:R-:W-:Y:S02]  /*1dc0*/  @P3 SHF.L.U32 R23, R23, 0x4, RZ ;  /* 0x0000000417173819 */ /* 0x000fe400000006ff */
[----:B------:R-:W-:-:S03]  /*1dd0*/  PRMT R16, R11, 0x9910, RZ ;  /* 0x000099100b107816 */ /* 0x000fc600000000ff */
[----:B------:R-:W1:Y:S02]  /*1de0*/  @P3 LDC.64 R6, c[0x0][0x388] ;  /* 0x0000e200ff063b82 */ /* 0x000e640000000a00 */
[----:B------:R-:W-:-:S05]  /*1df0*/  IMAD R16, R16, 0x2b, RZ ;  /* 0x0000002b10107824 */ /* 0x000fca00078e02ff */
[----:B------:R-:W-:Y:S01]  /*1e00*/  LOP3.LUT R15, R16, 0xffff, RZ, 0xc0, !PT ;  /* 0x0000ffff100f7812 */ /* 0x000fe200078ec0ff */
[----:B------:R-:W4:Y:S01]  /*1e10*/  @P4 LDC.64 R10, c[0x0][0x388] ;  /* 0x0000e200ff0a4b82 */ /* 0x000f220000000a00 */
[C---:B------:R-:W-:Y:S02]  /*1e20*/  @P3 IADD3 R16, PT, PT, R14.reuse, R23, RZ ;  /* 0x000000170e103210 */ /* 0x040fe40007ffe0ff */
[----:B------:R-:W-:Y:S02]  /*1e30*/  SHF.R.U32.HI R20, RZ, 0x9, R15 ;  /* 0x00000009ff147819 */ /* 0x000fe4000001160f */
[C---:B------:R-:W-:Y:S01]  /*1e40*/  @P2 IADD3 R15, PT, PT, R14.reuse, R21, RZ ;  /* 0x000000150e0f2210 */ /* 0x040fe20007ffe0ff */
[----:B------:R-:W-:Y:S01]  /*1e50*/  @P3 IMAD R16, R17, 0x1200, R16 ;  /* 0x0000120011103824 */ /* 0x000fe200078e0210 */
[----:B------:R-:W-:Y:S02]  /*1e60*/  @P4 IADD3 R14, PT, PT, R14, R22, RZ ;  /* 0x000000160e0e4210 */ /* 0x000fe40007ffe0ff */
[----:B------:R-:W-:Y:S01]  /*1e70*/  LOP3.LUT R20, R20, 0xffff, RZ, 0xc0, !PT ;  /* 0x0000ffff14147812 */ /* 0x000fe200078ec0ff */
[----:B------:R-:W-:-:S02]  /*1e80*/  @P2 IMAD R0, R0, 0x1200, R15 ;  /* 0x0000120000002824 */ /* 0x000fc400078e020f */
[----:B------:R-:W-:Y:S02]  /*1e90*/  @P4 IMAD R14, R29, 0x1200, R14 ;  /* 0x000012001d0e4824 */ /* 0x000fe400078e020e */
[----:B------:R-:W-:Y:S01]  /*1ea0*/  @P2 IMAD R15, R20, 0x30, RZ ;  /* 0x00000030140f2824 */ /* 0x000fe200078e02ff */
[----:B-1----:R-:W-:-:S04]  /*1eb0*/  @P3 IADD3 R6, P5, P6, R16, R6, R31 ;  /* 0x0000000610063210 */ /* 0x002fc80007ebe01f */
[----:B------:R-:W-:Y:S02]  /*1ec0*/  @P3 IADD3.X R7, PT, PT, RZ, R7, RZ, P5, P6 ;  /* 0x00000007ff073210 */ /* 0x000fe40002fec4ff */
[----:B----4-:R-:W-:-:S03]  /*1ed0*/  @P4 IADD3 R10, P0, P1, R14, R10, R5 ;  /* 0x0000000a0e0a4210 */ /* 0x010fc6000791e005 */
[----:B------:R1:W4:Y:S01]  /*1ee0*/  @P3 LDG.E.CONSTANT R31, desc[UR6][R6.64+0x1170] ;  /* 0x00117006061f3981 */ /* 0x000322000c1e9900 */
[----:B0-----:R-:W-:Y:S02]  /*1ef0*/  @P2 IADD3 R14, P5, P6, R0, R2, R15 ;  /* 0x00000002000e2210 */ /* 0x001fe40007ebe00f */
[----:B------:R-:W-:Y:S02]  /*1f00*/  @P4 IADD3.X R11, PT, PT, RZ, R11, RZ, P0, P1 ;  /* 0x0000000bff0b4210 */ /* 0x000fe400007e24ff */
[----:B------:R-:W-:Y:S02]  /*1f10*/  @P2 IADD3.X R15, PT, PT, RZ, R3, RZ, P5, P6 ;  /* 0x00000003ff0f2210 */ /* 0x000fe40002fec4ff */
[----:B------:R-:W0:Y:S01]  /*1f20*/  LDC.64 R2, c[0x0][0x398] ;  /* 0x0000e600ff027b82 */ /* 0x000e220000000a00 */
[----:B------:R5:W3:Y:S04]  /*1f30*/  @P4 LDG.E.CONSTANT R32, desc[UR6][R10.64+0x1170] ;  /* 0x001170060a204981 */ /* 0x000ae8000c1e9900 */
[----:B------:R-:W4:Y:S01]  /*1f40*/  @P2 LDG.E.CONSTANT R14, desc[UR6][R14.64+0x1170] ;  /* 0x001170060e0e2981 */ /* 0x000f22000c1e9900 */
[----:B------:R-:W-:-:S02]  /*1f50*/  LEA R30, R9, R8, 0x3 ;  /* 0x00000008091e7211 */ /* 0x000fc400078e18ff */
[----:B------:R-:W2:Y:S02]  /*1f60*/  LDC.64 R16, c[0x0][0x3a0] ;  /* 0x0000e800ff107b82 */ /* 0x000ea40000000a00 */
[----:B------:R-:W-:Y:S01]  /*1f70*/  SHF.L.U32 R9, R30, 0x2, RZ ;  /* 0x000000021e097819 */ /* 0x000fe200000006ff */
[----:B------:R-:W5:Y:S04]  /*1f80*/  @P2 S2R R5, SR_CgaCtaId ;  /* 0x0000000000052919 */ /* 0x000f680000008800 */
[----:B0-----:R-:W-:-:S05]  /*1f90*/  IMAD.WIDE.U32 R8, R9, 0x4, R2 ;  /* 0x0000000409087825 */ /* 0x001fca00078e0002 */
[----:B------:R-:W3:Y:S04]  /*1fa0*/  LDG.E.CONSTANT R20, desc[UR6][R8.64] ;  /* 0x0000000608147981 */ /* 0x000ee8000c1e9900 */
[----:B------:R-:W3:Y:S04]  /*1fb0*/  LDG.E.CONSTANT R0, desc[UR6][R8.64+0x4] ;  /* 0x0000040608007981 */ /* 0x000ee8000c1e9900 */
[----:B--2---:R0:W2:Y:S01]  /*1fc0*/  LDG.E.CONSTANT R2, desc[UR6][R16.64] ;  /* 0x0000000610027981 */ /* 0x0040a2000c1e9900 */
[----:B-1----:R-:W1:Y:S03]  /*1fd0*/  @P4 S2R R6, SR_CgaCtaId ;  /* 0x0000000000064919 */ /* 0x002e660000008800 */
[----:B------:R-:W2:Y:S01]  /*1fe0*/  LDG.E.CONSTANT R3, desc[UR6][R8.64+0x8] ;  /* 0x0000080608037981 */ /* 0x000ea2000c1e9900 */
[----:B------:R-:W-:-:S02]  /*1ff0*/  @P3 MOV R7, 0x400 ;  /* 0x0000040000073802 */ /* 0x000fc40000000f00 */
[----:B------:R-:W-:Y:S02]  /*2000*/  @P2 IADD3 R4, PT, PT, R4, 0x300, RZ ;  /* 0x0000030004042810 */ /* 0x000fe40007ffe0ff */
[----:B------:R-:W-:Y:S02]  /*2010*/  @P3 IADD3 R7, PT, PT, R7, 0x300, RZ ;  /* 0x0000030007073810 */ /* 0x000fe40007ffe0ff */
[----:B-----5:R-:W-:Y:S02]  /*2020*/  @P2 LEA R4, R5, R4, 0x18 ;  /* 0x0000000405042211 */ /* 0x020fe400078ec0ff */
[----:B------:R-:W-:Y:S02]  /*2030*/  @P3 LEA R5, R48, R7, 0x18 ;  /* 0x0000000730053211 */ /* 0x000fe400078ec0ff */
[----:B------:R-:W-:-:S04]  /*2040*/  @P4 MOV R7, 0x400 ;  /* 0x0000040000074802 */ /* 0x000fc80000000f00 */
[----:B------:R-:W-:-:S04]  /*2050*/  @P4 IADD3 R7, PT, PT, R7, 0x300, RZ ;  /* 0x0000030007074810 */ /* 0x000fc80007ffe0ff */
[----:B-1----:R-:W-:Y:S02]  /*2060*/  @P4 LEA R6, R6, R7, 0x18 ;  /* 0x0000000706064211 */ /* 0x002fe400078ec0ff */
[----:B------:R-:W-:Y:S02]  /*2070*/  @P2 LOP3.LUT R7, R21, R24, RZ, 0xfc, !PT ;  /* 0x0000001815072212 */ /* 0x000fe400078efcff */
[----:B------:R1:W5:Y:S01]  /*2080*/  LDG.E.CONSTANT R21, desc[UR6][R8.64+0xc] ;  /* 0x00000c0608157981 */ /* 0x000362000c1e9900 */
[----:B------:R-:W-:Y:S02]  /*2090*/  IMAD R25, R25, 0x1556, RZ ;  /* 0x0000155619197824 */ /* 0x000fe400078e02ff */
[----:B------:R-:W-:Y:S02]  /*20a0*/  IMAD R19, R19, 0x1556, RZ ;  /* 0x0000155613137824 */ /* 0x000fe400078e02ff */
[----:B------:R-:W-:Y:S01]  /*20b0*/  IMAD R18, R18, 0x1556, RZ ;  /* 0x0000155612127824 */ /* 0x000fe200078e02ff */
[----:B------:R-:W-:-:S02]  /*20c0*/  SHF.R.U32.HI R25, RZ, 0x10, R25 ;  /* 0x00000010ff197819 */ /* 0x000fc40000011619 */
[----:B------:R-:W-:Y:S02]  /*20d0*/  SHF.R.U32.HI R19, RZ, 0x10, R19 ;  /* 0x00000010ff137819 */ /* 0x000fe40000011613 */
[----:B------:R-:W-:Y:S02]  /*20e0*/  SHF.R.U32.HI R18, RZ, 0x10, R18 ;  /* 0x00000010ff127819 */ /* 0x000fe40000011612 */
[----:B------:R-:W-:Y:S02]  /*20f0*/  PRMT R10, R25, 0x9910, RZ ;  /* 0x00009910190a7816 */ /* 0x000fe400000000ff */
[----:B------:R-:W-:Y:S02]  /*2100*/  PRMT R11, R19, 0x9910, RZ ;  /* 0x00009910130b7816 */ /* 0x000fe400000000ff */
[----:B0-----:R-:W-:Y:S01]  /*2110*/  PRMT R17, R18, 0x9910, RZ ;  /* 0x0000991012117816 */ /* 0x001fe200000000ff */
[----:B------:R-:W-:Y:S02]  /*2120*/  IMAD R15, R10, 0x30, RZ ;  /* 0x000000300a0f7824 */ /* 0x000fe400078e02ff */
[----:B------:R-:W-:-:S02]  /*2130*/  IMAD R16, R11, 0x30, RZ ;  /* 0x000000300b107824 */ /* 0x000fc400078e02ff */
[----:B------:R-:W-:Y:S01]  /*2140*/  IMAD R18, R17, 0x30, RZ ;  /* 0x0000003011127824 */ /* 0x000fe200078e02ff */
[----:B------:R-:W-:Y:S02]  /*2150*/  LOP3.LUT R17, R15, 0xffff, RZ, 0xc0, !PT ;  /* 0x0000ffff0f117812 */ /* 0x000fe400078ec0ff */
[-C--:B------:R-:W-:Y:S02]  /*2160*/  @P3 LOP3.LUT R10, R23, R24.reuse, RZ, 0xfc, !PT ;  /* 0x00000018170a3212 */ /* 0x080fe400078efcff */
[----:B------:R-:W-:Y:S02]  /*2170*/  LOP3.LUT R16, R16, 0xffff, RZ, 0xc0, !PT ;  /* 0x0000ffff10107812 */ /* 0x000fe400078ec0ff */
[----:B------:R-:W-:Y:S02]  /*2180*/  @P4 LOP3.LUT R11, R22, R24, RZ, 0xfc, !PT ;  /* 0x00000018160b4212 */ /* 0x000fe400078efcff */
[----:B------:R-:W-:Y:S02]  /*2190*/  LOP3.LUT R18, R18, 0xffff, RZ, 0xc0, !PT ;  /* 0x0000ffff12127812 */ /* 0x000fe400078ec0ff */
[----:B------:R-:W-:Y:S01]  /*21a0*/  @P2 IADD3 R17, PT, PT, R4, R7, R17 ;  /* 0x0000000704112210 */ /* 0x000fe20007ffe011 */
[----:B------:R-:W-:Y:S01]  /*21b0*/  BAR.SYNC.DEFER_BLOCKING 0x0 ;  /* 0x0000000000007b1d */ /* 0x000fe20000010000 */
[----:B------:R-:W-:-:S02]  /*21c0*/  @P3 IADD3 R16, PT, PT, R5, R10, R16 ;  /* 0x0000000a05103210 */ /* 0x000fc40007ffe010 */
[----:B------:R-:W-:-:S03]  /*21d0*/  @P4 IADD3 R19, PT, PT, R6, R11, R18 ;  /* 0x0000000b06134210 */ /* 0x000fc60007ffe012 */
[----:B------:R-:W0:Y:S01]  /*21e0*/  S2R R15, SR_CTAID.X ;  /* 0x00000000000f7919 */ /* 0x000e220000002500 */
[----:B------:R-:W-:Y:S01]  /*21f0*/  IADD3 R26, PT, PT, R26, R27, RZ ;  /* 0x0000001b1a1a7210 */ /* 0x000fe20007ffe0ff */
[----:B------:R-:W-:Y:S01]  /*2200*/  IMAD R27, R30, 0xc40, R27 ;  /* 0x00000c401e1b7824 */ /* 0x000fe200078e021b */
[----:B0-----:R-:W-:-:S04]  /*2210*/  LOP3.LUT R18, R15, 0x1, RZ, 0xc0, !PT ;  /* 0x000000010f127812 */ /* 0x001fc800078ec0ff */
[----:B------:R-:W-:Y:S01]  /*2220*/  ISETP.NE.U32.AND P0, PT, R18, 0x1, PT ;  /* 0x000000011200780c */ /* 0x000fe20003f05070 */
[----:B----4-:R0:W-:Y:S04]  /*2230*/  @P2 STS [R17], R14 ;  /* 0x0000000e11002388 */ /* 0x0101e80000000800 */
[----:B------:R-:W-:Y:S04]  /*2240*/  @P3 STS [R16], R31 ;  /* 0x0000001f10003388 */ /* 0x000fe80000000800 */
[----:B---3--:R-:W-:Y:S01]  /*2250*/  @P4 STS [R19], R32 ;  /* 0x0000002013004388 */ /* 0x008fe20000000800 */
[----:B------:R-:W-:Y:S06]  /*2260*/  BAR.SYNC.DEFER_BLOCKING 0x0 ;  /* 0x0000000000007b1d */ /* 0x000fec0000010000 */
[----:B-1----:R-:W-:Y:S04]  /*2270*/  LDS.128 R8, [R28] ;  /* 0x000000001c087984 */ /* 0x002fe80000000c00 */
[----:B------:R-:W1:Y:S04]  /*2280*/  LDS R29, [R26+0x1c0] ;  /* 0x0001c0001a1d7984 */ /* 0x000e680000000800 */
[----:B------:R-:W3:Y:S04]  /*2290*/  LDS R47, [R26+0x180] ;  /* 0x000180001a2f7984 */ /* 0x000ee80000000800 */
[----:B------:R-:W4:Y:S04]  /*22a0*/  LDS R23, [R26+0x200] ;  /* 0x000200001a177984 */ /* 0x000f280000000800 */
[----:B------:R-:W2:Y:S04]  /*22b0*/  LDS R24, [R26+0x240] ;  /* 0x000240001a187984 */ /* 0x000ea80000000800 */
[----:B------:R-:W2:Y:S04]  /*22c0*/  LDS.128 R4, [R28+0x30] ;  /* 0x000030001c047984 */ /* 0x000ea80000000c00 */
[----:B------:R-:W5:Y:S04]  /*22d0*/  LDS R25, [R26+0x280] ;  /* 0x000280001a197984 */ /* 0x000f680000000800 */
[----:B------:R-:W5:Y:S01]  /*22e0*/  LDS.128 R16, [R28+0x60] ;  /* 0x000060001c107984 */ /* 0x000f620000000c00 */
[----:B0-----:R-:W-:-:S03]  /*22f0*/  SHF.R.U32.HI R14, RZ, 0x1, R15 ;  /* 0x00000001ff0e7819 */ /* 0x001fc6000001160f */
[----:B------:R-:W-:Y:S02]  /*2300*/  LDS R31, [R26+0x204] ;  /* 0x000204001a1f7984 */ /* 0x000fe40000000800 */
[----:B------:R-:W-:Y:S02]  /*2310*/  IMAD R27, R14, 0x1c0, R27 ;  /* 0x000001c00e1b7824 */ /* 0x000fe400078e021b */
[----:B------:R-:W-:Y:S03]  /*2320*/  LDS R32, [R26+0x244] ;  /* 0x000244001a207984 */ /* 0x000fe60000000800 */
[C---:B------:R-:W-:Y:S02]  /*2330*/  IADD3 R22, PT, PT, R27.reuse, 0x38, RZ ;  /* 0x000000381b167810 */ /* 0x040fe40007ffe0ff */
[----:B------:R-:W-:Y:S01]  /*2340*/  @P0 IADD3 R22, PT, PT, R27, RZ, RZ ;  /* 0x000000ff1b160210 */ /* 0x000fe20007ffe0ff */
[----:B-1----:R-:W-:-:S02]  /*2350*/  IDP.4A.S8.S8 R48, R29, R9, R40 ;  /* 0x000000091d307226 */ /* 0x002fc40000000628 */
[----:B------:R-:W0:Y:S01]  /*2360*/  LDS R40, [R26+0x2c0] ;  /* 0x0002c0001a287984 */ /* 0x000e220000000800 */
[CC--:B---3--:R-:W-:Y:S02]  /*2370*/  IDP.4A.S8.S8 R38, R47.reuse, R9.reuse, R38 ;  /* 0x000000092f267226 */ /* 0x0c8fe40000000626 */
[-C--:B------:R-:W-:Y:S02]  /*2380*/  IDP.4A.S8.S8 R27, R47, R10.reuse, R13 ;  /* 0x0000000a2f1b7226 */ /* 0x080fe4000000060d */
[CC--:B----4-:R-:W-:Y:S02]  /*2390*/  IDP.4A.S8.S8 R42, R23.reuse, R9.reuse, R42 ;  /* 0x00000009172a7226 */ /* 0x0d0fe4000000062a */
[-C--:B------:R-:W-:Y:S02]  /*23a0*/  IDP.4A.S8.S8 R35, R23, R10.reuse, R35 ;  /* 0x0000000a17237226 */ /* 0x080fe40000000623 */
[----:B--2---:R-:W-:Y:S02]  /*23b0*/  IDP.4A.S8.S8 R46, R24, R9, R46 ;  /* 0x00000009182e7226 */ /* 0x004fe4000000062e */
[----:B------:R-:W-:-:S02]  /*23c0*/  IDP.4A.S8.S8 R9, R29, R10, R33 ;  /* 0x0000000a1d097226 */ /* 0x000fc40000000621 */
[CC--:B------:R-:W-:Y:S01]  /*23d0*/  IDP.4A.S8.S8 R30, R47.reuse, R11.reuse, R12 ;  /* 0x0000000b2f1e7226 */ /* 0x0c0fe2000000060c */
[----:B------:R-:W-:Y:S01]  /*23e0*/  LDS R33, [R26+0x184] ;  /* 0x000184001a217984 */ /* 0x000fe20000000800 */
[----:B------:R-:W-:Y:S02]  /*23f0*/  IDP.4A.S8.S8 R10, R24, R10, R37 ;  /* 0x0000000a180a7226 */ /* 0x000fe40000000625 */
[-C--:B------:R-:W-:Y:S01]  /*2400*/  IDP.4A.S8.S8 R45, R47, R8.reuse, R45 ;  /* 0x000000082f2d7226 */ /* 0x080fe2000000062d */
[----:B------:R-:W1:Y:S01]  /*2410*/  LDS.128 R12, [R28+0x10] ;  /* 0x000010001c0c7984 */ /* 0x000e620000000c00 */
[-C--:B------:R-:W-:Y:S02]  /*2420*/  IDP.4A.S8.S8 R39, R29, R8.reuse, R39 ;  /* 0x000000081d277226 */ /* 0x080fe40000000627 */
[C---:B------:R-:W-:Y:S01]  /*2430*/  IDP.4A.S8.S8 R41, R23.reuse, R8, R41 ;  /* 0x0000000817297226 */ /* 0x040fe20000000629 */
[----:B------:R-:W-:Y:S01]  /*2440*/  LDS R47, [R26+0x2c8] ;  /* 0x0002c8001a2f7984 */ /* 0x000fe20000000800 */
[----:B------:R-:W-:-:S02]  /*2450*/  IDP.4A.S8.S8 R37, R23, R11, R34 ;  /* 0x0000000b17257226 */ /* 0x000fc40000000622 */
[----:B------:R-:W-:Y:S01]  /*2460*/  IDP.4A.S8.S8 R8, R24, R8, R43 ;  /* 0x0000000818087226 */ /* 0x000fe2000000062b */
[----:B------:R-:W2:Y:S01]  /*2470*/  LDS R34, [R26+0x1c4] ;  /* 0x0001c4001a227984 */ /* 0x000ea20000000800 */
[C---:B------:R-:W-:Y:S02]  /*2480*/  IDP.4A.S8.S8 R36, R29.reuse, R11, R36 ;  /* 0x0000000b1d247226 */ /* 0x040fe40000000624 */
[C---:B------:R-:W-:Y:S02]  /*2490*/  IDP.4A.S8.S8 R45, R29.reuse, R4, R45 ;  /* 0x000000041d2d7226 */ /* 0x040fe4000000062d */
[C---:B------:R-:W-:Y:S02]  /*24a0*/  IDP.4A.S8.S8 R38, R29.reuse, R5, R38 ;  /* 0x000000051d267226 */ /* 0x040fe40000000626 */
[C---:B------:R-:W-:Y:S02]  /*24b0*/  IDP.4A.S8.S8 R27, R29.reuse, R6, R27 ;  /* 0x000000061d1b7226 */ /* 0x040fe4000000061b */
[----:B------:R-:W-:-:S02]  /*24c0*/  IDP.4A.S8.S8 R30, R29, R7, R30 ;  /* 0x000000071d1e7226 */ /* 0x000fc4000000061e */
[-C--:B------:R-:W-:Y:S02]  /*24d0*/  IDP.4A.S8.S8 R48, R23, R5.reuse, R48 ;  /* 0x0000000517307226 */ /* 0x080fe40000000630 */
[CC--:B------:R-:W-:Y:S02]  /*24e0*/  IDP.4A.S8.S8 R42, R24.reuse, R5.reuse, R42 ;  /* 0x00000005182a7226 */ /* 0x0c0fe4000000062a */
[C---:B-----5:R-:W-:Y:S02]  /*24f0*/  IDP.4A.S8.S8 R46, R25.reuse, R5, R46 ;  /* 0x00000005192e7226 */ /* 0x060fe4000000062e */
[----:B------:R-:W-:Y:S02]  /*2500*/  IDP.4A.S8.S8 R44, R24, R11, R44 ;  /* 0x0000000b182c7226 */ /* 0x000fe4000000062c */
[----:B------:R-:W-:Y:S02]  /*2510*/  IDP.4A.S8.S8 R29, R25, R4, R8 ;  /* 0x00000004191d7226 */ /* 0x000fe40000000608 */
[----:B------:R-:W-:-:S02]  /*2520*/  IDP.4A.S8.S8 R5, R23, R6, R9 ;  /* 0x0000000617057226 */ /* 0x000fc40000000609 */
[----:B------:R-:W-:Y:S02]  /*2530*/  IDP.4A.S8.S8 R43, R25, R6, R10 ;  /* 0x00000006192b7226 */ /* 0x000fe4000000060a */
[----:B------:R-:W3:Y:S01]  /*2540*/  LDS.128 R8, [R28+0x40] ;  /* 0x000040001c087984 */ /* 0x000ee20000000c00 */
[C---:B------:R-:W-:Y:S02]  /*2550*/  IDP.4A.S8.S8 R39, R23.reuse, R4, R39 ;  /* 0x0000000417277226 */ /* 0x040fe40000000627 */
[C---:B------:R-:W-:Y:S02]  /*2560*/  IDP.4A.S8.S8 R36, R23.reuse, R7, R36 ;  /* 0x0000000717247226 */ /* 0x040fe40000000624 */
[C---:B------:R-:W-:Y:S02]  /*2570*/  IDP.4A.S8.S8 R45, R23.reuse, R16, R45 ;  /* 0x00000010172d7226 */ /* 0x040fe4000000062d */
[C---:B------:R-:W-:Y:S02]  /*2580*/  IDP.4A.S8.S8 R38, R23.reuse, R17, R38 ;  /* 0x0000001117267226 */ /* 0x040fe40000000626 */
[----:B------:R-:W-:-:S02]  /*2590*/  IDP.4A.S8.S8 R27, R23, R18, R27 ;  /* 0x00000012171b7226 */ /* 0x000fc4000000061b */
[----:B------:R-:W-:Y:S02]  /*25a0*/  IDP.4A.S8.S8 R30, R23, R19, R30 ;  /* 0x00000013171e7226 */ /* 0x000fe4000000061e */
[----:B------:R-:W4:Y:S01]  /*25b0*/  LDS R23, [R26+0x284] ;  /* 0x000284001a177984 */ /* 0x000f220000000800 */
[C---:B------:R-:W-:Y:S02]  /*25c0*/  IDP.4A.S8.S8 R41, R24.reuse, R4, R41 ;  /* 0x0000000418297226 */ /* 0x040fe40000000629 */
[CC--:B------:R-:W-:Y:S02]  /*25d0*/  IDP.4A.S8.S8 R4, R24.reuse, R7.reuse, R37 ;  /* 0x0000000718047226 */ /* 0x0c0fe40000000625 */
[C---:B------:R-:W-:Y:S02]  /*25e0*/  IDP.4A.S8.S8 R35, R24.reuse, R6, R35 ;  /* 0x0000000618237226 */ /* 0x040fe40000000623 */
[----:B------:R-:W-:Y:S02]  /*25f0*/  IDP.4A.S8.S8 R44, R25, R7, R44 ;  /* 0x00000007192c7226 */ /* 0x000fe4000000062c */
[----:B------:R-:W-:-:S02]  /*2600*/  IDP.4A.S8.S8 R39, R24, R16, R39 ;  /* 0x0000001018277226 */ /* 0x000fc40000000627 */
[C---:B------:R-:W-:Y:S02]  /*2610*/  IDP.4A.S8.S8 R48, R24.reuse, R17, R48 ;  /* 0x0000001118307226 */ /* 0x040fe40000000630 */
[C---:B------:R-:W-:Y:S02]  /*2620*/  IDP.4A.S8.S8 R37, R24.reuse, R18, R5 ;  /* 0x0000001218257226 */ /* 0x040fe40000000605 */
[-C--:B------:R-:W-:Y:S02]  /*2630*/  IDP.4A.S8.S8 R36, R24, R19.reuse, R36 ;  /* 0x0000001318247226 */ /* 0x080fe40000000624 */
[C---:B------:R-:W-:Y:S02]  /*2640*/  IDP.4A.S8.S8 R24, R25.reuse, R19, R4 ;  /* 0x0000001319187226 */ /* 0x040fe40000000604 */
[C---:B------:R-:W-:Y:S01]  /*2650*/  IDP.4A.S8.S8 R41, R25.reuse, R16, R41 ;  /* 0x0000001019297226 */ /* 0x040fe20000000629 */
[----:B------:R-:W5:Y:S01]  /*2660*/  LDS.128 R4, [R28+0x70] ;  /* 0x000070001c047984 */ /* 0x000f620000000c00 */
[----:B------:R-:W-:-:S02]  /*2670*/  IDP.4A.S8.S8 R42, R25, R17, R42 ;  /* 0x00000011192a7226 */ /* 0x000fc4000000062a */
[----:B------:R-:W-:Y:S02]  /*2680*/  IDP.4A.S8.S8 R35, R25, R18, R35 ;  /* 0x0000001219237226 */ /* 0x000fe40000000623 */
[C---:B0-----:R-:W-:Y:S01]  /*2690*/  IDP.4A.S8.S8 R29, R40.reuse, R16, R29 ;  /* 0x00000010281d7226 */ /* 0x041fe2000000061d */
[----:B------:R-:W0:Y:S01]  /*26a0*/  LDS R25, [R26+0x2c4] ;  /* 0x0002c4001a197984 */ /* 0x000e220000000800 */
[C---:B------:R-:W-:Y:S02]  /*26b0*/  IDP.4A.S8.S8 R46, R40.reuse, R17, R46 ;  /* 0x00000011282e7226 */ /* 0x040fe4000000062e */
[C---:B------:R-:W-:Y:S02]  /*26c0*/  IDP.4A.S8.S8 R43, R40.reuse, R18, R43 ;  /* 0x00000012282b7226 */ /* 0x040fe4000000062b */
[----:B------:R-:W-:Y:S02]  /*26d0*/  IDP.4A.S8.S8 R44, R40, R19, R44 ;  /* 0x00000013282c7226 */ /* 0x000fe4000000062c */
[C---:B-1----:R-:W-:Y:S01]  /*26e0*/  IDP.4A.S8.S8 R45, R33.reuse, R12, R45 ;  /* 0x0000000c212d7226 */ /* 0x042fe2000000062d */
[----:B------:R-:W-:Y:S01]  /*26f0*/  LDS R40, [R26+0x1c8] ;  /* 0x0001c8001a287984 */ /* 0x000fe20000000800 */
[----:B------:R-:W-:-:S02]  /*2700*/  IDP.4A.S8.S8 R38, R33, R13, R38 ;  /* 0x0000000d21267226 */ /* 0x000fc40000000626 */
[C---:B------:R-:W-:Y:S01]  /*2710*/  IDP.4A.S8.S8 R27, R33.reuse, R14, R27 ;  /* 0x0000000e211b7226 */ /* 0x040fe2000000061b */
[----:B------:R-:W-:Y:S01]  /*2720*/  LDS.128 R16, [R28+0x50] ;  /* 0x000050001c107984 */ /* 0x000fe20000000c00 */
[----:B------:R-:W-:Y:S02]  /*2730*/  IDP.4A.S8.S8 R30, R33, R15, R30 ;  /* 0x0000000f211e7226 */ /* 0x000fe4000000061e */
[-C--:B--2---:R-:W-:Y:S02]  /*2740*/  IDP.4A.S8.S8 R39, R34, R12.reuse, R39 ;  /* 0x0000000c22277226 */ /* 0x084fe40000000627 */
[-C--:B------:R-:W-:Y:S02]  /*2750*/  IDP.4A.S8.S8 R41, R31, R12.reuse, R41 ;  /* 0x0000000c1f297226 */ /* 0x080fe40000000629 */
[----:B------:R-:W-:Y:S02]  /*2760*/  IDP.4A.S8.S8 R29, R32, R12, R29 ;  /* 0x0000000c201d7226 */ /* 0x000fe4000000061d */
[----:B------:R-:W-:-:S02]  /*2770*/  IDP.4A.S8.S8 R48, R34, R13, R48 ;  /* 0x0000000d22307226 */ /* 0x000fc40000000630 */
[CC--:B------:R-:W-:Y:S02]  /*2780*/  IDP.4A.S8.S8 R42, R31.reuse, R13.reuse, R42 ;  /* 0x0000000d1f2a7226 */ /* 0x0c0fe4000000062a */
[----:B------:R-:W-:Y:S02]  /*2790*/  IDP.4A.S8.S8 R46, R32, R13, R46 ;  /* 0x0000000d202e7226 */ /* 0x000fe4000000062e */
[-C--:B------:R-:W-:Y:S02]  /*27a0*/  IDP.4A.S8.S8 R37, R34, R14.reuse, R37 ;  /* 0x0000000e22257226 */ /* 0x080fe40000000625 */
[-C--:B------:R-:W-:Y:S02]  /*27b0*/  IDP.4A.S8.S8 R35, R31, R14.reuse, R35 ;  /* 0x0000000e1f237226 */ /* 0x080fe40000000623 */
[----:B------:R-:W-:Y:S02]  /*27c0*/  IDP.4A.S8.S8 R43, R32, R14, R43 ;  /* 0x0000000e202b7226 */ /* 0x000fe4000000062b */
[----:B------:R-:W-:-:S02]  /*27d0*/  IDP.4A.S8.S8 R36, R34, R15, R36 ;  /* 0x0000000f22247226 */ /* 0x000fc40000000624 */
[-C--:B------:R-:W-:Y:S02]  /*27e0*/  IDP.4A.S8.S8 R33, R31, R15.reuse, R24 ;  /* 0x0000000f1f217226 */ /* 0x080fe40000000618 */
[----:B------:R-:W-:Y:S01]  /*27f0*/  IDP.4A.S8.S8 R44, R32, R15, R44 ;  /* 0x0000000f202c7226 */ /* 0x000fe2000000062c */
[----:B------:R-:W-:Y:S04]  /*2800*/  LDS R24, [R26+0x188] ;  /* 0x000188001a187984 */ /* 0x000fe80000000800 */
[----:B------:R-:W1:Y:S01]  /*2810*/  LDS.128 R12, [R28+0x20] ;  /* 0x000020001c0c7984 */ /* 0x000e620000000c00 */
[C---:B---3--:R-:W-:Y:S02]  /*2820*/  IDP.4A.S8.S8 R45, R34.reuse, R8, R45 ;  /* 0x00000008222d7226 */ /* 0x048fe4000000062d */
[----:B------:R-:W-:-:S02]  /*2830*/  IDP.4A.S8.S8 R50, R34, R9, R38 ;  /* 0x0000000922327226 */ /* 0x000fc40000000626 */
[C---:B------:R-:W-:Y:S01]  /*2840*/  IDP.4A.S8.S8 R27, R34.reuse, R10, R27 ;  /* 0x0000000a221b7226 */ /* 0x040fe2000000061b */
[----:B------:R-:W-:Y:S01]  /*2850*/  LDS R38, [R26+0x208] ;  /* 0x000208001a267984 */ /* 0x000fe20000000800 */
[----:B------:R-:W-:Y:S02]  /*2860*/  IDP.4A.S8.S8 R30, R34, R11, R30 ;  /* 0x0000000b221e7226 */ /* 0x000fe4000000061e */
[-C--:B------:R-:W-:Y:S01]  /*2870*/  IDP.4A.S8.S8 R39, R31, R8.reuse, R39 ;  /* 0x000000081f277226 */ /* 0x080fe20000000627 */
[----:B------:R-:W2:Y:S01]  /*2880*/  LDS R34, [R26+0x248] ;  /* 0x000248001a227984 */ /* 0x000ea20000000800 */
[-C--:B------:R-:W-:Y:S02]  /*2890*/  IDP.4A.S8.S8 R41, R32, R8.reuse, R41 ;  /* 0x0000000820297226 */ /* 0x080fe40000000629 */
[----:B----4-:R-:W-:Y:S02]  /*28a0*/  IDP.4A.S8.S8 R29, R23, R8, R29 ;  /* 0x00000008171d7226 */ /* 0x010fe4000000061d */
        /* <DEDUP_REMOVED lines=10> */
[----:B------:R-:W3:Y:S01]  /*2950*/  LDS.128 R8, [R28+0x80] ;  /* 0x000080001c087984 */ /* 0x000ee20000000c00 */
[----:B-----5:R-:W-:Y:S02]  /*2960*/  IDP.4A.S8.S8 R45, R31, R4, R45 ;  /* 0x000000041f2d7226 */ /* 0x020fe4000000062d */
[----:B0-----:R-:W-:-:S02]  /*2970*/  IDP.4A.S8.S8 R46, R25, R5, R46 ;  /* 0x00000005192e7226 */ /* 0x001fc4000000062e */
[----:B-1----:R-:W-:Y:S02]  /*2980*/  IDP.4A.S8.S8 R45, R24, R12, R45 ;  /* 0x0000000c182d7226 */ /* 0x002fe4000000062d */
[C---:B------:R-:W-:Y:S02]  /*2990*/  IDP.4A.S8.S8 R39, R32.reuse, R4, R39 ;  /* 0x0000000420277226 */ /* 0x040fe40000000627 */
[-C--:B------:R-:W-:Y:S02]  /*29a0*/  IDP.4A.S8.S8 R50, R31, R5.reuse, R50 ;  /* 0x000000051f327226 */ /* 0x080fe40000000632 */
[-C--:B------:R-:W-:Y:S02]  /*29b0*/  IDP.4A.S8.S8 R48, R32, R5.reuse, R48 ;  /* 0x0000000520307226 */ /* 0x080fe40000000630 */
[----:B------:R-:W-:Y:S02]  /*29c0*/  IDP.4A.S8.S8 R42, R23, R5, R42 ;  /* 0x00000005172a7226 */ /* 0x000fe4000000062a */
[----:B------:R-:W-:-:S02]  /*29d0*/  IDP.4A.S8.S8 R45, R40, R16, R45 ;  /* 0x00000010282d7226 */ /* 0x000fc4000000062d */
[-C--:B------:R-:W-:Y:S02]  /*29e0*/  IDP.4A.S8.S8 R27, R31, R6.reuse, R27 ;  /* 0x000000061f1b7226 */ /* 0x080fe4000000061b */
[-C--:B------:R-:W-:Y:S02]  /*29f0*/  IDP.4A.S8.S8 R37, R32, R6.reuse, R37 ;  /* 0x0000000620257226 */ /* 0x080fe40000000625 */
[-C--:B------:R-:W-:Y:S02]  /*2a00*/  IDP.4A.S8.S8 R35, R23, R6.reuse, R35 ;  /* 0x0000000617237226 */ /* 0x080fe40000000623 */
[----:B------:R-:W-:Y:S02]  /*2a10*/  IDP.4A.S8.S8 R43, R25, R6, R43 ;  /* 0x00000006192b7226 */ /* 0x000fe4000000062b */
[----:B------:R-:W-:Y:S02]  /*2a20*/  IDP.4A.S8.S8 R41, R23, R4, R41 ;  /* 0x0000000417297226 */ /* 0x000fe40000000629 */
[----:B--2---:R-:W-:-:S02]  /*2a30*/  IDP.4A.S8.S8 R46, R34, R13, R46 ;  /* 0x0000000d222e7226 */ /* 0x004fc4000000062e */
[----:B------:R-:W-:Y:S02]  /*2a40*/  IDP.4A.S8.S8 R39, R40, R12, R39 ;  /* 0x0000000c28277226 */ /* 0x000fe40000000627 */
[----:B------:R-:W-:Y:S02]  /*2a50*/  IDP.4A.S8.S8 R29, R25, R4, R29 ;  /* 0x00000004191d7226 */ /* 0x000fe4000000061d */
[-C--:B------:R-:W-:Y:S02]  /*2a60*/  IDP.4A.S8.S8 R50, R24, R13.reuse, R50 ;  /* 0x0000000d18327226 */ /* 0x080fe40000000632 */
[-C--:B------:R-:W-:Y:S02]  /*2a70*/  IDP.4A.S8.S8 R48, R40, R13.reuse, R48 ;  /* 0x0000000d28307226 */ /* 0x080fe40000000630 */
[----:B------:R-:W-:Y:S02]  /*2a80*/  IDP.4A.S8.S8 R42, R38, R13, R42 ;  /* 0x0000000d262a7226 */ /* 0x000fe4000000062a */
[----:B------:R-:W-:-:S02]  /*2a90*/  IDP.4A.S8.S8 R30, R31, R7, R30 ;  /* 0x000000071f1e7226 */ /* 0x000fc4000000061e */
[----:B---3--:R-:W-:Y:S02]  /*2aa0*/  IDP.4A.S8.S8 R45, R38, R8, R45 ;  /* 0x00000008262d7226 */ /* 0x008fe4000000062d */
[-C--:B------:R-:W-:Y:S02]  /*2ab0*/  IDP.4A.S8.S8 R36, R32, R7.reuse, R36 ;  /* 0x0000000720247226 */ /* 0x080fe40000000624 */
[-C--:B------:R-:W-:Y:S02]  /*2ac0*/  IDP.4A.S8.S8 R52, R23, R7.reuse, R52 ;  /* 0x0000000717347226 */ /* 0x080fe40000000634 */
[----:B------:R-:W-:Y:S02]  /*2ad0*/  IDP.4A.S8.S8 R44, R25, R7, R44 ;  /* 0x00000007192c7226 */ /* 0x000fe4000000062c */
[-C--:B------:R-:W-:Y:S02]  /*2ae0*/  IDP.4A.S8.S8 R27, R24, R14.reuse, R27 ;  /* 0x0000000e181b7226 */ /* 0x080fe4000000061b */
[----:B------:R-:W-:-:S02]  /*2af0*/  IDP.4A.S8.S8 R13, R40, R14, R37 ;  /* 0x0000000e280d7226 */ /* 0x000fc40000000625 */
[-C--:B------:R-:W-:Y:S02]  /*2b00*/  IDP.4A.S8.S8 R5, R38, R14.reuse, R35 ;  /* 0x0000000e26057226 */ /* 0x080fe40000000623 */
[----:B------:R-:W-:Y:S02]  /*2b10*/  IDP.4A.S8.S8 R43, R34, R14, R43 ;  /* 0x0000000e222b7226 */ /* 0x000fe4000000062b */
[C---:B------:R-:W-:Y:S02]  /*2b20*/  IDP.4A.S8.S8 R41, R38.reuse, R12, R41 ;  /* 0x0000000c26297226 */ /* 0x040fe40000000629 */
[----:B------:R-:W-:Y:S02]  /*2b30*/  IDP.4A.S8.S8 R14, R33, R17, R46 ;  /* 0x00000011210e7226 */ /* 0x000fe4000000062e */
[----:B------:R-:W-:Y:S01]  /*2b40*/  IDP.4A.S8.S8 R39, R38, R16, R39 ;  /* 0x0000001026277226 */ /* 0x000fe20000000627 */
[----:B------:R-:W-:Y:S01]  /*2b50*/  I2FP.F32.S32 R45, R45 ;  /* 0x0000002d002d7245 */ /* 0x000fe20000201400 */
[----:B------:R-:W-:-:S02]  /*2b60*/  IDP.4A.S8.S8 R29, R34, R12, R29 ;  /* 0x0000000c221d7226 */ /* 0x000fc4000000061d */
[-C--:B------:R-:W-:Y:S02]  /*2b70*/  IDP.4A.S8.S8 R30, R24, R15.reuse, R30 ;  /* 0x0000000f181e7226 */ /* 0x080fe4000000061e */
[-C--:B------:R-:W-:Y:S02]  /*2b80*/  IDP.4A.S8.S8 R36, R40, R15.reuse, R36 ;  /* 0x0000000f28247226 */ /* 0x080fe40000000624 */
[-C--:B------:R-:W-:Y:S02]  /*2b90*/  IDP.4A.S8.S8 R12, R38, R15.reuse, R52 ;  /* 0x0000000f260c7226 */ /* 0x080fe40000000634 */
[C---:B------:R-:W-:Y:S02]  /*2ba0*/  IDP.4A.S8.S8 R6, R34.reuse, R15, R44 ;  /* 0x0000000f22067226 */ /* 0x040fe4000000062c */
[----:B------:R-:W-:Y:S02]  /*2bb0*/  IDP.4A.S8.S8 R41, R34, R16, R41 ;  /* 0x0000001022297226 */ /* 0x000fe40000000629 */
[----:B------:R-:W-:-:S02]  /*2bc0*/  IDP.4A.S8.S8 R15, R38, R17, R48 ;  /* 0x00000011260f7226 */ /* 0x000fc40000000630 */
[----:B------:R-:W-:Y:S02]  /*2bd0*/  IDP.4A.S8.S8 R14, R47, R9, R14 ;  /* 0x000000092f0e7226 */ /* 0x000fe4000000060e */
[----:B------:R-:W-:Y:S02]  /*2be0*/  IDP.4A.S8.S8 R39, R34, R8, R39 ;  /* 0x0000000822277226 */ /* 0x000fe40000000627 */
[----:B------:R-:W-:Y:S01]  /*2bf0*/  FFMA R45, R45, 0.00010822059994097799063, R20 ;  /* 0x38e2f47e2d2d7823 */ /* 0x000fe20000000014 */
[-C--:B------:R-:W-:Y:S02]  /*2c00*/  IDP.4A.S8.S8 R30, R40, R19.reuse, R30 ;  /* 0x00000013281e7226 */ /* 0x080fe4000000061e */
[-C--:B------:R-:W-:Y:S02]  /*2c10*/  IDP.4A.S8.S8 R36, R38, R19.reuse, R36 ;  /* 0x0000001326247226 */ /* 0x080fe40000000624 */
[-C--:B------:R-:W-:Y:S02]  /*2c20*/  IDP.4A.S8.S8 R12, R34, R19.reuse, R12 ;  /* 0x00000013220c7226 */ /* 0x080fe4000000060c */
[C---:B------:R-:W-:Y:S01]  /*2c30*/  IDP.4A.S8.S8 R6, R33.reuse, R19, R6 ;  /* 0x0000001321067226 */ /* 0x040fe20000000606 */
[----:B------:R-:W-:Y:S01]  /*2c40*/  I2FP.F32.S32 R19, R14 ;  /* 0x0000000e00137245 */ /* 0x000fe20000201400 */
[----:B------:R-:W-:-:S02]  /*2c50*/  IDP.4A.S8.S8 R41, R33, R8, R41 ;  /* 0x0000000821297226 */ /* 0x000fc40000000629 */
[----:B------:R-:W-:Y:S01]  /*2c60*/  IDP.4A.S8.S8 R15, R34, R9, R15 ;  /* 0x00000009220f7226 */ /* 0x000fe2000000060f */
[----:B------:R-:W-:Y:S01]  /*2c70*/  I2FP.F32.S32 R39, R39 ;  /* 0x0000002700277245 */ /* 0x000fe20000201400 */
[----:B------:R-:W-:Y:S02]  /*2c80*/  IDP.4A.S8.S8 R50, R40, R17, R50 ;  /* 0x0000001128327226 */ /* 0x000fe40000000632 */
[----:B------:R-:W-:Y:S02]  /*2c90*/  HFMA2 R4, -RZ, RZ, 1.75, 0 ;  /* 0x3f000000ff047431 */ /* 0x000fe400000001ff */
[----:B------:R-:W-:Y:S01]  /*2ca0*/  IDP.4A.S8.S8 R29, R33, R16, R29 ;  /* 0x00000010211d7226 */ /* 0x000fe2000000061d */
[----:B------:R-:W-:Y:S01]  /*2cb0*/  FMNMX R45, RZ, R45, !PT ;  /* 0x0000002dff2d7209 */ /* 0x000fe20007800000 */
[----:B------:R-:W-:Y:S01]  /*2cc0*/  IDP.4A.S8.S8 R16, R38, R9, R50 ;  /* 0x0000000926107226 */ /* 0x000fe20000000632 */
[----:B------:R-:W-:Y:S01]  /*2cd0*/  I2FP.F32.S32 R41, R41 ;  /* 0x0000002900297245 */ /* 0x000fe20000201400 */
[----:B------:R-:W-:Y:S01]  /*2ce0*/  FFMA R19, R19, 0.00010822059994097799063, R0 ;  /* 0x38e2f47e13137823 */ /* 0x000fe20000000000 */
[----:B------:R-:W-:Y:S01]  /*2cf0*/  I2FP.F32.S32 R15, R15 ;  /* 0x0000000f000f7245 */ /* 0x000fe20000201400 */
[----:B------:R-:W-:Y:S01]  /*2d00*/  FFMA R39, R39, 0.00010822059994097799063, R20 ;  /* 0x38e2f47e27277823 */ /* 0x000fe20000000014 */
[----:B------:R-:W-:-:S02]  /*2d10*/  IDP.4A.S8.S8 R29, R47, R8, R29 ;  /* 0x000000082f1d7226 */ /* 0x000fc4000000061d */
[----:B------:R-:W-:Y:S01]  /*2d20*/  FFMA R45, R45, 52.388561248779296875, R2 ;  /* 0x42518de32d2d7823 */ /* 0x000fe20000000002 */
[----:B------:R-:W-:Y:S02]  /*2d30*/  IDP.4A.S8.S8 R42, R34, R17, R42 ;  /* 0x00000011222a7226 */ /* 0x000fe4000000062a */
[----:B------:R-:W-:Y:S01]  /*2d40*/  FFMA R41, R41, 0.00010822059994097799063, R20 ;  /* 0x38e2f47e29297823 */ /* 0x000fe20000000014 */
[--C-:B------:R-:W-:Y:S01]  /*2d50*/  FFMA R15, R15, 0.00010822059994097799063, R0.reuse ;  /* 0x38e2f47e0f0f7823 */ /* 0x100fe20000000000 */
[----:B------:R-:W-:Y:S01]  /*2d60*/  IDP.4A.S8.S8 R7, R40, R18, R27 ;  /* 0x0000001228077226 */ /* 0x000fe2000000061b */
[----:B------:R-:W-:Y:S01]  /*2d70*/  I2FP.F32.S32 R17, R16 ;  /* 0x0000001000117245 */ /* 0x000fe20000201400 */
[-C--:B------:R-:W-:Y:S01]  /*2d80*/  IDP.4A.S8.S8 R13, R38, R18.reuse, R13 ;  /* 0x00000012260d7226 */ /* 0x080fe2000000060d */
[----:B------:R-:W-:Y:S01]  /*2d90*/  FMNMX R19, RZ, R19, !PT ;  /* 0x00000013ff137209 */ /* 0x000fe20007800000 */
[-C--:B------:R-:W-:Y:S01]  /*2da0*/  IDP.4A.S8.S8 R5, R34, R18.reuse, R5 ;  /* 0x0000001222057226 */ /* 0x080fe20000000605 */
[----:B------:R-:W-:Y:S01]  /*2db0*/  FMNMX R39, RZ, R39, !PT ;  /* 0x00000027ff277209 */ /* 0x000fe20007800000 */
[----:B------:R-:W-:Y:S01]  /*2dc0*/  IDP.4A.S8.S8 R18, R33, R18, R43 ;  /* 0x0000001221127226 */ /* 0x000fe2000000062b */
[----:B------:R-:W-:Y:S01]  /*2dd0*/  I2FP.F32.S32 R29, R29 ;  /* 0x0000001d001d7245 */ /* 0x000fe20000201400 */
[----:B------:R-:W-:Y:S01]  /*2de0*/  FFMA R17, R17, 0.00010822059994097799063, R0 ;  /* 0x38e2f47e11117823 */ /* 0x000fe20000000000 */
[----:B------:R-:W-:Y:S01]  /*2df0*/  LOP3.LUT R24, R4, 0x80000000, R45, 0xb8, !PT ;  /* 0x8000000004187812 */ /* 0x000fe200078eb82d */
[----:B------:R-:W-:Y:S01]  /*2e00*/  FFMA R23, R19, 52.388561248779296875, R2 ;  /* 0x42518de313177823 */ /* 0x000fe20000000002 */
[----:B------:R-:W-:Y:S01]  /*2e10*/  FMNMX R41, RZ, R41, !PT ;  /* 0x00000029ff297209 */ /* 0x000fe20007800000 */
[----:B------:R-:W-:Y:S01]  /*2e20*/  IDP.4A.S8.S8 R18, R47, R10, R18 ;  /* 0x0000000a2f127226 */ /* 0x000fe20000000612 */
[----:B------:R-:W-:Y:S01]  /*2e30*/  FMNMX R15, RZ, R15, !PT ;  /* 0x0000000fff0f7209 */ /* 0x000fe20007800000 */
[----:B------:R-:W-:Y:S01]  /*2e40*/  FFMA R39, R39, 52.388561248779296875, R2 ;  /* 0x42518de327277823 */ /* 0x000fe20000000002 */
[----:B------:R-:W-:-:S02]  /*2e50*/  IDP.4A.S8.S8 R42, R33, R9, R42 ;  /* 0x00000009212a7226 */ /* 0x000fc4000000062a */
[----:B------:R-:W-:Y:S01]  /*2e60*/  FFMA R29, R29, 0.00010822059994097799063, R20 ;  /* 0x38e2f47e1d1d7823 */ /* 0x000fe20000000014 */
[----:B------:R-:W-:Y:S01]  /*2e70*/  FADD.RZ R9, R45, R24 ;  /* 0x000000182d097221 */ /* 0x000fe2000000c000 */
[--C-:B------:R-:W-:Y:S01]  /*2e80*/  FFMA R41, R41, 52.388561248779296875, R2.reuse ;  /* 0x42518de329297823 */ /* 0x100fe20000000002 */
[--C-:B------:R-:W-:Y:S01]  /*2e90*/  FFMA R15, R15, 52.388561248779296875, R2.reuse ;  /* 0x42518de30f0f7823 */ /* 0x100fe20000000002 */
[----:B------:R-:W-:Y:S01]  /*2ea0*/  FMNMX R17, RZ, R17, !PT ;  /* 0x00000011ff117209 */ /* 0x000fe20007800000 */
[----:B------:R-:W-:Y:S01]  /*2eb0*/  IDP.4A.S8.S8 R13, R34, R10, R13 ;  /* 0x0000000a220d7226 */ /* 0x000fe2000000060d */
[C---:B------:R-:W-:Y:S02]  /*2ec0*/  LOP3.LUT R20, R4.reuse, 0x80000000, R23, 0xb8, !PT ;  /* 0x8000000004147812 */ /* 0x040fe400078eb817 */
[----:B------:R-:W-:Y:S02]  /*2ed0*/  I2FP.F32.S32 R24, R18 ;  /* 0x0000001200187245 */ /* 0x000fe40000201400 */
[C---:B------:R-:W-:Y:S01]  /*2ee0*/  LOP3.LUT R14, R4.reuse, 0x80000000, R39, 0xb8, !PT ;  /* 0x80000000040e7812 */ /* 0x040fe200078eb827 */
[----:B------:R-:W-:Y:S01]  /*2ef0*/  FFMA R17, R17, 52.388561248779296875, R2 ;  /* 0x42518de311117823 */ /* 0x000fe20000000002 */
[C---:B------:R-:W-:Y:S01]  /*2f00*/  LOP3.LUT R16, R4.reuse, 0x80000000, R41, 0xb8, !PT ;  /* 0x8000000004107812 */ /* 0x040fe200078eb829 */
[----:B------:R-:W-:Y:S01]  /*2f10*/  FADD.RZ R23, R23, R20 ;  /* 0x0000001417177221 */ /* 0x000fe2000000c000 */
[----:B------:R-:W-:Y:S01]  /*2f20*/  LOP3.LUT R18, R4, 0x80000000, R15, 0xb8, !PT ;  /* 0x8000000004127812 */ /* 0x000fe200078eb80f */
[----:B------:R-:W-:Y:S01]  /*2f30*/  FFMA R24, R24, 0.00010822059994097799063, R3 ;  /* 0x38e2f47e18187823 */ /* 0x000fe20000000003 */
[----:B------:R-:W-:Y:S01]  /*2f40*/  FADD.RZ R39, R39, R14 ;  /* 0x0000000e27277221 */ /* 0x000fe2000000c000 */
[----:B------:R-:W-:Y:S01]  /*2f50*/  I2FP.F32.S32 R20, R13 ;  /* 0x0000000d00147245 */ /* 0x000fe20000201400 */
[----:B------:R-:W-:Y:S01]  /*2f60*/  IDP.4A.S8.S8 R14, R33, R10, R5 ;  /* 0x0000000a210e7226 */ /* 0x000fe20000000605 */
[----:B------:R-:W-:Y:S01]  /*2f70*/  I2FP.F32.S32 R19, R42 ;  /* 0x0000002a00137245 */ /* 0x000fe20000201400 */
[----:B------:R-:W-:-:S02]  /*2f80*/  IDP.4A.S8.S8 R7, R38, R10, R7 ;  /* 0x0000000a26077226 */ /* 0x000fc40000000607 */
[----:B------:R-:W-:Y:S01]  /*2f90*/  FADD.RZ R18, R15, R18 ;  /* 0x000000120f127221 */ /* 0x000fe2000000c000 */
[----:B------:R-:W-:Y:S02]  /*2fa0*/  IDP.4A.S8.S8 R33, R33, R11, R12 ;  /* 0x0000000b21217226 */ /* 0x000fe4000000060c */
[----:B------:R-:W-:Y:S01]  /*2fb0*/  FADD.RZ R12, R41, R16 ;  /* 0x00000010290c7221 */ /* 0x000fe2000000c000 */
[----:B------:R-:W-:Y:S01]  /*2fc0*/  LOP3.LUT R16, R4, 0x80000000, R17, 0xb8, !PT ;  /* 0x8000000004107812 */ /* 0x000fe200078eb811 */
[--C-:B------:R-:W-:Y:S01]  /*2fd0*/  FFMA R20, R20, 0.00010822059994097799063, R3.reuse ;  /* 0x38e2f47e14147823 */ /* 0x100fe20000000003 */
[----:B------:R-:W-:Y:S01]  /*2fe0*/  FMNMX R15, RZ, R24, !PT ;  /* 0x00000018ff0f7209 */ /* 0x000fe20007800000 */
[----:B------:R-:W-:Y:S01]  /*2ff0*/  FFMA R19, R19, 0.00010822059994097799063, R0 ;  /* 0x38e2f47e13137823 */ /* 0x000fe20000000000 */
[----:B------:R-:W-:Y:S01]  /*3000*/  FMNMX R29, RZ, R29, !PT ;  /* 0x0000001dff1d7209 */ /* 0x000fe20007800000 */
[----:B------:R0:W-:Y:S01]  /*3010*/  F2I.TRUNC.NTZ R0, R23 ;  /* 0x0000001700007305 */ /* 0x0001e2000020f100 */
[----:B------:R-:W-:Y:S01]  /*3020*/  I2FP.F32.S32 R10, R7 ;  /* 0x00000007000a7245 */ /* 0x000fe20000201400 */
[----:B------:R-:W-:Y:S01]  /*3030*/  FADD.RZ R16, R17, R16 ;  /* 0x0000001011107221 */ /* 0x000fe2000000c000 */
[----:B------:R-:W-:Y:S01]  /*3040*/  FMNMX R17, RZ, R20, !PT ;  /* 0x00000014ff117209 */ /* 0x000fe20007800000 */
[--C-:B------:R-:W-:Y:S01]  /*3050*/  FFMA R29, R29, 52.388561248779296875, R2.reuse ;  /* 0x42518de31d1d7823 */ /* 0x100fe20000000002 */
[----:B------:R-:W-:Y:S01]  /*3060*/  I2FP.F32.S32 R20, R14 ;  /* 0x0000000e00147245 */ /* 0x000fe20000201400 */
[----:B------:R-:W-:Y:S01]  /*3070*/  FFMA R10, R10, 0.00010822059994097799063, R3 ;  /* 0x38e2f47e0a0a7823 */ /* 0x000fe20000000003 */
[----:B0-----:R-:W-:Y:S01]  /*3080*/  FFMA R23, R15, 52.388561248779296875, R2 ;  /* 0x42518de30f177823 */ /* 0x001fe20000000002 */
[----:B------:R0:W-:Y:S01]  /*3090*/  F2I.TRUNC.NTZ R7, R16 ;  /* 0x0000001000077305 */ /* 0x0001e2000020f100 */
[----:B------:R-:W-:-:S02]  /*30a0*/  IDP.4A.S8.S8 R38, R38, R11, R30 ;  /* 0x0000000b26267226 */ /* 0x000fc4000000061e */
[----:B------:R-:W-:Y:S01]  /*30b0*/  FFMA R17, R17, 52.388561248779296875, R2 ;  /* 0x42518de311117823 */ /* 0x000fe20000000002 */
[----:B------:R-:W-:Y:S01]  /*30c0*/  LOP3.LUT R8, R4, 0x80000000, R29, 0xb8, !PT ;  /* 0x8000000004087812 */ /* 0x000fe200078eb81d */
[----:B------:R-:W-:Y:S01]  /*30d0*/  FFMA R20, R20, 0.00010822059994097799063, R3 ;  /* 0x38e2f47e14147823 */ /* 0x000fe20000000003 */
[----:B------:R-:W-:Y:S02]  /*30e0*/  FMNMX R13, RZ, R10, !PT ;  /* 0x0000000aff0d7209 */ /* 0x000fe40007800000 */
[----:B0-----:R-:W-:Y:S01]  /*30f0*/  LOP3.LUT R16, R4, 0x80000000, R23, 0xb8, !PT ;  /* 0x8000000004107812 */ /* 0x001fe200078eb817 */
[----:B------:R0:W-:Y:S01]  /*3100*/  F2I.TRUNC.NTZ R10, R18 ;  /* 0x00000012000a7305 */ /* 0x0001e2000020f100 */
[----:B------:R-:W-:Y:S01]  /*3110*/  I2FP.F32.S32 R38, R38 ;  /* 0x0000002600267245 */ /* 0x000fe20000201400 */
[----:B------:R-:W-:Y:S02]  /*3120*/  IDP.4A.S8.S8 R34, R34, R11, R36 ;  /* 0x0000000b22227226 */ /* 0x000fe40000000624 */
[----:B------:R-:W-:Y:S01]  /*3130*/  FADD.RZ R8, R29, R8 ;  /* 0x000000081d087221 */ /* 0x000fe2000000c000 */
[----:B------:R-:W-:Y:S01]  /*3140*/  FMNMX R19, RZ, R19, !PT ;  /* 0x00000013ff137209 */ /* 0x000fe20007800000 */
[----:B------:R-:W-:-:S02]  /*3150*/  IDP.4A.S8.S8 R6, R47, R11, R6 ;  /* 0x0000000b2f067226 */ /* 0x000fc40000000606 */
[----:B------:R-:W-:Y:S01]  /*3160*/  FFMA R15, R13, 52.388561248779296875, R2 ;  /* 0x42518de30d0f7823 */ /* 0x000fe20000000002 */
[----:B0-----:R-:W-:Y:S01]  /*3170*/  FADD.RZ R18, R23, R16 ;  /* 0x0000001017127221 */ /* 0x001fe2000000c000 */
[----:B------:R-:W-:Y:S02]  /*3180*/  LOP3.LUT R16, R4, 0x80000000, R17, 0xb8, !PT ;  /* 0x8000000004107812 */ /* 0x000fe400078eb811 */
[----:B------:R-:W-:Y:S01]  /*3190*/  FMNMX R11, RZ, R20, !PT ;  /* 0x00000014ff0b7209 */ /* 0x000fe20007800000 */
[----:B------:R-:W-:Y:S01]  /*31a0*/  FFMA R38, R38, 0.00010822059994097799063, R21 ;  /* 0x38e2f47e26267823 */ /* 0x000fe20000000015 */
[----:B------:R-:W-:Y:S01]  /*31b0*/  FFMA R19, R19, 52.388561248779296875, R2 ;  /* 0x42518de313137823 */ /* 0x000fe20000000002 */
[----:B------:R-:W-:Y:S01]  /*31c0*/  FADD.RZ R17, R17, R16 ;  /* 0x0000001011117221 */ /* 0x000fe2000000c000 */
[----:B------:R-:W-:Y:S01]  /*31d0*/  I2FP.F32.S32 R16, R33 ;  /* 0x0000002100107245 */ /* 0x000fe20000201400 */
[----:B------:R-:W0:Y:S01]  /*31e0*/  F2I.TRUNC.NTZ R8, R8 ;  /* 0x0000000800087305 */ /* 0x000e22000020f100 */
[----:B------:R-:W-:Y:S01]  /*31f0*/  LOP3.LUT R14, R4, 0x80000000, R15, 0xb8, !PT ;  /* 0x80000000040e7812 */ /* 0x000fe200078eb80f */
[----:B------:R-:W-:Y:S01]  /*3200*/  FFMA R23, R11, 52.388561248779296875, R2 ;  /* 0x42518de30b177823 */ /* 0x000fe20000000002 */
[----:B------:R-:W-:-:S02]  /*3210*/  I2FP.F32.S32 R34, R34 ;  /* 0x0000002200227245 */ /* 0x000fc40000201400 */
[----:B------:R-:W-:Y:S02]  /*3220*/  I2FP.F32.S32 R20, R6 ;  /* 0x0000000600147245 */ /* 0x000fe40000201400 */
[----:B------:R-:W-:Y:S01]  /*3230*/  FMNMX R11, RZ, R38, !PT ;  /* 0x00000026ff0b7209 */ /* 0x000fe20007800000 */
[----:B------:R1:W-:Y:S01]  /*3240*/  F2I.TRUNC.NTZ R3, R18 ;  /* 0x0000001200037305 */ /* 0x0003e2000020f100 */
[----:B------:R-:W-:Y:S01]  /*3250*/  LOP3.LUT R24, R4, 0x80000000, R19, 0xb8, !PT ;  /* 0x8000000004187812 */ /* 0x000fe200078eb813 */
[----:B------:R-:W-:Y:S01]  /*3260*/  FADD.RZ R14, R15, R14 ;  /* 0x0000000e0f0e7221 */ /* 0x000fe2000000c000 */
[--C-:B------:R-:W-:Y:S01]  /*3270*/  FFMA R34, R34, 0.00010822059994097799063, R21.reuse ;  /* 0x38e2f47e22227823 */ /* 0x100fe20000000015 */
[--C-:B------:R-:W-:Y:S01]  /*3280*/  FFMA R20, R20, 0.00010822059994097799063, R21.reuse ;  /* 0x38e2f47e14147823 */ /* 0x100fe20000000015 */
[----:B------:R-:W-:Y:S01]  /*3290*/  FFMA R15, R11, 52.388561248779296875, R2 ;  /* 0x42518de30b0f7823 */ /* 0x000fe20000000002 */
[----:B-1----:R-:W-:Y:S01]  /*32a0*/  FFMA R18, R16, 0.00010822059994097799063, R21 ;  /* 0x38e2f47e10127823 */ /* 0x002fe20000000015 */
[----:B------:R-:W-:Y:S01]  /*32b0*/  LOP3.LUT R16, R4, 0x80000000, R23, 0xb8, !PT ;  /* 0x8000000004107812 */ /* 0x000fe200078eb817 */
[----:B------:R-:W-:Y:S01]  /*32c0*/  FADD.RZ R24, R19, R24 ;  /* 0x0000001813187221 */ /* 0x000fe2000000c000 */
[----:B------:R1:W-:Y:S01]  /*32d0*/  F2I.TRUNC.NTZ R6, R14 ;  /* 0x0000000e00067305 */ /* 0x0003e2000020f100 */
[----:B------:R-:W-:-:S02]  /*32e0*/  FMNMX R19, RZ, R34, !PT ;  /* 0x00000022ff137209 */ /* 0x000fc40007800000 */
[----:B------:R-:W-:Y:S01]  /*32f0*/  FMNMX R21, RZ, R18, !PT ;  /* 0x00000012ff157209 */ /* 0x000fe20007800000 */
[----:B-1----:R-:W-:Y:S01]  /*3300*/  FADD.RZ R14, R23, R16 ;  /* 0x00000010170e7221 */ /* 0x002fe2000000c000 */
[----:B------:R-:W-:Y:S02]  /*3310*/  FMNMX R23, RZ, R20, !PT ;  /* 0x00000014ff177209 */ /* 0x000fe40007800000 */
[----:B------:R-:W-:Y:S01]  /*3320*/  LOP3.LUT R16, R4, 0x80000000, R15, 0xb8, !PT ;  /* 0x8000000004107812 */ /* 0x000fe200078eb80f */
[--C-:B------:R-:W-:Y:S01]  /*3330*/  FFMA R19, R19, 52.388561248779296875, R2.reuse ;  /* 0x42518de313137823 */ /* 0x100fe20000000002 */
[--C-:B------:R-:W-:Y:S01]  /*3340*/  FFMA R21, R21, 52.388561248779296875, R2.reuse ;  /* 0x42518de315157823 */ /* 0x100fe20000000002 */
[----:B0-----:R-:W-:Y:S01]  /*3350*/  VIMNMX R8, PT, PT, R8, 0x7f, PT ;  /* 0x0000007f08087848 */ /* 0x001fe20003fe0100 */
[----:B------:R-:W-:Y:S01]  /*3360*/  FFMA R25, R23, 52.388561248779296875, R2 ;  /* 0x42518de317197823 */ /* 0x000fe20000000002 */
[----:B------:R-:W-:Y:S01]  /*3370*/  FADD.RZ R16, R15, R16 ;  /* 0x000000100f107221 */ /* 0x000fe2000000c000 */
[----:B------:R-:W0:Y:S01]  /*3380*/  F2I.TRUNC.NTZ R12, R12 ;  /* 0x0000000c000c7305 */ /* 0x000e22000020f100 */
[----:B------:R-:W-:-:S02]  /*3390*/  VIMNMX R15, PT, PT, R8, -0x80, !PT ;  /* 0xffffff80080f7848 */ /* 0x000fc40007fe0100 */
[C---:B------:R-:W-:Y:S02]  /*33a0*/  LOP3.LUT R2, R4.reuse, 0x80000000, R19, 0xb8, !PT ;  /* 0x8000000004027812 */ /* 0x040fe400078eb813 */
[C---:B------:R-:W-:Y:S02]  /*33b0*/  LOP3.LUT R8, R4.reuse, 0x80000000, R21, 0xb8, !PT ;  /* 0x8000000004087812 */ /* 0x040fe400078eb815 */
[----:B------:R-:W-:Y:S01]  /*33c0*/  LOP3.LUT R4, R4, 0x80000000, R25, 0xb8, !PT ;  /* 0x8000000004047812 */ /* 0x000fe200078eb819 */
[----:B------:R-:W1:Y:S01]  /*33d0*/  F2I.TRUNC.NTZ R9, R9 ;  /* 0x0000000900097305 */ /* 0x000e62000020f100 */
[----:B------:R-:W-:Y:S01]  /*33e0*/  FADD.RZ R2, R19, R2 ;  /* 0x0000000213027221 */ /* 0x000fe2000000c000 */
[----:B------:R-:W-:-:S06]  /*33f0*/  FADD.RZ R8, R21, R8 ;  /* 0x0000000815087221 */ /* 0x000fcc000000c000 */
[----:B------:R-:W2:Y:S01]  /*3400*/  F2I.TRUNC.NTZ R5, R39 ;  /* 0x0000002700057305 */ /* 0x000ea2000020f100 */
[----:B------:R-:W-:Y:S01]  /*3410*/  FADD.RZ R4, R25, R4 ;  /* 0x0000000419047221 */ /* 0x000fe2000000c000 */
[----:B------:R-:W-:-:S06]  /*3420*/  IADD3 R22, P0, PT, R22, UR4, RZ ;  /* 0x0000000416167c10 */ /* 0x000fcc000ff1e0ff */
[----:B------:R-:W3:Y:S01]  /*3430*/  F2I.TRUNC.NTZ R13, R24 ;  /* 0x00000018000d7305 */ /* 0x000ee2000020f100 */
[----:B------:R-:W-:Y:S02]  /*3440*/  IADD3.X R23, PT, PT, RZ, UR5, RZ, P0, !PT ;  /* 0x00000005ff177c10 */ /* 0x000fe400087fe4ff */
[----:B0-----:R-:W-:Y:S02]  /*3450*/  VIMNMX R12, PT, PT, R12, 0x7f, PT ;  /* 0x0000007f0c0c7848 */ /* 0x001fe40003fe0100 */
[----:B-1----:R-:W-:-:S03]  /*3460*/  VIMNMX R9, PT, PT, R9, 0x7f, PT ;  /* 0x0000007f09097848 */ /* 0x002fc60003fe0100 */
[----:B------:R-:W0:Y:S01]  /*3470*/  F2I.TRUNC.NTZ R11, R17 ;  /* 0x00000011000b7305 */ /* 0x000e22000020f100 */
[----:B--2---:R-:W-:Y:S01]  /*3480*/  VIMNMX R5, PT, PT, R5, 0x7f, PT ;  /* 0x0000007f05057848 */ /* 0x004fe20003fe0100 */
[----:B------:R1:W-:Y:S06]  /*3490*/  STG.E.U8 desc[UR6][R22.64+0x150], R15 ;  /* 0x0001500f16007986 */ /* 0x0003ec000c101106 */
[----:B------:R-:W2:Y:S01]  /*34a0*/  F2I.TRUNC.NTZ R14, R14 ;  /* 0x0000000e000e7305 */ /* 0x000ea2000020f100 */
[----:B------:R-:W-:-:S07]  /*34b0*/  VIMNMX R9, PT, PT, R9, -0x80, !PT ;  /* 0xffffff8009097848 */ /* 0x000fce0007fe0100 */
[----:B------:R-:W4:Y:S01]  /*34c0*/  F2I.TRUNC.NTZ R16, R16 ;  /* 0x0000001000107305 */ /* 0x000f22000020f100 */
[----:B-1----:R-:W-:-:S07]  /*34d0*/  VIMNMX R15, PT, PT, R12, -0x80, !PT ;  /* 0xffffff800c0f7848 */ /* 0x002fce0007fe0100 */
[----:B------:R-:W1:Y:S01]  /*34e0*/  F2I.TRUNC.NTZ R2, R2 ;  /* 0x0000000200027305 */ /* 0x000e62000020f100 */
[----:B------:R-:W-:-:S07]  /*34f0*/  VIMNMX R5, PT, PT, R5, -0x80, !PT ;  /* 0xffffff8005057848 */ /* 0x000fce0007fe0100 */
[----:B------:R-:W5:Y:S08]  /*3500*/  F2I.TRUNC.NTZ R8, R8 ;  /* 0x0000000800087305 */ /* 0x000f70000020f100 */
[----:B------:R-:W5:Y:S01]  /*3510*/  F2I.TRUNC.NTZ R4, R4 ;  /* 0x0000000400047305 */ /* 0x000f62000020f100 */
[----:B------:R-:W-:Y:S02]  /*3520*/  VIMNMX R3, PT, PT, R3, 0x7f, PT ;  /* 0x0000007f03037848 */ /* 0x000fe40003fe0100 */
[----:B------:R-:W-:-:S02]  /*3530*/  VIMNMX R0, PT, PT, R0, 0x7f, PT ;  /* 0x0000007f00007848 */ /* 0x000fc40003fe0100 */
[----:B------:R-:W-:Y:S02]  /*3540*/  VIMNMX R7, PT, PT, R7, 0x7f, PT ;  /* 0x0000007f07077848 */ /* 0x000fe40003fe0100 */
[----:B------:R-:W-:Y:S02]  /*3550*/  VIMNMX R10, PT, PT, R10, 0x7f, PT ;  /* 0x0000007f0a0a7848 */ /* 0x000fe40003fe0100 */
[----:B---3--:R-:W-:Y:S02]  /*3560*/  VIMNMX R13, PT, PT, R13, 0x7f, PT ;  /* 0x0000007f0d0d7848 */ /* 0x008fe40003fe0100 */
[----:B------:R-:W-:Y:S01]  /*3570*/  VIMNMX R6, PT, PT, R6, 0x7f, PT ;  /* 0x0000007f06067848 */ /* 0x000fe20003fe0100 */
[----:B------:R3:W-:Y:S01]  /*3580*/  STG.E.U8 desc[UR6][R22.64+0xe0], R15 ;  /* 0x0000e00f16007986 */ /* 0x0007e2000c101106 */
[----:B------:R-:W-:Y:S02]  /*3590*/  VIMNMX R7, PT, PT, R7, -0x80, !PT ;  /* 0xffffff8007077848 */ /* 0x000fe40007fe0100 */
[----:B------:R-:W-:Y:S01]  /*35a0*/  VIMNMX R13, PT, PT, R13, -0x80, !PT ;  /* 0xffffff800d0d7848 */ /* 0x000fe20007fe0100 */
[----:B------:R4:W-:Y:S01]  /*35b0*/  STG.E.U8 desc[UR6][R22.64], R9 ;  /* 0x0000000916007986 */ /* 0x0009e2000c101106 */
[----:B0-----:R-:W-:-:S03]  /*35c0*/  VIMNMX R11, PT, PT, R11, 0x7f, PT ;  /* 0x0000007f0b0b7848 */ /* 0x001fc60003fe0100 */
[----:B------:R0:W-:Y:S01]  /*35d0*/  STG.E.U8 desc[UR6][R22.64+0x70], R5 ;  /* 0x0000700516007986 */ /* 0x0001e2000c101106 */
[----:B--2---:R-:W-:Y:S02]  /*35e0*/  VIMNMX R14, PT, PT, R14, 0x7f, PT ;  /* 0x0000007f0e0e7848 */ /* 0x004fe40003fe0100 */
[----:B---3--:R-:W-:Y:S02]  /*35f0*/  VIMNMX R15, PT, PT, R3, -0x80, !PT ;  /* 0xffffff80030f7848 */ /* 0x008fe40007fe0100 */
[----:B------:R-:W-:Y:S02]  /*3600*/  VIMNMX R3, PT, PT, R6, -0x80, !PT ;  /* 0xffffff8006037848 */ /* 0x000fe40007fe0100 */
[----:B----4-:R-:W-:Y:S02]  /*3610*/  VIMNMX R9, PT, PT, R0, -0x80, !PT ;  /* 0xffffff8000097848 */ /* 0x010fe40007fe0100 */
[----:B------:R-:W-:Y:S02]  /*3620*/  VIMNMX R16, PT, PT, R16, 0x7f, PT ;  /* 0x0000007f10107848 */ /* 0x000fe40003fe0100 */
[----:B0-----:R-:W-:-:S02]  /*3630*/  VIMNMX R5, PT, PT, R10, -0x80, !PT ;  /* 0xffffff800a057848 */ /* 0x001fc40007fe0100 */
[----:B-1----:R-:W-:Y:S02]  /*3640*/  VIMNMX R2, PT, PT, R2, 0x7f, PT ;  /* 0x0000007f02027848 */ /* 0x002fe40003fe0100 */
[----:B-----5:R-:W-:Y:S02]  /*3650*/  VIMNMX R8, PT, PT, R8, 0x7f, PT ;  /* 0x0000007f08087848 */ /* 0x020fe40003fe0100 */
[----:B------:R-:W-:Y:S01]  /*3660*/  VIMNMX R4, PT, PT, R4, 0x7f, PT ;  /* 0x0000007f04047848 */ /* 0x000fe20003fe0100 */
[----:B------:R0:W-:Y:S01]  /*3670*/  STG.E.U8 desc[UR6][R22.64+0x151], R9 ;  /* 0x0001510916007986 */ /* 0x0001e2000c101106 */
[----:B------:R-:W-:-:S03]  /*3680*/  VIMNMX R11, PT, PT, R11, -0x80, !PT ;  /* 0xffffff800b0b7848 */ /* 0x000fc60007fe0100 */
[----:B------:R1:W-:Y:S04]  /*3690*/  STG.E.U8 desc[UR6][R22.64+0x1], R7 ;  /* 0x0000010716007986 */ /* 0x0003e8000c101106 */
[----:B------:R2:W-:Y:S04]  /*36a0*/  STG.E.U8 desc[UR6][R22.64+0x71], R5 ;  /* 0x0000710516007986 */ /* 0x0005e8000c101106 */
[----:B------:R3:W-:Y:S01]  /*36b0*/  STG.E.U8 desc[UR6][R22.64+0xe1], R13 ;  /* 0x0000e10d16007986 */ /* 0x0007e2000c101106 */
[----:B0-----:R-:W-:-:S03]  /*36c0*/  VIMNMX R9, PT, PT, R14, -0x80, !PT ;  /* 0xffffff800e097848 */ /* 0x001fc60007fe0100 */
[----:B------:R0:W-:Y:S01]  /*36d0*/  STG.E.U8 desc[UR6][R22.64+0x2], R3 ;  /* 0x0000020316007986 */ /* 0x0001e2000c101106 */
[----:B-1----:R-:W-:Y:S02]  /*36e0*/  VIMNMX R7, PT, PT, R2, -0x80, !PT ;  /* 0xffffff8002077848 */ /* 0x002fe40007fe0100 */
[----:B--2---:R-:W-:Y:S02]  /*36f0*/  VIMNMX R5, PT, PT, R16, -0x80, !PT ;  /* 0xffffff8010057848 */ /* 0x004fe40007fe0100 */
[----:B---3--:R-:W-:Y:S02]  /*3700*/  VIMNMX R13, PT, PT, R8, -0x80, !PT ;  /* 0xffffff80080d7848 */ /* 0x008fe40007fe0100 */
[----:B0-----:R-:W-:Y:S01]  /*3710*/  VIMNMX R3, PT, PT, R4, -0x80, !PT ;  /* 0xffffff8004037848 */ /* 0x001fe20007fe0100 */
[----:B------:R-:W-:Y:S04]  /*3720*/  STG.E.U8 desc[UR6][R22.64+0x152], R15 ;  /* 0x0001520f16007986 */ /* 0x000fe8000c101106 */
[----:B------:R-:W-:Y:S04]  /*3730*/  STG.E.U8 desc[UR6][R22.64+0x72], R11 ;  /* 0x0000720b16007986 */ /* 0x000fe8000c101106 */
[----:B------:R-:W-:Y:S04]  /*3740*/  STG.E.U8 desc[UR6][R22.64+0xe2], R9 ;  /* 0x0000e20916007986 */ /* 0x000fe8000c101106 */
[----:B------:R-:W-:Y:S04]  /*3750*/  STG.E.U8 desc[UR6][R22.64+0x3], R5 ;  /* 0x0000030516007986 */ /* 0x000fe8000c101106 */
[----:B------:R-:W-:Y:S04]  /*3760*/  STG.E.U8 desc[UR6][R22.64+0x73], R7 ;  /* 0x0000730716007986 */ /* 0x000fe8000c101106 */
[----:B------:R-:W-:Y:S04]  /*3770*/  STG.E.U8 desc[UR6][R22.64+0xe3], R13 ;  /* 0x0000e30d16007986 */ /* 0x000fe8000c101106 */
[----:B------:R-:W-:Y:S01]  /*3780*/  STG.E.U8 desc[UR6][R22.64+0x153], R3 ;  /* 0x0001530316007986 */ /* 0x000fe2000c101106 */
[----:B------:R-:W-:Y:S05]  /*3790*/  EXIT ;  /* 0x000000000000794d */ /* 0x000fea0003800000 */
.L_x_44:
        /* <DEDUP_REMOVED lines=14> */
.L_x_474:


//--------------------- .text.fused_nn_conv2d_cast_subtract_cast_multiply_add_add_nn_relu_18_kernel0 --------------------------
	.section	.text.fused_nn_conv2d_cast_subtract_cast_multiply_add_add_nn_relu_18_kernel0,"ax",@progbits
	.align	128
        .global         fused_nn_conv2d_cast_subtract_cast_multiply_add_add_nn_relu_18_kernel0
        .type           fused_nn_conv2d_cast_subtract_cast_multiply_add_add_nn_relu_18_kernel0,@function
        .size           fused_nn_conv2d_cast_subtract_cast_multiply_add_add_nn_relu_18_kernel0,(.L_x_475 - fused_nn_conv2d_cast_subtract_cast_multiply_add_add_nn_relu_18_kernel0)
        .other          fused_nn_conv2d_cast_subtract_cast_multiply_add_add_nn_relu_18_kernel0,@"STO_CUDA_ENTRY STV_DEFAULT"
fused_nn_conv2d_cast_subtract_cast_multiply_add_add_nn_relu_18_kernel0:
.text.fused_nn_conv2d_cast_subtract_cast_multiply_add_add_nn_relu_18_kernel0:
[----:B------:R-:W-:Y:S01]  /*0000*/  LDC R1, c[0x0][0x37c] ;  /* 0x0000df00ff017b82 */ /* 0x000fe20000000800 */
[----:B------:R-:W0:Y:S01]  /*0010*/  S2R R30, SR_TID.Y ;  /* 0x00000000001e7919 */ /* 0x000e220000002200 */
[----:B------:R-:W1:Y:S01]  /*0020*/  LDCU.64 UR6, c[0x0][0x358] ;  /* 0x00006b00ff0677ac */ /* 0x000e620008000a00 */
[----:B------:R-:W-:Y:S01]  /*0030*/  BSSY.RECONVERGENT B0, `(.L_x_45) ;  /* 0x0000045000007945 */ /* 0x000fe20003800200 */
[----:B------:R-:W-:Y:S01]  /*0040*/  PRMT R20, R20, 0x3340, R20 ;  /* 0x0000334014147816 */ /* 0x000fe20000000014 */
[----:B------:R-:W2:Y:S01]  /*0050*/  S2R R7, SR_TID.X ;  /* 0x0000000000077919 */ /* 0x000ea20000002100 */
[----:B------:R-:W3:Y:S01]  /*0060*/  S2R R3, SR_CTAID.X ;  /* 0x0000000000037919 */ /* 0x000ee20000002500 */
[C---:B0-----:R-:W-:Y:S01]  /*0070*/  ISETP.GE.U32.AND P2, PT, R30.reuse, 0x3, PT ;  /* 0x000000031e00780c */ /* 0x041fe20003f46070 */
[----:B--2---:R-:W-:-:S04]  /*0080*/  IMAD R34, R30, 0xe, R7 ;  /* 0x0000000e1e227824 */ /* 0x004fc800078e0207 */
[C---:B------:R-:W-:Y:S01]  /*0090*/  IMAD.SHL.U32 R6, R34.reuse, 0x4, RZ ;  /* 0x0000000422067824 */ /* 0x040fe200078e00ff */
[--C-:B------:R-:W-:Y:S02]  /*00a0*/  SHF.R.U32.HI R13, RZ, 0x4, R34.reuse ;  /* 0x00000004ff0d7819 */ /* 0x100fe40000011622 */
[----:B------:R-:W-:Y:S02]  /*00b0*/  SHF.R.U32.HI R0, RZ, 0x6, R34 ;  /* 0x00000006ff007819 */ /* 0x000fe40000011622 */
[C---:B------:R-:W-:Y:S02]  /*00c0*/  LOP3.LUT R19, R13.reuse, 0x3, RZ, 0xc0, !PT ;  /* 0x000000030d137812 */ /* 0x040fe400078ec0ff */
[----:B------:R-:W-:Y:S02]  /*00d0*/  IADD3 R2, PT, PT, R13, -0x1, RZ ;  /* 0xffffffff0d027810 */ /* 0x000fe40007ffe0ff */
[----:B------:R-:W-:Y:S01]  /*00e0*/  IADD3 R21, PT, PT, R34, 0xe0, RZ ;  /* 0x000000e022157810 */ /* 0x000fe20007ffe0ff */
[----:B------:R-:W-:Y:S01]  /*00f0*/  IMAD R19, R0, 0xe, R19 ;  /* 0x0000000e00137824 */ /* 0x000fe200078e0213 */
[----:B---3--:R-:W-:-:S02]  /*0100*/  SHF.L.U32 R0, R3, 0x1, RZ ;  /* 0x0000000103007819 */ /* 0x008fc400000006ff */
[----:B------:R-:W-:Y:S02]  /*0110*/  LOP3.LUT R9, R13, 0x2, RZ, 0x3c, !PT ;  /* 0x000000020d097812 */ /* 0x000fe400078e3cff */
[----:B------:R-:W-:Y:S02]  /*0120*/  LOP3.LUT R5, R2, 0x3, RZ, 0xc0, !PT ;  /* 0x0000000302057812 */ /* 0x000fe400078ec0ff */
[----:B------:R-:W-:Y:S02]  /*0130*/  LOP3.LUT R29, R21, 0xffff, RZ, 0xc0, !PT ;  /* 0x0000ffff151d7812 */ /* 0x000fe400078ec0ff */
[C---:B------:R-:W-:Y:S02]  /*0140*/  LOP3.LUT P0, RZ, R0.reuse, 0x2, R13, 0xf6, !PT ;  /* 0x0000000200ff7812 */ /* 0x040fe4000780f60d */
[----:B------:R-:W-:Y:S01]  /*0150*/  IADD3 R2, PT, PT, R0, R9, RZ ;  /* 0x0000000900027210 */ /* 0x000fe20007ffe0ff */
[----:B------:R-:W-:Y:S01]  /*0160*/  IMAD R56, R29, 0xe38f, RZ ;  /* 0x0000e38f1d387824 */ /* 0x000fe200078e02ff */
[----:B------:R-:W-:-:S02]  /*0170*/  IADD3 R16, PT, PT, R34, 0x70, RZ ;  /* 0x0000007022107810 */ /* 0x000fc40007ffe0ff */
[----:B------:R-:W-:Y:S02]  /*0180*/  ISETP.LT.U32.AND P0, PT, R2, 0xf, P0 ;  /* 0x0000000f0200780c */ /* 0x000fe40000701070 */
[----:B------:R-:W-:Y:S02]  /*0190*/  SHF.R.U32.HI R4, RZ, 0x6, R16 ;  /* 0x00000006ff047819 */ /* 0x000fe40000011610 */
[----:B------:R-:W-:Y:S02]  /*01a0*/  P2R R36, PR, RZ, 0x1 ;  /* 0x00000001ff247803 */ /* 0x000fe40000000000 */
[----:B------:R-:W-:Y:S01]  /*01b0*/  ISETP.GE.U32.AND P0, PT, R30, 0x13, PT ;  /* 0x000000131e00780c */ /* 0x000fe20003f06070 */
[----:B------:R-:W-:Y:S01]  /*01c0*/  IMAD R11, R4, 0xe, R5 ;  /* 0x0000000e040b7824 */ /* 0x000fe200078e0205 */
[----:B------:R-:W-:Y:S02]  /*01d0*/  SHF.R.U32.HI R56, RZ, 0x17, R56 ;  /* 0x00000017ff387819 */ /* 0x000fe40000011638 */
[----:B------:R-:W-:-:S02]  /*01e0*/  LOP3.LUT R10, R6, 0x3c, RZ, 0xc0, !PT ;  /* 0x0000003c060a7812 */ /* 0x000fc400078ec0ff */
[----:B------:R-:W-:Y:S02]  /*01f0*/  ISETP.LT.U32.AND P0, PT, R34, 0x100, !P0 ;  /* 0x000001002200780c */ /* 0x000fe40004701070 */
[----:B------:R-:W-:Y:S01]  /*0200*/  LOP3.LUT P1, RZ, R5, R0, RZ, 0xfc, !PT ;  /* 0x0000000005ff7212 */ /* 0x000fe2000782fcff */
[----:B------:R-:W-:Y:S01]  /*0210*/  IMAD R2, R3, 0x70, R10 ;  /* 0x0000007003027824 */ /* 0x000fe200078e020a */
[----:B------:R-:W-:Y:S01]  /*0220*/  PRMT R4, R56, 0x9910, RZ ;  /* 0x0000991038047816 */ /* 0x000fe200000000ff */
[----:B------:R-:W-:Y:S01]  /*0230*/  HFMA2 R3, -RZ, RZ, 0, 0 ;  /* 0x00000000ff037431 */ /* 0x000fe200000001ff */
[----:B------:R-:W-:Y:S02]  /*0240*/  IADD3 R5, PT, PT, R0, R5, RZ ;  /* 0x0000000500057210 */ /* 0x000fe40007ffe0ff */
[----:B------:R-:W-:Y:S01]  /*0250*/  ISETP.LT.U32.AND P2, PT, R34, 0x20, !P2 ;  /* 0x000000202200780c */ /* 0x000fe20005741070 */
[----:B------:R-:W-:Y:S01]  /*0260*/  IMAD R8, R4, 0x90, RZ ;  /* 0x0000009004087824 */ /* 0x000fe200078e02ff */
[----:B------:R-:W-:-:S02]  /*0270*/  ISETP.LT.U32.AND P1, PT, R5, 0xf, P1 ;  /* 0x0000000f0500780c */ /* 0x000fc40000f21070 */
[----:B------:R-:W-:Y:S02]  /*0280*/  LOP3.LUT R17, R34, 0xf, RZ, 0xc0, !PT ;  /* 0x0000000f22117812 */ /* 0x000fe400078ec0ff */
[----:B------:R-:W-:Y:S01]  /*0290*/  P2R R37, PR, RZ, 0x2 ;  /* 0x00000002ff257803 */ /* 0x000fe20000000000 */
[----:B------:R-:W-:Y:S01]  /*02a0*/  IMAD.WIDE.U32 R4, R9, 0x38, R2 ;  /* 0x0000003809047825 */ /* 0x000fe200078e0002 */
[----:B------:R-:W-:Y:S02]  /*02b0*/  ISETP.GE.U32.AND P1, PT, R30, 0xb, PT ;  /* 0x0000000b1e00780c */ /* 0x000fe40003f26070 */
[----:B------:R-:W-:Y:S02]  /*02c0*/  IADD3 R8, PT, PT, RZ, -R8, RZ ;  /* 0x80000008ff087210 */ /* 0x000fe40007ffe0ff */
[C---:B------:R-:W-:Y:S02]  /*02d0*/  ISETP.LT.U32.AND P1, PT, R34.reuse, 0x90, !P1 ;  /* 0x000000902200780c */ /* 0x040fe40004f21070 */
[----:B------:R-:W-:-:S02]  /*02e0*/  IADD3 R38, PT, PT, R34, 0x150, RZ ;  /* 0x0000015022267810 */ /* 0x000fc40007ffe0ff */
[----:B------:R-:W-:Y:S02]  /*02f0*/  PRMT R18, R8, 0x7710, RZ ;  /* 0x0000771008127816 */ /* 0x000fe400000000ff */
[----:B------:R-:W-:Y:S01]  /*0300*/  IADD3 R12, PT, PT, R2, -0x3c, RZ ;  /* 0xffffffc4020c7810 */ /* 0x000fe20007ffe0ff */
[----:B-1----:R-:W-:Y:S06]  /*0310*/  @!P0 BRA `(.L_x_46) ;  /* 0x0000000000588947 */ /* 0x002fec0003800000 */
[----:B------:R-:W-:Y:S02]  /*0320*/  LOP3.LUT R15, R13, 0x3, RZ, 0xc0, !PT ;  /* 0x000000030d0f7812 */ /* 0x000fe400078ec0ff */
[C---:B------:R-:W-:Y:S02]  /*0330*/  LOP3.LUT P4, RZ, R0.reuse, 0x3, R13, 0xf8, !PT ;  /* 0x0000000300ff7812 */ /* 0x040fe4000788f80d */
[C---:B------:R-:W-:Y:S02]  /*0340*/  ISETP.NE.AND P3, PT, R17.reuse, 0xf, PT ;  /* 0x0000000f1100780c */ /* 0x040fe40003f65270 */
[----:B------:R-:W-:Y:S02]  /*0350*/  IADD3 R8, PT, PT, R0, R15, RZ ;  /* 0x0000000f00087210 */ /* 0x000fe40007ffe0ff */
[----:B------:R-:W-:Y:S02]  /*0360*/  ISETP.EQ.OR P3, PT, R17, RZ, !P3 ;  /* 0x000000ff1100720c */ /* 0x000fe40005f62670 */
[----:B------:R-:W-:-:S02]  /*0370*/  ISETP.GT.U32.OR P4, PT, R8, 0xe, !P4 ;  /* 0x0000000e0800780c */ /* 0x000fc40006784470 */
[----:B------:R-:W-:Y:S02]  /*0380*/  MOV R14, RZ ;  /* 0x000000ff000e7202 */ /* 0x000fe40000000f00 */
[----:B------:R-:W-:-:S13]  /*0390*/  PLOP3.LUT P3, PT, P4, P3, PT, 0xf8, 0x8f ;  /* 0x00000000008f781c */ /* 0x000fda0002767f70 */
[----:B------:R-:W0:Y:S01]  /*03a0*/  @!P3 LDC.64 R22, c[0x0][0x380] ;  /* 0x0000e000ff16bb82 */ /* 0x000e220000000a00 */
[----:B------:R-:W-:Y:S01]  /*03b0*/  @!P3 SHF.R.U32.HI R8, RZ, 0x6, R34 ;  /* 0x00000006ff08b819 */ /* 0x000fe20000011622 */
[----:B------:R-:W-:-:S04]  /*03c0*/  @!P3 IMAD R9, R15, 0x38, R12 ;  /* 0x000000380f09b824 */ /* 0x000fc800078e020c */
[----:B------:R-:W-:-:S05]  /*03d0*/  @!P3 IMAD R9, R8, 0x310, R9 ;  /* 0x000003100809b824 */ /* 0x000fca00078e0209 */
[----:B0-----:R-:W-:-:S04]  /*03e0*/  @!P3 IADD3 R8, P4, PT, R9, R22, RZ ;  /* 0x000000160908b210 */ /* 0x001fc80007f9e0ff */
[----:B------:R-:W-:-:S05]  /*03f0*/  @!P3 LEA.HI.X.SX32 R9, R9, R23, 0x1, P4 ;  /* 0x000000170909b211 */ /* 0x000fca00020f0eff */
[----:B------:R-:W2:Y:S01]  /*0400*/  @!P3 LDG.E.CONSTANT R14, desc[UR6][R8.64] ;  /* 0x00000006080eb981 */ /* 0x000ea2000c1e9900 */
[----:B------:R-:W0:Y:S01]  /*0410*/  S2UR UR5, SR_CgaCtaId ;  /* 0x00000000000579c3 */ /* 0x000e220000008800 */
[----:B------:R-:W-:Y:S01]  /*0420*/  UMOV UR4, 0x400 ;  /* 0x0000040000047882 */ /* 0x000fe20000000000 */
[----:B------:R-:W-:Y:S01]  /*0430*/  IMAD R15, R15, 0x40, R10 ;  /* 0x000000400f0f7824 */ /* 0x000fe200078e020a */
[----:B------:R-:W-:Y:S01]  /*0440*/  LOP3.LUT R6, R6, 0x300, RZ, 0xc0, !PT ;  /* 0x0000030006067812 */ /* 0x000fe200078ec0ff */
[----:B0-----:R-:W-:-:S06]  /*0450*/  ULEA UR4, UR5, UR4, 0x18 ;  /* 0x0000000405047291 */ /* 0x001fcc000f8ec0ff */
[----:B------:R-:W-:-:S05]  /*0460*/  IADD3 R15, PT, PT, R15, UR4, R6 ;  /* 0x000000040f0f7c10 */ /* 0x000fca000fffe006 */
[----:B--2---:R0:W-:Y:S02]  /*0470*/  STS [R15], R14 ;  /* 0x0000000e0f007388 */ /* 0x0041e40000000800 */
.L_x_46:
[----:B------:R-:W-:Y:S05]  /*0480*/  BSYNC.RECONVERGENT B0 ;  /* 0x0000000000007941 */ /* 0x000fea0003800200 */
.L_x_45:
[----:B------:R-:W-:Y:S04]  /*0490*/  BSSY.RECONVERGENT B0, `(.L_x_47) ;  /* 0x000001a000007945 */ /* 0x000fe80003800200 */
[----:B------:R-:W-:Y:S05]  /*04a0*/  @!P1 BRA `(.L_x_48) ;  /* 0x0000000000609947 */ /* 0x000fea0003800000 */
[----:B------:R-:W-:Y:S02]  /*04b0*/  IADD3 R6, PT, PT, R13, -0x1, RZ ;  /* 0xffffffff0d067810 */ /* 0x000fe40007ffe0ff */
[C---:B------:R-:W-:Y:S02]  /*04c0*/  ISETP.NE.AND P3, PT, R17.reuse, 0xf, PT ;  /* 0x0000000f1100780c */ /* 0x040fe40003f65270 */
[----:B0-----:R-:W-:Y:S02]  /*04d0*/  LOP3.LUT R15, R6, 0x3, RZ, 0xc0, !PT ;  /* 0x00000003060f7812 */ /* 0x001fe400078ec0ff */
[----:B------:R-:W-:Y:S02]  /*04e0*/  ISETP.EQ.OR P3, PT, R17, RZ, !P3 ;  /* 0x000000ff1100720c */ /* 0x000fe40005f62670 */
[----:B------:R-:W-:Y:S02]  /*04f0*/  LOP3.LUT P4, RZ, R15, R0, RZ, 0xfc, !PT ;  /* 0x000000000fff7212 */ /* 0x000fe4000788fcff */
[----:B------:R-:W-:-:S04]  /*0500*/  IADD3 R6, PT, PT, R0, R15, RZ ;  /* 0x0000000f00067210 */ /* 0x000fc80007ffe0ff */
[----:B------:R-:W-:-:S04]  /*0510*/  ISETP.GT.U32.OR P4, PT, R6, 0xe, !P4 ;  /* 0x0000000e0600780c */ /* 0x000fc80006784470 */
[----:B------:R-:W-:-:S13]  /*0520*/  PLOP3.LUT P3, PT, P4, P3, PT, 0xf8, 0x8f ;  /* 0x00000000008f781c */ /* 0x000fda0002767f70 */
[----:B------:R-:W0:Y:S01]  /*0530*/  @!P3 LDC.64 R22, c[0x0][0x380] ;  /* 0x0000e000ff16bb82 */ /* 0x000e220000000a00 */
[----:B------:R-:W-:Y:S01]  /*0540*/  @!P3 SHF.R.U32.HI R6, RZ, 0x6, R16 ;  /* 0x00000006ff06b819 */ /* 0x000fe20000011610 */
[----:B------:R-:W-:-:S04]  /*0550*/  @!P3 IMAD R9, R15, 0x38, R12 ;  /* 0x000000380f09b824 */ /* 0x000fc800078e020c */
[----:B------:R-:W-:-:S05]  /*0560*/  @!P3 IMAD R6, R6, 0x310, R9 ;  /* 0x000003100606b824 */ /* 0x000fca00078e0209 */
[----:B0-----:R-:W-:-:S04]  /*0570*/  @!P3 IADD3 R8, P4, PT, R6, R22, RZ ;  /* 0x000000160608b210 */ /* 0x001fc80007f9e0ff */
[----:B------:R-:W-:Y:S02]  /*0580*/  @!P3 LEA.HI.X.SX32 R9, R6, R23, 0x1, P4 ;  /* 0x000000170609b211 */ /* 0x000fe400020f0eff */
[----:B------:R-:W-:-:S06]  /*0590*/  MOV R6, RZ ;  /* 0x000000ff00067202 */ /* 0x000fcc0000000f00 */
[----:B------:R-:W2:Y:S01]  /*05a0*/  @!P3 LDG.E.CONSTANT R6, desc[UR6][R8.64] ;  /* 0x000000060806b981 */ /* 0x000ea2000c1e9900 */
[----:B------:R-:W0:Y:S01]  /*05b0*/  S2UR UR5, SR_CgaCtaId ;  /* 0x00000000000579c3 */ /* 0x000e220000008800 */
[----:B------:R-:W-:Y:S01]  /*05c0*/  SHF.L.U32 R14, R16, 0x2, RZ ;  /* 0x00000002100e7819 */ /* 0x000fe200000006ff */
[----:B------:R-:W-:Y:S01]  /*05d0*/  UMOV UR4, 0x400 ;  /* 0x0000040000047882 */ /* 0x000fe20000000000 */
[----:B------:R-:W-:Y:S02]  /*05e0*/  LEA R15, R15, R10, 0x6 ;  /* 0x0000000a0f0f7211 */ /* 0x000fe400078e30ff */
[----:B------:R-:W-:Y:S01]  /*05f0*/  LOP3.LUT R14, R14, 0x300, RZ, 0xc0, !PT ;  /* 0x000003000e0e7812 */ /* 0x000fe200078ec0ff */
[----:B0-----:R-:W-:-:S06]  /*0600*/  ULEA UR4, UR5, UR4, 0x18 ;  /* 0x0000000405047291 */ /* 0x001fcc000f8ec0ff */
[----:B------:R-:W-:-:S05]  /*0610*/  IADD3 R15, PT, PT, R15, UR4, R14 ;  /* 0x000000040f0f7c10 */ /* 0x000fca000fffe00e */
[----:B--2---:R1:W-:Y:S02]  /*0620*/  STS [R15], R6 ;  /* 0x000000060f007388 */ /* 0x0043e40000000800 */
.L_x_48:
[----:B------:R-:W-:Y:S05]  /*0630*/  BSYNC.RECONVERGENT B0 ;  /* 0x0000000000007941 */ /* 0x000fea0003800200 */
.L_x_47:
[----:B------:R-:W-:Y:S04]  /*0640*/  BSSY.RECONVERGENT B0, `(.L_x_49) ;  /* 0x0000012000007945 */ /* 0x000fe80003800200 */
[----:B------:R-:W-:Y:S05]  /*0650*/  @!P2 BRA `(.L_x_50) ;  /* 0x000000000040a947 */ /* 0x000fea0003800000 */
[----:B------:R-:W-:Y:S02]  /*0660*/  ISETP.NE.AND P3, PT, R17, 0xf, PT ;  /* 0x0000000f1100780c */ /* 0x000fe40003f65270 */
[----:B------:R-:W-:Y:S02]  /*0670*/  LOP3.LUT R13, R13, 0x2, RZ, 0x3c, !PT ;  /* 0x000000020d0d7812 */ /* 0x000fe400078e3cff */
[----:B------:R-:W-:Y:S02]  /*0680*/  ISETP.EQ.OR P3, PT, R17, RZ, !P3 ;  /* 0x000000ff1100720c */ /* 0x000fe40005f62670 */
[----:B------:R-:W-:-:S04]  /*0690*/  IADD3 R0, PT, PT, R0, R13, RZ ;  /* 0x0000000d00007210 */ /* 0x000fc80007ffe0ff */
[----:B------:R-:W-:Y:S01]  /*06a0*/  ISETP.GT.U32.OR P3, PT, R0, 0xe, P3 ;  /* 0x0000000e0000780c */ /* 0x000fe20001f64470 */
[----:B------:R-:W-:-:S12]  /*06b0*/  IMAD.MOV.U32 R0, RZ, RZ, RZ ;  /* 0x000000ffff007224 */ /* 0x000fd800078e00ff */
[----:B------:R-:W2:Y:S01]  /*06c0*/  @!P3 LDC.64 R8, c[0x0][0x380] ;  /* 0x0000e000ff08bb82 */ /* 0x000ea20000000a00 */
[----:B------:R-:W-:-:S05]  /*06d0*/  @!P3 IMAD R12, R13, 0x38, R12 ;  /* 0x000000380d0cb824 */ /* 0x000fca00078e020c */
[----:B--2---:R-:W-:-:S04]  /*06e0*/  @!P3 IADD3 R8, P4, PT, R12, R8, RZ ;  /* 0x000000080c08b210 */ /* 0x004fc80007f9e0ff */
[----:B------:R-:W-:-:S05]  /*06f0*/  @!P3 LEA.HI.X.SX32 R9, R12, R9, 0x1, P4 ;  /* 0x000000090c09b211 */ /* 0x000fca00020f0eff */
[----:B------:R-:W2:Y:S01]  /*0700*/  @!P3 LDG.E.CONSTANT R0, desc[UR6][R8.64+0x930] ;  /* 0x000930060800b981 */ /* 0x000ea2000c1e9900 */
[----:B------:R-:W3:Y:S01]  /*0710*/  S2UR UR5, SR_CgaCtaId ;  /* 0x00000000000579c3 */ /* 0x000ee20000008800 */
[----:B------:R-:W-:Y:S01]  /*0720*/  UMOV UR4, 0x400 ;  /* 0x0000040000047882 */ /* 0x000fe20000000000 */
[----:B------:R-:W-:Y:S01]  /*0730*/  LEA R13, R13, R10, 0x6 ;  /* 0x0000000a0d0d7211 */ /* 0x000fe200078e30ff */
[----:B---3--:R-:W-:-:S09]  /*0740*/  ULEA UR4, UR5, UR4, 0x18 ;  /* 0x0000000405047291 */ /* 0x008fd2000f8ec0ff */
[----:B--2---:R2:W-:Y:S03]  /*0750*/  STS [R13+UR4+0x300], R0 ;  /* 0x000300000d007988 */ /* 0x0045e60008000804 */
.L_x_50:
[----:B------:R-:W-:Y:S05]  /*0760*/  BSYNC.RECONVERGENT B0 ;  /* 0x0000000000007941 */ /* 0x000fea0003800200 */
.L_x_49:
[----:B------:R-:W-:Y:S01]  /*0770*/  LOP3.LUT R49, R38, 0xffff, RZ, 0xc0, !PT ;  /* 0x0000ffff26317812 */ /* 0x000fe200078ec0ff */
[C---:B------:R-:W-:Y:S01]  /*0780*/  VIADD R27, R34.reuse, 0x3f0 ;  /* 0x000003f0221b7836 */ /* 0x040fe20000000000 */
[C---:B------:R-:W-:Y:S01]  /*0790*/  IADD3 R12, PT, PT, R34.reuse, 0x2a0, RZ ;  /* 0x000002a0220c7810 */ /* 0x040fe20007ffe0ff */
[----:B------:R-:W3:Y:S01]  /*07a0*/  S2R R35, SR_CTAID.Y ;  /* 0x0000000000237919 */ /* 0x000ee20000002600 */
[C---:B------:R-:W-:Y:S01]  /*07b0*/  IADD3 R24, PT, PT, R34.reuse, 0x310, RZ ;  /* 0x0000031022187810 */ /* 0x040fe20007ffe0ff */
[----:B------:R-:W-:Y:S01]  /*07c0*/  IMAD R54, R49, 0xe38f, RZ ;  /* 0x0000e38f31367824 */ /* 0x000fe200078e02ff */
[----:B------:R-:W-:Y:S01]  /*07d0*/  IADD3 R33, PT, PT, R34, 0x1c0, RZ ;  /* 0x000001c022217810 */ /* 0x000fe20007ffe0ff */
[----:B------:R-:W-:Y:S01]  /*07e0*/  BSSY.RECONVERGENT B0, `(.L_x_51) ;  /* 0x00000f6000007945 */ /* 0x000fe20003800200 */
[----:B------:R-:W-:Y:S02]  /*07f0*/  LOP3.LUT R43, R12, 0xffff, RZ, 0xc0, !PT ;  /* 0x0000ffff0c2b7812 */ /* 0x000fe400078ec0ff */
[----:B------:R-:W-:-:S02]  /*0800*/  LOP3.LUT R8, R24, 0xffff, RZ, 0xc0, !PT ;  /* 0x0000ffff18087812 */ /* 0x000fc400078ec0ff */
[----:B------:R-:W-:Y:S01]  /*0810*/  IADD3 R31, PT, PT, R34, 0x230, RZ ;  /* 0x00000230221f7810 */ /* 0x000fe20007ffe0ff */
[----:B------:R-:W-:Y:S01]  /*0820*/  IMAD R48, R43, 0xe38f, RZ ;  /* 0x0000e38f2b307824 */ /* 0x000fe200078e02ff */
[----:B------:R-:W-:Y:S01]  /*0830*/  LOP3.LUT R47, R33, 0xffff, RZ, 0xc0, !PT ;  /* 0x0000ffff212f7812 */ /* 0x000fe200078ec0ff */
[----:B------:R-:W-:Y:S01]  /*0840*/  IMAD R46, R8, 0xe38f, RZ ;  /* 0x0000e38f082e7824 */ /* 0x000fe200078e02ff */
[----:B------:R-:W-:Y:S02]  /*0850*/  SHF.R.U32.HI R54, RZ, 0x17, R54 ;  /* 0x00000017ff367819 */ /* 0x000fe40000011636 */
[----:B------:R-:W-:Y:S01]  /*0860*/  LOP3.LUT R45, R31, 0xffff, RZ, 0xc0, !PT ;  /* 0x0000ffff1f2d7812 */ /* 0x000fe200078ec0ff */
[----:B------:R-:W-:Y:S01]  /*0870*/  IMAD R52, R47, 0xe38f, RZ ;  /* 0x0000e38f2f347824 */ /* 0x000fe200078e02ff */
[----:B--2---:R-:W-:Y:S02]  /*0880*/  PRMT R0, R54, 0x9910, RZ ;  /* 0x0000991036007816 */ /* 0x004fe400000000ff */
[----:B------:R-:W-:Y:S01]  /*0890*/  SHF.R.U32.HI R48, RZ, 0x17, R48 ;  /* 0x00000017ff307819 */ /* 0x000fe20000011630 */
[----:B------:R-:W-:Y:S01]  /*08a0*/  IMAD R51, R45, 0xe38f, RZ ;  /* 0x0000e38f2d337824 */ /* 0x000fe200078e02ff */
[----:B------:R-:W-:Y:S01]  /*08b0*/  SHF.R.U32.HI R46, RZ, 0x17, R46 ;  /* 0x00000017ff2e7819 */ /* 0x000fe2000001162e */
[----:B------:R-:W-:Y:S01]  /*08c0*/  IMAD R0, R0, 0x90, RZ ;  /* 0x0000009000007824 */ /* 0x000fe200078e02ff */
[----:B------:R-:W-:-:S02]  /*08d0*/  SHF.R.U32.HI R52, RZ, 0x17, R52 ;  /* 0x00000017ff347819 */ /* 0x000fc40000011634 */
[----:B------:R-:W-:Y:S01]  /*08e0*/  PRMT R13, R48, 0x9910, RZ ;  /* 0x00009910300d7816 */ /* 0x000fe200000000ff */
[----:B------:R-:W-:Y:S01]  /*08f0*/  IMAD.MOV R9, RZ, RZ, -R0 ;  /* 0x000000ffff097224 */ /* 0x000fe200078e0a00 */
[----:B0-----:R-:W-:Y:S02]  /*0900*/  PRMT R14, R46, 0x9910, RZ ;  /* 0x000099102e0e7816 */ /* 0x001fe400000000ff */
[----:B------:R-:W-:Y:S02]  /*0910*/  SHF.R.U32.HI R51, RZ, 0x17, R51 ;  /* 0x00000017ff337819 */ /* 0x000fe40000011633 */
[----:B-1----:R-:W-:Y:S02]  /*0920*/  PRMT R6, R52, 0x9910, RZ ;  /* 0x0000991034067816 */ /* 0x002fe400000000ff */
[----:B------:R-:W-:Y:S02]  /*0930*/  MOV R0, R13 ;  /* 0x0000000d00007202 */ /* 0x000fe40000000f00 */
[----:B------:R-:W-:Y:S01]  /*0940*/  MOV R13, R14 ;  /* 0x0000000e000d7202 */ /* 0x000fe20000000f00 */
[----:B------:R-:W-:Y:S01]  /*0950*/  IMAD R6, R6, 0x90, RZ ;  /* 0x0000009006067824 */ /* 0x000fe200078e02ff */
[----:B------:R-:W-:Y:S01]  /*0960*/  PRMT R10, R51, 0x9910, RZ ;  /* 0x00009910330a7816 */ /* 0x000fe200000000ff */
[----:B------:R-:W-:Y:S01]  /*0970*/  IMAD R0, R0, 0x90, RZ ;  /* 0x0000009000007824 */ /* 0x000fe200078e02ff */
[----:B------:R-:W-:Y:S01]  /*0980*/  PRMT R9, R9, 0x7710, RZ ;  /* 0x0000771009097816 */ /* 0x000fe200000000ff */
[----:B------:R-:W-:Y:S01]  /*0990*/  IMAD R13, R13, 0x90, RZ ;  /* 0x000000900d0d7824 */ /* 0x000fe200078e02ff */
[----:B------:R-:W-:Y:S01]  /*09a0*/  IADD3 R6, PT, PT, RZ, -R6, RZ ;  /* 0x80000006ff067210 */ /* 0x000fe20007ffe0ff */
[----:B------:R-:W-:Y:S01]  /*09b0*/  IMAD R10, R10, 0x90, RZ ;  /* 0x000000900a0a7824 */ /* 0x000fe200078e02ff */
[----:B------:R-:W-:Y:S01]  /*09c0*/  IADD3 R38, PT, PT, R38, R9, RZ ;  /* 0x0000000926267210 */ /* 0x000fe20007ffe0ff */
[----:B------:R-:W-:Y:S01]  /*09d0*/  IMAD.MOV R13, RZ, RZ, -R13 ;  /* 0x000000ffff0d7224 */ /* 0x000fe200078e0a0d */
[----:B------:R-:W-:-:S02]  /*09e0*/  IADD3 R9, PT, PT, RZ, -R0, RZ ;  /* 0x80000000ff097210 */ /* 0x000fc40007ffe0ff */
[----:B------:R-:W-:Y:S02]  /*09f0*/  IADD3 R10, PT, PT, RZ, -R10, RZ ;  /* 0x8000000aff0a7210 */ /* 0x000fe40007ffe0ff */
[----:B------:R-:W-:Y:S02]  /*0a00*/  PRMT R0, R6, 0x7710, RZ ;  /* 0x0000771006007816 */ /* 0x000fe400000000ff */
[----:B------:R-:W-:Y:S02]  /*0a10*/  PRMT R9, R9, 0x7710, RZ ;  /* 0x0000771009097816 */ /* 0x000fe400000000ff */
[----:B------:R-:W-:Y:S02]  /*0a20*/  IADD3 R26, PT, PT, R34, 0x380, RZ ;  /* 0x00000380221a7810 */ /* 0x000fe40007ffe0ff */
[----:B------:R-:W-:Y:S02]  /*0a30*/  PRMT R13, R13, 0x7710, RZ ;  /* 0x000077100d0d7816 */ /* 0x000fe400000000ff */
[----:B------:R-:W-:-:S02]  /*0a40*/  PRMT R6, R10, 0x7710, RZ ;  /* 0x000077100a067816 */ /* 0x000fc400000000ff */
[----:B------:R-:W-:Y:S02]  /*0a50*/  IADD3 R33, PT, PT, R33, R0, RZ ;  /* 0x0000000021217210 */ /* 0x000fe40007ffe0ff */
[----:B------:R-:W-:Y:S02]  /*0a60*/  IADD3 R28, PT, PT, R34, 0x460, RZ ;  /* 0x00000460221c7810 */ /* 0x000fe40007ffe0ff */
[----:B------:R-:W-:Y:S02]  /*0a70*/  IADD3 R0, PT, PT, R12, R9, RZ ;  /* 0x000000090c007210 */ /* 0x000fe40007ffe0ff */
[----:B------:R-:W-:Y:S02]  /*0a80*/  SHF.R.U32.HI R25, RZ, 0x2, R34 ;  /* 0x00000002ff197819 */ /* 0x000fe40000011622 */
[----:B------:R-:W-:Y:S02]  /*0a90*/  LOP3.LUT R10, R26, 0xffff, RZ, 0xc0, !PT ;  /* 0x0000ffff1a0a7812 */ /* 0x000fe400078ec0ff */
[----:B------:R-:W-:Y:S01]  /*0aa0*/  LOP3.LUT R12, R27, 0xffff, RZ, 0xc0, !PT ;  /* 0x0000ffff1b0c7812 */ /* 0x000fe200078ec0ff */
[C---:B------:R-:W-:Y:S01]  /*0ab0*/  VIADD R50, R25.reuse, 0x70 ;  /* 0x0000007019327836 */ /* 0x040fe20000000000 */
[----:B------:R-:W-:Y:S01]  /*0ac0*/  IADD3 R24, PT, PT, R24, R13, RZ ;  /* 0x0000000d18187210 */ /* 0x000fe20007ffe0ff */
[----:B------:R-:W-:Y:S01]  /*0ad0*/  IMAD R44, R10, 0xe38f, RZ ;  /* 0x0000e38f0a2c7824 */ /* 0x000fe200078e02ff */
[----:B------:R-:W-:Y:S01]  /*0ae0*/  LOP3.LUT R13, R28, 0xffff, RZ, 0xc0, !PT ;  /* 0x0000ffff1c0d7812 */ /* 0x000fe200078ec0ff */
[----:B------:R-:W-:Y:S01]  /*0af0*/  IMAD R42, R12, 0xe38f, RZ ;  /* 0x0000e38f0c2a7824 */ /* 0x000fe200078e02ff */
[----:B------:R-:W-:-:S02]  /*0b00*/  IADD3 R61, PT, PT, R25, 0x1c, RZ ;  /* 0x0000001c193d7810 */ /* 0x000fc40007ffe0ff */
[----:B------:R-:W-:Y:S01]  /*0b10*/  IADD3 R31, PT, PT, R31, R6, RZ ;  /* 0x000000061f1f7210 */ /* 0x000fe20007ffe0ff */
[----:B------:R-:W-:Y:S01]  /*0b20*/  IMAD R14, R13, 0xe38f, RZ ;  /* 0x0000e38f0d0e7824 */ /* 0x000fe200078e02ff */
[----:B------:R-:W-:Y:S02]  /*0b30*/  LOP3.LUT R6, R61, 0xffff, RZ, 0xc0, !PT ;  /* 0x0000ffff3d067812 */ /* 0x000fe400078ec0ff */
[----:B------:R-:W-:Y:S02]  /*0b40*/  SHF.R.U32.HI R44, RZ, 0x17, R44 ;  /* 0x00000017ff2c7819 */ /* 0x000fe4000001162c */
[----:B------:R-:W-:Y:S01]  /*0b50*/  SHF.R.U32.HI R42, RZ, 0x17, R42 ;  /* 0x00000017ff2a7819 */ /* 0x000fe2000001162a */
[----:B------:R-:W-:Y:S01]  /*0b60*/  IMAD R6, R6, 0xaaab, RZ ;  /* 0x0000aaab06067824 */ /* 0x000fe200078e02ff */
[----:B------:R-:W-:Y:S02]  /*0b70*/  SHF.R.U32.HI R14, RZ, 0x17, R14 ;  /* 0x00000017ff0e7819 */ /* 0x000fe4000001160e */
[----:B------:R-:W-:-:S02]  /*0b80*/  IADD3 R62, PT, PT, R25, 0x38, RZ ;  /* 0x00000038193e7810 */ /* 0x000fc40007ffe0ff */
[----:B------:R-:W-:Y:S02]  /*0b90*/  PRMT R15, R44, 0x9910, RZ ;  /* 0x000099102c0f7816 */ /* 0x000fe400000000ff */
[----:B------:R-:W-:Y:S02]  /*0ba0*/  PRMT R17, R42, 0x9910, RZ ;  /* 0x000099102a117816 */ /* 0x000fe400000000ff */
[----:B------:R-:W-:Y:S02]  /*0bb0*/  PRMT R40, R14, 0x9910, RZ ;  /* 0x000099100e287816 */ /* 0x000fe400000000ff */
[----:B------:R-:W-:Y:S02]  /*0bc0*/  LOP3.LUT R9, R62, 0xffff, RZ, 0xc0, !PT ;  /* 0x0000ffff3e097812 */ /* 0x000fe400078ec0ff */
[----:B------:R-:W-:Y:S02]  /*0bd0*/  MOV R14, R15 ;  /* 0x0000000f000e7202 */ /* 0x000fe40000000f00 */
[----:B------:R-:W-:Y:S01]  /*0be0*/  SHF.R.U32.HI R6, RZ, 0x11, R6 ;  /* 0x00000011ff067819 */ /* 0x000fe20000011606 */
[----:B------:R-:W-:Y:S01]  /*0bf0*/  IMAD R9, R9, 0xaaab, RZ ;  /* 0x0000aaab09097824 */ /* 0x000fe200078e02ff */
[----:B------:R-:W-:Y:S01]  /*0c00*/  MOV R15, R17 ;  /* 0x00000011000f7202 */ /* 0x000fe20000000f00 */
[----:B------:R-:W-:Y:S01]  /*0c10*/  IMAD R14, R14, 0x90, RZ ;  /* 0x000000900e0e7824 */ /* 0x000fe200078e02ff */
[----:B------:R-:W-:Y:S01]  /*0c20*/  PRMT R6, R6, 0x9910, RZ ;  /* 0x0000991006067816 */ /* 0x000fe200000000ff */
[----:B------:R-:W-:Y:S01]  /*0c30*/  IMAD R17, R40, 0x90, RZ ;  /* 0x0000009028117824 */ /* 0x000fe200078e02ff */
[----:B------:R-:W-:Y:S01]  /*0c40*/  IADD3 R21, PT, PT, R21, R18, RZ ;  /* 0x0000001215157210 */ /* 0x000fe20007ffe0ff */
[----:B------:R-:W-:Y:S01]  /*0c50*/  IMAD R15, R15, 0x90, RZ ;  /* 0x000000900f0f7824 */ /* 0x000fe200078e02ff */
[----:B------:R-:W-:Y:S01]  /*0c60*/  SHF.R.U32.HI R9, RZ, 0x11, R9 ;  /* 0x00000011ff097819 */ /* 0x000fe20000011609 */
[----:B------:R-:W-:Y:S01]  /*0c70*/  IMAD R6, R6, 0x3, RZ ;  /* 0x0000000306067824 */ /* 0x000fe200078e02ff */
[----:B------:R-:W-:Y:S01]  /*0c80*/  IADD3 R14, PT, PT, RZ, -R14, RZ ;  /* 0x8000000eff0e7210 */ /* 0x000fe20007ffe0ff */
[----:B------:R-:W-:Y:S01]  /*0c90*/  IMAD.MOV R17, RZ, RZ, -R17 ;  /* 0x000000ffff117224 */ /* 0x000fe200078e0a11 */
[----:B------:R-:W-:-:S02]  /*0ca0*/  IADD3 R18, PT, PT, RZ, -R15, RZ ;  /* 0x8000000fff127210 */ /* 0x000fc40007ffe0ff */
[----:B------:R-:W-:Y:S02]  /*0cb0*/  PRMT R9, R9, 0x9910, RZ ;  /* 0x0000991009097816 */ /* 0x000fe400000000ff */
[----:B------:R-:W-:Y:S02]  /*0cc0*/  PRMT R15, R14, 0x7710, RZ ;  /* 0x000077100e0f7816 */ /* 0x000fe400000000ff */
[----:B------:R-:W-:Y:S01]  /*0cd0*/  IADD3 R6, PT, PT, RZ, -R6, RZ ;  /* 0x80000006ff067210 */ /* 0x000fe20007ffe0ff */
[----:B------:R-:W-:Y:S01]  /*0ce0*/  IMAD R9, R9, 0x3, RZ ;  /* 0x0000000309097824 */ /* 0x000fe200078e02ff */
[----:B------:R-:W-:Y:S02]  /*0cf0*/  PRMT R14, R18, 0x7710, RZ ;  /* 0x00007710120e7816 */ /* 0x000fe400000000ff */
[----:B------:R-:W-:Y:S02]  /*0d00*/  IADD3 R53, PT, PT, R25, 0x54, RZ ;  /* 0x0000005419357810 */ /* 0x000fe40007ffe0ff */
[----:B------:R-:W-:-:S02]  /*0d10*/  PRMT R6, R6, 0x7710, RZ ;  /* 0x0000771006067816 */ /* 0x000fc400000000ff */
[----:B------:R-:W-:Y:S02]  /*0d20*/  IADD3 R27, PT, PT, R27, R14, RZ ;  /* 0x0000000e1b1b7210 */ /* 0x000fe40007ffe0ff */
[----:B------:R-:W-:Y:S02]  /*0d30*/  LOP3.LUT R14, R53, 0xffff, RZ, 0xc0, !PT ;  /* 0x0000ffff350e7812 */ /* 0x000fe400078ec0ff */
[----:B------:R-:W-:Y:S02]  /*0d40*/  IADD3 R61, PT, PT, R61, R6, RZ ;  /* 0x000000063d3d7210 */ /* 0x000fe40007ffe0ff */
[----:B------:R-:W-:Y:S01]  /*0d50*/  LOP3.LUT R6, R50, 0xffff, RZ, 0xc0, !PT ;  /* 0x0000ffff32067812 */ /* 0x000fe200078ec0ff */
[----:B------:R-:W-:Y:S01]  /*0d60*/  IMAD R14, R14, 0xaaab, RZ ;  /* 0x0000aaab0e0e7824 */ /* 0x000fe200078e02ff */
[----:B------:R-:W-:Y:S02]  /*0d70*/  IADD3 R9, PT, PT, RZ, -R9, RZ ;  /* 0x80000009ff097210 */ /* 0x000fe40007ffe0ff */
[----:B------:R-:W-:Y:S01]  /*0d80*/  IADD3 R26, PT, PT, R26, R15, RZ ;  /* 0x0000000f1a1a7210 */ /* 0x000fe20007ffe0ff */
[----:B------:R-:W-:Y:S01]  /*0d90*/  IMAD R6, R6, 0xaaab, RZ ;  /* 0x0000aaab06067824 */ /* 0x000fe200078e02ff */
[----:B------:R-:W-:-:S02]  /*0da0*/  PRMT R15, R17, 0x7710, RZ ;  /* 0x00007710110f7816 */ /* 0x000fc400000000ff */
[----:B------:R-:W-:Y:S02]  /*0db0*/  IADD3 R60, PT, PT, R25, 0x8c, RZ ;  /* 0x0000008c193c7810 */ /* 0x000fe40007ffe0ff */
[----:B------:R-:W-:Y:S02]  /*0dc0*/  PRMT R9, R9, 0x7710, RZ ;  /* 0x0000771009097816 */ /* 0x000fe400000000ff */
[----:B------:R-:W-:Y:S02]  /*0dd0*/  IADD3 R28, PT, PT, R28, R15, RZ ;  /* 0x0000000f1c1c7210 */ /* 0x000fe40007ffe0ff */
[----:B------:R-:W-:Y:S02]  /*0de0*/  SHF.R.U32.HI R14, RZ, 0x11, R14 ;  /* 0x00000011ff0e7819 */ /* 0x000fe4000001160e */
[----:B------:R-:W-:Y:S02]  /*0df0*/  LOP3.LUT R15, R60, 0xffff, RZ, 0xc0, !PT ;  /* 0x0000ffff3c0f7812 */ /* 0x000fe400078ec0ff */
[----:B------:R-:W-:-:S02]  /*0e00*/  IADD3 R62, PT, PT, R62, R9, RZ ;  /* 0x000000093e3e7210 */ /* 0x000fc40007ffe0ff */
[----:B------:R-:W-:Y:S01]  /*0e10*/  IADD3 R9, PT, PT, R25, 0xa8, RZ ;  /* 0x000000a819097810 */ /* 0x000fe20007ffe0ff */
[----:B------:R-:W-:Y:S01]  /*0e20*/  IMAD R15, R15, 0xaaab, RZ ;  /* 0x0000aaab0f0f7824 */ /* 0x000fe200078e02ff */
[----:B------:R-:W-:Y:S02]  /*0e30*/  IADD3 R23, PT, PT, R25, 0xc4, RZ ;  /* 0x000000c419177810 */ /* 0x000fe40007ffe0ff */
[----:B------:R-:W-:Y:S02]  /*0e40*/  SHF.R.U32.HI R6, RZ, 0x11, R6 ;  /* 0x00000011ff067819 */ /* 0x000fe40000011606 */
[----:B------:R-:W-:Y:S02]  /*0e50*/  PRMT R18, R14, 0x9910, RZ ;  /* 0x000099100e127816 */ /* 0x000fe400000000ff */
[----:B------:R-:W-:Y:S02]  /*0e60*/  LOP3.LUT R17, R9, 0xffff, RZ, 0xc0, !PT ;  /* 0x0000ffff09117812 */ /* 0x000fe400078ec0ff */
[----:B------:R-:W-:-:S02]  /*0e70*/  LOP3.LUT R14, R23, 0xffff, RZ, 0xc0, !PT ;  /* 0x0000ffff170e7812 */ /* 0x000fc400078ec0ff */
[----:B------:R-:W-:Y:S01]  /*0e80*/  PRMT R22, R6, 0x9910, RZ ;  /* 0x0000991006167816 */ /* 0x000fe200000000ff */
[----:B------:R-:W-:Y:S01]  /*0e90*/  IMAD R17, R17, 0xaaab, RZ ;  /* 0x0000aaab11117824 */ /* 0x000fe200078e02ff */
[----:B------:R-:W-:Y:S01]  /*0ea0*/  MOV R6, R18 ;  /* 0x0000001200067202 */ /* 0x000fe20000000f00 */
[----:B------:R-:W-:Y:S01]  /*0eb0*/  IMAD R18, R14, 0xaaab, RZ ;  /* 0x0000aaab0e127824 */ /* 0x000fe200078e02ff */
[----:B------:R-:W-:Y:S01]  /*0ec0*/  SHF.R.U32.HI R15, RZ, 0x11, R15 ;  /* 0x00000011ff0f7819 */ /* 0x000fe2000001160f */
[----:B------:R-:W-:Y:S01]  /*0ed0*/  IMAD.MOV.U32 R14, RZ, RZ, R22 ;  /* 0x000000ffff0e7224 */ /* 0x000fe200078e0016 */
[----:B------:R-:W-:Y:S01]  /*0ee0*/  SHF.R.U32.HI R17, RZ, 0x11, R17 ;  /* 0x00000011ff117819 */ /* 0x000fe20000011611 */
[----:B------:R-:W-:Y:S01]  /*0ef0*/  IMAD R6, R6, 0x3, RZ ;  /* 0x0000000306067824 */ /* 0x000fe200078e02ff */
[----:B------:R-:W-:Y:S01]  /*0f00*/  PRMT R15, R15, 0x9910, RZ ;  /* 0x000099100f0f7816 */ /* 0x000fe200000000ff */
[----:B------:R-:W-:Y:S01]  /*0f10*/  IMAD R14, R14, 0x3, RZ ;  /* 0x000000030e0e7824 */ /* 0x000fe200078e02ff */
[----:B------:R-:W-:-:S02]  /*0f20*/  SHF.R.U32.HI R18, RZ, 0x11, R18 ;  /* 0x00000011ff127819 */ /* 0x000fc40000011612 */
[----:B------:R-:W-:Y:S01]  /*0f30*/  IADD3 R6, PT, PT, RZ, -R6, RZ ;  /* 0x80000006ff067210 */ /* 0x000fe20007ffe0ff */
[----:B------:R-:W-:Y:S01]  /*0f40*/  IMAD R15, R15, 0x3, RZ ;  /* 0x000000030f0f7824 */ /* 0x000fe200078e02ff */
[----:B------:R-:W-:Y:S02]  /*0f50*/  PRMT R22, R17, 0x9910, RZ ;  /* 0x0000991011167816 */ /* 0x000fe400000000ff */
[----:B------:R-:W-:Y:S02]  /*0f60*/  PRMT R6, R6, 0x7710, RZ ;  /* 0x0000771006067816 */ /* 0x000fe400000000ff */
[----:B------:R-:W-:Y:S02]  /*0f70*/  IADD3 R17, PT, PT, RZ, -R14, RZ ;  /* 0x8000000eff117210 */ /* 0x000fe40007ffe0ff */
[----:B------:R-:W-:Y:S02]  /*0f80*/  PRMT R32, R18, 0x9910, RZ ;  /* 0x0000991012207816 */ /* 0x000fe400000000ff */
[----:B------:R-:W-:-:S02]  /*0f90*/  IADD3 R18, PT, PT, RZ, -R15, RZ ;  /* 0x8000000fff127210 */ /* 0x000fc40007ffe0ff */
[----:B------:R-:W-:Y:S02]  /*0fa0*/  MOV R14, R22 ;  /* 0x00000016000e7202 */ /* 0x000fe40000000f00 */
[----:B------:R-:W-:Y:S02]  /*0fb0*/  IADD3 R53, PT, PT, R53, R6, RZ ;  /* 0x0000000635357210 */ /* 0x000fe40007ffe0ff */
[----:B------:R-:W-:Y:S01]  /*0fc0*/  PRMT R15, R17, 0x7710, RZ ;  /* 0x00007710110f7816 */ /* 0x000fe200000000ff */
[----:B------:R-:W-:Y:S01]  /*0fd0*/  IMAD R14, R14, 0x3, RZ ;  /* 0x000000030e0e7824 */ /* 0x000fe200078e02ff */
[----:B------:R-:W-:Y:S02]  /*0fe0*/  MOV R6, R32 ;  /* 0x0000002000067202 */ /* 0x000fe40000000f00 */
[C---:B------:R-:W-:Y:S01]  /*0ff0*/  IADD3 R22, PT, PT, R25.reuse, 0xe0, RZ ;  /* 0x000000e019167810 */ /* 0x040fe20007ffe0ff */
[----:B------:R-:W-:Y:S01]  /*1000*/  IMAD.IADD R50, R50, 0x1, R15 ;  /* 0x0000000132327824 */ /* 0x000fe200078e020f */
[----:B------:R-:W-:Y:S01]  /*1010*/  IADD3 R39, PT, PT, R25, 0xfc, RZ ;  /* 0x000000fc19277810 */ /* 0x000fe20007ffe0ff */
[----:B------:R-:W-:Y:S01]  /*1020*/  IMAD R15, R6, 0x3, RZ ;  /* 0x00000003060f7824 */ /* 0x000fe200078e02ff */
[----:B------:R-:W-:-:S02]  /*1030*/  IADD3 R6, PT, PT, RZ, -R14, RZ ;  /* 0x8000000eff067210 */ /* 0x000fc40007ffe0ff */
[----:B------:R-:W-:Y:S02]  /*1040*/  PRMT R17, R18, 0x7710, RZ ;  /* 0x0000771012117816 */ /* 0x000fe400000000ff */
[----:B------:R-:W-:Y:S02]  /*1050*/  LOP3.LUT R14, R22, 0xffff, RZ, 0xc0, !PT ;  /* 0x0000ffff160e7812 */ /* 0x000fe400078ec0ff */
[----:B------:R-:W-:Y:S02]  /*1060*/  IADD3 R18, PT, PT, RZ, -R15, RZ ;  /* 0x8000000fff127210 */ /* 0x000fe40007ffe0ff */
[----:B------:R-:W-:Y:S01]  /*1070*/  IADD3 R41, PT, PT, R25, 0x118, RZ ;  /* 0x0000011819297810 */ /* 0x000fe20007ffe0ff */
[----:B------:R-:W-:Y:S01]  /*1080*/  IMAD R14, R14, 0xaaab, RZ ;  /* 0x0000aaab0e0e7824 */ /* 0x000fe200078e02ff */
[----:B------:R-:W-:Y:S02]  /*1090*/  LOP3.LUT R15, R39, 0xffff, RZ, 0xc0, !PT ;  /* 0x0000ffff270f7812 */ /* 0x000fe400078ec0ff */
[----:B------:R-:W-:-:S02]  /*10a0*/  PRMT R6, R6, 0x7710, RZ ;  /* 0x0000771006067816 */ /* 0x000fc400000000ff */
[----:B------:R-:W-:Y:S01]  /*10b0*/  IADD3 R60, PT, PT, R60, R17, RZ ;  /* 0x000000113c3c7210 */ /* 0x000fe20007ffe0ff */
[----:B------:R-:W-:Y:S01]  /*10c0*/  IMAD R15, R15, 0xaaab, RZ ;  /* 0x0000aaab0f0f7824 */ /* 0x000fe200078e02ff */
[----:B------:R-:W-:Y:S01]  /*10d0*/  LOP3.LUT R17, R41, 0xffff, RZ, 0xc0, !PT ;  /* 0x0000ffff29117812 */ /* 0x000fe200078ec0ff */
[----:B------:R-:W-:Y:S01]  /*10e0*/  IMAD.IADD R9, R9, 0x1, R6 ;  /* 0x0000000109097824 */ /* 0x000fe200078e0206 */
[----:B------:R-:W-:Y:S02]  /*10f0*/  PRMT R6, R18, 0x7710, RZ ;  /* 0x0000771012067816 */ /* 0x000fe400000000ff */
[----:B------:R-:W-:Y:S01]  /*1100*/  SHF.R.U32.HI R14, RZ, 0x11, R14 ;  /* 0x00000011ff0e7819 */ /* 0x000fe2000001160e */
[----:B------:R-:W-:Y:S01]  /*1110*/  IMAD R17, R17, 0xaaab, RZ ;  /* 0x0000aaab11117824 */ /* 0x000fe200078e02ff */
[----:B------:R-:W-:Y:S02]  /*1120*/  SHF.R.U32.HI R15, RZ, 0x11, R15 ;  /* 0x00000011ff0f7819 */ /* 0x000fe4000001160f */
[----:B------:R-:W-:-:S02]  /*1130*/  IADD3 R23, PT, PT, R23, R6, RZ ;  /* 0x0000000617177210 */ /* 0x000fc40007ffe0ff */
[----:B------:R-:W-:Y:S02]  /*1140*/  LOP3.LUT R6, R25, 0xffff, RZ, 0xc0, !PT ;  /* 0x0000ffff19067812 */ /* 0x000fe400078ec0ff */
[----:B------:R-:W-:Y:S02]  /*1150*/  PRMT R14, R14, 0x9910, RZ ;  /* 0x000099100e0e7816 */ /* 0x000fe400000000ff */
[----:B------:R-:W-:Y:S01]  /*1160*/  SHF.R.U32.HI R17, RZ, 0x11, R17 ;  /* 0x00000011ff117819 */ /* 0x000fe20000011611 */
[----:B------:R-:W-:Y:S01]  /*1170*/  IMAD R6, R6, 0xaaab, RZ ;  /* 0x0000aaab06067824 */ /* 0x000fe200078e02ff */
[----:B------:R-:W-:Y:S01]  /*1180*/  PRMT R15, R15, 0x9910, RZ ;  /* 0x000099100f0f7816 */ /* 0x000fe200000000ff */
[----:B------:R-:W-:Y:S01]  /*1190*/  IMAD R14, R14, 0x3, RZ ;  /* 0x000000030e0e7824 */ /* 0x000fe200078e02ff */
[----:B------:R-:W-:Y:S02]  /*11a0*/  PRMT R18, R17, 0x9910, RZ ;  /* 0x0000991011127816 */ /* 0x000fe400000000ff */
[----:B------:R-:W-:Y:S01]  /*11b0*/  LOP3.LUT R17, R16, 0xffff, RZ, 0xc0, !PT ;  /* 0x0000ffff10117812 */ /* 0x000fe200078ec0ff */
[----:B------:R-:W-:Y:S01]  /*11c0*/  IMAD R15, R15, 0x3, RZ ;  /* 0x000000030f0f7824 */ /* 0x000fe200078e02ff */
[----:B------:R-:W-:Y:S01]  /*11d0*/  SHF.R.U32.HI R6, RZ, 0x11, R6 ;  /* 0x00000011ff067819 */ /* 0x000fe20000011606 */
[----:B------:R-:W-:Y:S01]  /*11e0*/  IMAD R18, R18, 0x3, RZ ;  /* 0x0000000312127824 */ /* 0x000fe200078e02ff */
[----:B------:R-:W-:Y:S01]  /*11f0*/  IADD3 R14, PT, PT, RZ, -R14, RZ ;  /* 0x8000000eff0e7210 */ /* 0x000fe20007ffe0ff */
[----:B------:R-:W-:Y:S01]  /*1200*/  IMAD R58, R17, 0xe38f, RZ ;  /* 0x0000e38f113a7824 */ /* 0x000fe200078e02ff */
[----:B------:R-:W-:-:S02]  /*1210*/  IADD3 R32, PT, PT, RZ, -R15, RZ ;  /* 0x8000000fff207210 */ /* 0x000fc40007ffe0ff */
[----:B------:R-:W-:Y:S02]  /*1220*/  PRMT R6, R6, 0x9910, RZ ;  /* 0x0000991006067816 */ /* 0x000fe400000000ff */
[----:B------:R-:W-:Y:S02]  /*1230*/  PRMT R15, R14, 0x7710, RZ ;  /* 0x000077100e0f7816 */ /* 0x000fe400000000ff */
[----:B------:R-:W-:Y:S01]  /*1240*/  PRMT R14, R32, 0x7710, RZ ;  /* 0x00007710200e7816 */ /* 0x000fe200000000ff */
[----:B------:R-:W-:Y:S01]  /*1250*/  IMAD R6, R6, 0x3, RZ ;  /* 0x0000000306067824 */ /* 0x000fe200078e02ff */
[----:B------:R-:W-:Y:S02]  /*1260*/  SHF.R.U32.HI R58, RZ, 0x17, R58 ;  /* 0x00000017ff3a7819 */ /* 0x000fe4000001163a */
[----:B------:R-:W-:Y:S02]  /*1270*/  IADD3 R22, PT, PT, R22, R15, RZ ;  /* 0x0000000f16167210 */ /* 0x000fe40007ffe0ff */
[----:B------:R-:W-:-:S02]  /*1280*/  IADD3 R39, PT, PT, R39, R14, RZ ;  /* 0x0000000e27277210 */ /* 0x000fc40007ffe0ff */
[----:B------:R-:W-:Y:S02]  /*1290*/  LOP3.LUT R15, R34, 0xffff, RZ, 0xc0, !PT ;  /* 0x0000ffff220f7812 */ /* 0x000fe400078ec0ff */
[C---:B------:R-:W-:Y:S01]  /*12a0*/  PRMT R14, R58.reuse, 0x9910, RZ ;  /* 0x000099103a0e7816 */ /* 0x040fe200000000ff */
[----:B------:R-:W-:Y:S01]  /*12b0*/  IMAD.WIDE.U32 R58, R58, 0x2400, RZ ;  /* 0x000024003a3a7825 */ /* 0x000fe200078e00ff */
[C---:B------:R-:W-:Y:S02]  /*12c0*/  ISETP.GT.U32.AND P3, PT, R30.reuse, 0x52, PT ;  /* 0x000000521e00780c */ /* 0x040fe40003f64070 */
[----:B------:R-:W-:Y:S01]  /*12d0*/  LEA R32, R30, R7, 0x1 ;  /* 0x000000071e207211 */ /* 0x000fe200078e08ff */
[----:B------:R-:W-:Y:S01]  /*12e0*/  IMAD R7, R15, 0xaaab, RZ ;  /* 0x0000aaab0f077824 */ /* 0x000fe200078e02ff */
[----:B------:R-:W-:Y:S01]  /*12f0*/  IADD3 R6, PT, PT, RZ, -R6, RZ ;  /* 0x80000006ff067210 */ /* 0x000fe20007ffe0ff */
[----:B------:R-:W-:Y:S01]  /*1300*/  IMAD R14, R14, 0x90, RZ ;  /* 0x000000900e0e7824 */ /* 0x000fe200078e02ff */
[----:B------:R-:W-:-:S02]  /*1310*/  ISETP.GT.U32.OR P3, PT, R34, 0x47f, P3 ;  /* 0x0000047f2200780c */ /* 0x000fc40001f64470 */
[----:B------:R-:W-:Y:S02]  /*1320*/  IADD3 R18, PT, PT, RZ, -R18, RZ ;  /* 0x80000012ff127210 */ /* 0x000fe40007ffe0ff */
[----:B------:R-:W-:Y:S02]  /*1330*/  PRMT R6, R6, 0x7710, RZ ;  /* 0x0000771006067816 */ /* 0x000fe400000000ff */
[----:B------:R-:W-:Y:S02]  /*1340*/  PRMT R18, R18, 0x7710, RZ ;  /* 0x0000771012127816 */ /* 0x000fe400000000ff */
[----:B------:R-:W-:Y:S02]  /*1350*/  SHF.R.U32.HI R7, RZ, 0x13, R7 ;  /* 0x00000013ff077819 */ /* 0x000fe40000011607 */
[----:B------:R-:W-:Y:S01]  /*1360*/  SHF.L.U32 R32, R32, 0x2, RZ ;  /* 0x0000000220207819 */ /* 0x000fe200000006ff */
[----:B------:R-:W-:Y:S01]  /*1370*/  IMAD.IADD R41, R41, 0x1, R18 ;  /* 0x0000000129297824 */ /* 0x000fe200078e0212 */
[----:B------:R-:W-:-:S02]  /*1380*/  IADD3 R14, PT, PT, RZ, -R14, RZ ;  /* 0x8000000eff0e7210 */ /* 0x000fc40007ffe0ff */
[----:B------:R-:W-:Y:S02]  /*1390*/  IADD3 R6, PT, PT, R25, R6, RZ ;  /* 0x0000000619067210 */ /* 0x000fe40007ffe0ff */
[----:B------:R-:W-:Y:S02]  /*13a0*/  PRMT R55, R7, 0x9910, RZ ;  /* 0x0000991007377816 */ /* 0x000fe400000000ff */
[----:B------:R-:W-:Y:S02]  /*13b0*/  LOP3.LUT R32, R32, 0xc, RZ, 0xc0, !PT ;  /* 0x0000000c20207812 */ /* 0x000fe400078ec0ff */
[----:B------:R-:W-:Y:S02]  /*13c0*/  PRMT R7, R14, 0x7710, RZ ;  /* 0x000077100e077816 */ /* 0x000fe400000000ff */
[----:B------:R-:W-:Y:S01]  /*13d0*/  ISETP.GT.U32.AND P4, PT, R30, 0x4a, PT ;  /* 0x0000004a1e00780c */ /* 0x000fe20003f84070 */
[----:B---3--:R-:W-:Y:S01]  /*13e0*/  IMAD R35, R35, 0x12000, R32 ;  /* 0x0001200023237824 */ /* 0x008fe200078e0220 */
[----:B------:R-:W-:Y:S01]  /*13f0*/  SHF.L.U32 R18, R6, 0x4, RZ ;  /* 0x0000000406127819 */ /* 0x000fe200000006ff */
[----:B------:R-:W-:Y:S01]  /*1400*/  IMAD.IADD R14, R16, 0x1, R7 ;  /* 0x00000001100e7824 */ /* 0x000fe200078e0207 */
[----:B------:R-:W-:-:S02]  /*1410*/  ISETP.GT.U32.OR P4, PT, R34, 0x40f, P4 ;  /* 0x0000040f2200780c */ /* 0x000fc40002784470 */
[----:B------:R-:W-:Y:S02]  /*1420*/  PRMT R64, R18, 0x9910, RZ ;  /* 0x0000991012407816 */ /* 0x000fe400000000ff */
[----:B------:R-:W-:Y:S01]  /*1430*/  SHF.L.U32 R61, R61, 0x4, RZ ;  /* 0x000000043d3d7819 */ /* 0x000fe200000006ff */
[----:B------:R-:W-:Y:S08]  /*1440*/  @P3 BRA `(.L_x_52) ;  /* 0x0000000000bc3947 */ /* 0x000ff00003800000 */
[----:B------:R-:W-:Y:S01]  /*1450*/  LOP3.LUT R57, R34, 0xffff, RZ, 0xc0, !PT ;  /* 0x0000ffff22397812 */ /* 0x000fe200078ec0ff */
[----:B------:R-:W-:Y:S01]  /*1460*/  UMOV UR4, 0x3340 ;  /* 0x0000334000047882 */ /* 0x000fe20000000000 */
[----:B------:R-:W-:Y:S02]  /*1470*/  LOP3.LUT R65, R25, 0xffff, RZ, 0xc0, !PT ;  /* 0x0000ffff19417812 */ /* 0x000fe400078ec0ff */
[----:B------:R-:W-:Y:S01]  /*1480*/  MOV R68, UR4 ;  /* 0x0000000400447c02 */ /* 0x000fe20008000f00 */
[----:B------:R-:W-:Y:S01]  /*1490*/  IMAD R7, R57, 0xe38f, RZ ;  /* 0x0000e38f39077824 */ /* 0x000fe200078e02ff */
[----:B------:R-:W-:Y:S01]  /*14a0*/  PRMT R6, R6, 0x3340, R6 ;  /* 0x0000334006067816 */ /* 0x000fe20000000006 */
[----:B------:R-:W-:Y:S01]  /*14b0*/  IMAD R65, R65, 0xaaab, RZ ;  /* 0x0000aaab41417824 */ /* 0x000fe200078e02ff */
[----:B------:R-:W0:Y:S02]  /*14c0*/  LDCU.64 UR4, c[0x0][0x388] ;  /* 0x00007100ff0477ac */ /* 0x000e240008000a00 */
[----:B------:R-:W-:-:S04]  /*14d0*/  SHF.R.U32.HI R7, RZ, 0x17, R7 ;  /* 0x00000017ff077819 */ /* 0x000fc80000011607 */
[C---:B------:R-:W-:Y:S02]  /*14e0*/  PRMT R63, R7.reuse, 0x9910, RZ ;  /* 0x00009910073f7816 */ /* 0x040fe400000000ff */
[----:B------:R-:W-:-:S03]  /*14f0*/  PRMT R7, R7, R68, 0x30 ;  /* 0x0000003007077416 */ /* 0x000fc60000000044 */
[----:B------:R-:W-:Y:S01]  /*1500*/  IMAD R63, R63, 0x90, RZ ;  /* 0x000000903f3f7824 */ /* 0x000fe200078e02ff */
[----:B------:R-:W-:-:S04]  /*1510*/  PRMT R7, R7, 0x5410, R6 ;  /* 0x0000541007077816 */ /* 0x000fc80000000006 */
[----:B------:R-:W-:Y:S02]  /*1520*/  IADD3 R66, PT, PT, RZ, -R63, RZ ;  /* 0x8000003fff427210 */ /* 0x000fe40007ffe0ff */
[----:B------:R-:W-:Y:S02]  /*1530*/  SHF.R.U32.HI R63, RZ, 0x11, R65 ;  /* 0x00000011ff3f7819 */ /* 0x000fe40000011641 */
[----:B------:R-:W-:Y:S02]  /*1540*/  PRMT R65, R66, 0x7710, RZ ;  /* 0x0000771042417816 */ /* 0x000fe400000000ff */
[----:B------:R-:W-:Y:S02]  /*1550*/  PRMT R66, R63, 0x9910, RZ ;  /* 0x000099103f427816 */ /* 0x000fe400000000ff */
[----:B------:R-:W-:-:S04]  /*1560*/  IADD3 R63, PT, PT, R34, R65, RZ ;  /* 0x00000041223f7210 */ /* 0x000fc80007ffe0ff */
[----:B------:R-:W-:Y:S01]  /*1570*/  PRMT R65, R63, 0x9910, RZ ;  /* 0x000099103f417816 */ /* 0x000fe200000000ff */
[----:B------:R-:W-:-:S04]  /*1580*/  IMAD R63, R66, 0x3, RZ ;  /* 0x00000003423f7824 */ /* 0x000fc800078e02ff */
[----:B------:R-:W-:Y:S02]  /*1590*/  IMAD R6, R65, 0xab, RZ ;  /* 0x000000ab41067824 */ /* 0x000fe400078e02ff */
[----:B------:R-:W-:Y:S01]  /*15a0*/  HFMA2 R65, -RZ, RZ, 0, 0.015625 ;  /* 0x00002400ff417431 */ /* 0x000fe200000001ff */
[----:B------:R-:W-:Y:S02]  /*15b0*/  IADD3 R63, PT, PT, RZ, -R63, RZ ;  /* 0x8000003fff3f7210 */ /* 0x000fe40007ffe0ff */
[----:B------:R-:W-:Y:S02]  /*15c0*/  LOP3.LUT R6, R6, 0xffff, RZ, 0xc0, !PT ;  /* 0x0000ffff06067812 */ /* 0x000fe400078ec0ff */
[----:B------:R-:W-:Y:S02]  /*15d0*/  PRMT R66, R63, 0x7710, RZ ;  /* 0x000077103f427816 */ /* 0x000fe400000000ff */
[----:B------:R-:W-:Y:S02]  /*15e0*/  SHF.R.U32.HI R6, RZ, 0xb, R6 ;  /* 0x0000000bff067819 */ /* 0x000fe40000011606 */
[----:B------:R-:W-:Y:S01]  /*15f0*/  PRMT R65, R65, 0x5410, R65 ;  /* 0x0000541041417816 */ /* 0x000fe20000000041 */
[----:B------:R-:W-:-:S03]  /*1600*/  IMAD.IADD R63, R25, 0x1, R66 ;  /* 0x00000001193f7824 */ /* 0x000fc600078e0242 */
[----:B------:R-:W-:Y:S02]  /*1610*/  PRMT R6, R65, 0x5432, R6 ;  /* 0x0000543241067816 */ /* 0x000fe40000000006 */
[----:B------:R-:W-:-:S03]  /*1620*/  SHF.L.U32 R63, R63, 0x4, RZ ;  /* 0x000000043f3f7819 */ /* 0x000fc600000006ff */
[----:B------:R-:W-:Y:S01]  /*1630*/  IDP.2A.LO.U16.U8 R6, R6, R7, RZ ;  /* 0x0000000706067226 */ /* 0x000fe200000010ff */
[----:B------:R-:W-:-:S04]  /*1640*/  LOP3.LUT R7, R63, 0xffff, RZ, 0xc0, !PT ;  /* 0x0000ffff3f077812 */ /* 0x000fc800078ec0ff */
[----:B------:R-:W-:-:S04]  /*1650*/  IADD3 R6, PT, PT, R6, R35, R7 ;  /* 0x0000002306067210 */ /* 0x000fc80007ffe007 */
[----:B0-----:R-:W-:-:S04]  /*1660*/  IADD3 R6, P3, PT, R6, UR4, RZ ;  /* 0x0000000406067c10 */ /* 0x001fc8000ff7e0ff */
[----:B------:R-:W-:-:S05]  /*1670*/  IADD3.X R7, PT, PT, RZ, UR5, RZ, P3, !PT ;  /* 0x00000005ff077c10 */ /* 0x000fca0009ffe4ff */
[----:B------:R-:W2:Y:S01]  /*1680*/  LDG.E.CONSTANT R6, desc[UR6][R6.64] ;  /* 0x0000000606067981 */ /* 0x000ea2000c1e9900 */
[----:B------:R-:W0:Y:S01]  /*1690*/  S2UR UR5, SR_CgaCtaId ;  /* 0x00000000000579c3 */ /* 0x000e220000008800 */
[----:B------:R-:W-:Y:S01]  /*16a0*/  IMAD R57, R57, 0xaaab, RZ ;  /* 0x0000aaab39397824 */ /* 0x000fe200078e02ff */
[----:B------:R-:W-:Y:S02]  /*16b0*/  UMOV UR4, 0x400 ;  /* 0x0000040000047882 */ /* 0x000fe40000000000 */
[----:B------:R-:W-:Y:S02]  /*16c0*/  UIADD3 UR4, UPT, UPT, UR4, 0x800, URZ ;  /* 0x0000080004047890 */ /* 0x000fe4000fffe0ff */
[----:B------:R-:W-:-:S04]  /*16d0*/  SHF.R.U32.HI R57, RZ, 0x13, R57 ;  /* 0x00000013ff397819 */ /* 0x000fc80000011639 */
[----:B------:R-:W-:Y:S02]  /*16e0*/  PRMT R66, R57, 0x9910, RZ ;  /* 0x0000991039427816 */ /* 0x000fe400000000ff */
[----:B------:R-:W-:-:S05]  /*16f0*/  PRMT R57, R63, 0x9910, RZ ;  /* 0x000099103f397816 */ /* 0x000fca00000000ff */
[----:B------:R-:W-:-:S05]  /*1700*/  IMAD R57, R66, 0x30, R57 ;  /* 0x0000003042397824 */ /* 0x000fca00078e0239 */
[----:B------:R-:W-:Y:S01]  /*1710*/  LOP3.LUT R57, R32, 0xffff, R57, 0xf8, !PT ;  /* 0x0000ffff20397812 */ /* 0x000fe200078ef839 */
[----:B0-----:R-:W-:-:S09]  /*1720*/  ULEA UR4, UR5, UR4, 0x18 ;  /* 0x0000000405047291 */ /* 0x001fd2000f8ec0ff */
[----:B--2---:R0:W-:Y:S03]  /*1730*/  STS [R57+UR4], R6 ;  /* 0x0000000639007988 */ /* 0x0041e60008000804 */
.L_x_52:
[----:B------:R-:W-:Y:S05]  /*1740*/  BSYNC.RECONVERGENT B0 ;  /* 0x0000000000007941 */ /* 0x000fea0003800200 */
.L_x_51:
[----:B------:R-:W-:Y:S04]  /*1750*/  BSSY.RECONVERGENT B0, `(.L_x_53) ;  /* 0x000002d000007945 */ /* 0x000fe80003800200 */
[----:B------:R-:W-:Y:S05]  /*1760*/  @P4 BRA `(.L_x_54) ;  /* 0x0000000000ac4947 */ /* 0x000fea0003800000 */
[----:B------:R-:W-:Y:S01]  /*1770*/  IADD3 R7, PT, PT, R25, 0x1c, RZ ;  /* 0x0000001c19077810 */ /* 0x000fe20007ffe0ff */
[----:B------:R-:W1:Y:S01]  /*1780*/  LDCU.64 UR4, c[0x0][0x388] ;  /* 0x00007100ff0477ac */ /* 0x000e620008000a00 */
        /* <DEDUP_REMOVED lines=12> */
[----:B------:R-:W-:Y:S01]  /*1850*/  PRMT R65, R66, 0x7710, RZ ;  /* 0x0000771042417816 */ /* 0x000fe200000000ff */
[----:B------:R-:W-:-:S03]  /*1860*/  IMAD.MOV R63, RZ, RZ, -R63 ;  /* 0x000000ffff3f7224 */ /* 0x000fc600078e0a3f */
[----:B------:R-:W-:Y:S02]  /*1870*/  IADD3 R16, PT, PT, R16, R65, RZ ;  /* 0x0000004110107210 */ /* 0x000fe40007ffe0ff */
[----:B------:R-:W-:Y:S02]  /*1880*/  PRMT R66, R63, 0x7710, RZ ;  /* 0x000077103f427816 */ /* 0x000fe400000000ff */
[----:B------:R-:W-:Y:S02]  /*1890*/  PRMT R63, R16, 0x9910, RZ ;  /* 0x00009910103f7816 */ /* 0x000fe400000000ff */
[----:B------:R-:W-:-:S04]  /*18a0*/  IADD3 R7, PT, PT, R7, R66, RZ ;  /* 0x0000004207077210 */ /* 0x000fc80007ffe0ff */
[----:B------:R-:W-:Y:S01]  /*18b0*/  SHF.L.U32 R16, R7, 0x4, RZ ;  /* 0x0000000407107819 */ /* 0x000fe200000006ff */
        /* <DEDUP_REMOVED lines=8> */
[----:B-1----:R-:W-:-:S04]  /*1940*/  IADD3 R6, P3, PT, R63, UR4, RZ ;  /* 0x000000043f067c10 */ /* 0x002fc8000ff7e0ff */
[----:B------:R-:W-:-:S05]  /*1950*/  IADD3.X R7, PT, PT, RZ, UR5, RZ, P3, !PT ;  /* 0x00000005ff077c10 */ /* 0x000fca0009ffe4ff */
[----:B------:R-:W2:Y:S01]  /*1960*/  LDG.E.CONSTANT R6, desc[UR6][R6.64] ;  /* 0x0000000606067981 */ /* 0x000ea2000c1e9900 */
[----:B------:R-:W0:Y:S01]  /*1970*/  S2UR UR5, SR_CgaCtaId ;  /* 0x00000000000579c3 */ /* 0x000e220000008800 */
[----:B------:R-:W-:Y:S01]  /*1980*/  IMAD R57, R57, 0xaaab, RZ ;  /* 0x0000aaab39397824 */ /* 0x000fe200078e02ff */
[----:B------:R-:W-:Y:S01]  /*1990*/  PRMT R16, R16, 0x9910, RZ ;  /* 0x0000991010107816 */ /* 0x000fe200000000ff */
[----:B------:R-:W-:Y:S02]  /*19a0*/  UMOV UR4, 0x400 ;  /* 0x0000040000047882 */ /* 0x000fe40000000000 */
[----:B------:R-:W-:Y:S01]  /*19b0*/  UIADD3 UR4, UPT, UPT, UR4, 0x800, URZ ;  /* 0x0000080004047890 */ /* 0x000fe2000fffe0ff */
[----:B------:R-:W-:-:S04]  /*19c0*/  SHF.R.U32.HI R57, RZ, 0x13, R57 ;  /* 0x00000013ff397819 */ /* 0x000fc80000011639 */
[----:B------:R-:W-:-:S05]  /*19d0*/  PRMT R57, R57, 0x9910, RZ ;  /* 0x0000991039397816 */ /* 0x000fca00000000ff */
[----:B------:R-:W-:-:S05]  /*19e0*/  IMAD R57, R57, 0x30, R16 ;  /* 0x0000003039397824 */ /* 0x000fca00078e0210 */
[----:B------:R-:W-:Y:S01]  /*19f0*/  LOP3.LUT R57, R32, 0xffff, R57, 0xf8, !PT ;  /* 0x0000ffff20397812 */ /* 0x000fe200078ef839 */
[----:B0-----:R-:W-:-:S09]  /*1a00*/  ULEA UR4, UR5, UR4, 0x18 ;  /* 0x0000000405047291 */ /* 0x001fd2000f8ec0ff */
[----:B--2---:R1:W-:Y:S03]  /*1a10*/  STS [R57+UR4], R6 ;  /* 0x0000000639007988 */ /* 0x0043e60008000804 */
.L_x_54:
[----:B------:R-:W-:Y:S05]  /*1a20*/  BSYNC.RECONVERGENT B0 ;  /* 0x0000000000007941 */ /* 0x000fea0003800200 */
.L_x_53:
[----:B------:R-:W-:Y:S01]  /*1a30*/  IMAD R17, R17, 0xaaab, RZ ;  /* 0x0000aaab11117824 */ /* 0x000fe200078e02ff */
[----:B------:R-:W-:Y:S01]  /*1a40*/  SHF.L.U32 R63, R62, 0x4, RZ ;  /* 0x000000043e3f7819 */ /* 0x000fe200000006ff */
[----:B------:R-:W-:Y:S01]  /*1a50*/  IMAD R29, R29, 0xaaab, RZ ;  /* 0x0000aaab1d1d7824 */ /* 0x000fe200078e02ff */
[----:B------:R-:W-:Y:S01]  /*1a60*/  SHF.L.U32 R7, R53, 0x4, RZ ;  /* 0x0000000435077819 */ /* 0x000fe200000006ff */
[----:B------:R-:W-:Y:S01]  /*1a70*/  IMAD R62, R49, 0xaaab, RZ ;  /* 0x0000aaab313e7824 */ /* 0x000fe200078e02ff */
[----:B------:R-:W-:Y:S01]  /*1a80*/  SHF.R.U32.HI R17, RZ, 0x13, R17 ;  /* 0x00000013ff117819 */ /* 0x000fe20000011611 */
[----:B------:R-:W-:Y:S01]  /*1a90*/  IMAD R47, R47, 0xaaab, RZ ;  /* 0x0000aaab2f2f7824 */ /* 0x000fe200078e02ff */
[----:B------:R-:W-:Y:S01]  /*1aa0*/  SHF.R.U32.HI R29, RZ, 0x13, R29 ;  /* 0x00000013ff1d7819 */ /* 0x000fe2000001161d */
[----:B------:R-:W-:Y:S01]  /*1ab0*/  IMAD.SHL.U32 R65, R60, 0x10, RZ ;  /* 0x000000103c417824 */ /* 0x000fe200078e00ff */
[----:B01----:R-:W-:Y:S01]  /*1ac0*/  PRMT R6, R17, 0x9910, RZ ;  /* 0x0000991011067816 */ /* 0x003fe200000000ff */
[----:B------:R-:W-:Y:S01]  /*1ad0*/  IMAD.WIDE.U32 R52, R52, 0x2400, RZ ;  /* 0x0000240034347825 */ /* 0x000fe200078e00ff */
[----:B------:R-:W-:Y:S01]  /*1ae0*/  PRMT R17, R61, 0x9910, RZ ;  /* 0x000099103d117816 */ /* 0x000fe200000000ff */
[----:B------:R-:W-:Y:S01]  /*1af0*/  BSSY.RECONVERGENT B0, `(.L_x_55) ;  /* 0x0000071000007945 */ /* 0x000fe20003800200 */
[----:B------:R-:W-:Y:S01]  /*1b00*/  PRMT R60, R29, 0x9910, RZ ;  /* 0x000099101d3c7816 */ /* 0x000fe200000000ff */
[----:B------:R-:W-:Y:S01]  /*1b10*/  IMAD R16, R55, 0x30, R64 ;  /* 0x0000003037107824 */ /* 0x000fe200078e0240 */
[----:B------:R-:W-:Y:S01]  /*1b20*/  PRMT R49, R63, 0x9910, RZ ;  /* 0x000099103f317816 */ /* 0x000fe200000000ff */
[----:B------:R-:W-:Y:S01]  /*1b30*/  IMAD R17, R6, 0x30, R17 ;  /* 0x0000003006117824 */ /* 0x000fe200078e0211 */
[----:B------:R-:W-:Y:S01]  /*1b40*/  SHF.L.U32 R67, R50, 0x4, RZ ;  /* 0x0000000432437819 */ /* 0x000fe200000006ff */
[----:B------:R-:W-:Y:S01]  /*1b50*/  IMAD.WIDE.U32 R54, R54, 0x2400, RZ ;  /* 0x0000240036367825 */ /* 0x000fe200078e00ff */
[----:B------:R-:W-:-:S03]  /*1b60*/  SHF.R.U32.HI R62, RZ, 0x13, R62 ;  /* 0x00000013ff3e7819 */ /* 0x000fc6000001163e */
[----:B------:R-:W-:Y:S01]  /*1b70*/  HFMA2 R64, -RZ, RZ, 0, 0.015625 ;  /* 0x00002400ff407431 */ /* 0x000fe200000001ff */
[----:B------:R-:W-:Y:S01]  /*1b80*/  SHF.R.U32.HI R47, RZ, 0x13, R47 ;  /* 0x00000013ff2f7819 */ /* 0x000fe2000001162f */
[----:B------:R-:W-:Y:S01]  /*1b90*/  IMAD R6, R60, 0x30, R49 ;  /* 0x000000303c067824 */ /* 0x000fe200078e0231 */
[----:B------:R-:W-:Y:S01]  /*1ba0*/  LOP3.LUT R52, R52, 0xffff, R67, 0xf8, !PT ;  /* 0x0000ffff34347812 */ /* 0x000fe200078ef843 */
[----:B------:R-:W-:Y:S01]  /*1bb0*/  IMAD R45, R45, 0xaaab, RZ ;  /* 0x0000aaab2d2d7824 */ /* 0x000fe200078e02ff */
[----:B------:R-:W-:Y:S01]  /*1bc0*/  PRMT R60, R62, 0x9910, RZ ;  /* 0x000099103e3c7816 */ /* 0x000fe200000000ff */
[----:B------:R-:W-:Y:S01]  /*1bd0*/  IMAD R49, R8, 0xaaab, RZ ;  /* 0x0000aaab08317824 */ /* 0x000fe200078e02ff */
[----:B------:R-:W-:Y:S01]  /*1be0*/  PRMT R62, R47, 0x9910, RZ ;  /* 0x000099102f3e7816 */ /* 0x000fe200000000ff */
[----:B------:R-:W-:Y:S01]  /*1bf0*/  IMAD R47, R43, 0xaaab, RZ ;  /* 0x0000aaab2b2f7824 */ /* 0x000fe200078e02ff */
[----:B------:R-:W-:Y:S01]  /*1c00*/  PRMT R67, R67, 0x9910, RZ ;  /* 0x0000991043437816 */ /* 0x000fe200000000ff */
[----:B------:R-:W-:Y:S01]  /*1c10*/  IMAD.WIDE.U32 R56, R56, 0x2400, RZ ;  /* 0x0000240038387825 */ /* 0x000fe200078e00ff */
[----:B------:R-:W-:-:S02]  /*1c20*/  LOP3.LUT R54, R54, 0xffff, R7, 0xf8, !PT ;  /* 0x0000ffff36367812 */ /* 0x000fc400078ef807 */
[----:B------:R-:W-:Y:S01]  /*1c30*/  MOV R43, R67 ;  /* 0x00000043002b7202 */ /* 0x000fe20000000f00 */
[----:B------:R-:W-:Y:S01]  /*1c40*/  IMAD.WIDE.U32 R50, R51, 0x2400, RZ ;  /* 0x0000240033327825 */ /* 0x000fe200078e00ff */
[----:B------:R-:W-:Y:S02]  /*1c50*/  PRMT R7, R7, 0x9910, RZ ;  /* 0x0000991007077816 */ /* 0x000fe400000000ff */
[----:B------:R-:W-:Y:S01]  /*1c60*/  SHF.R.U32.HI R47, RZ, 0x13, R47 ;  /* 0x00000013ff2f7819 */ /* 0x000fe2000001162f */
[----:B------:R-:W-:Y:S01]  /*1c70*/  IMAD R8, R62, 0x30, R43 ;  /* 0x000000303e087824 */ /* 0x000fe200078e022b */
[----:B------:R-:W-:Y:S01]  /*1c80*/  SHF.R.U32.HI R45, RZ, 0x13, R45 ;  /* 0x00000013ff2d7819 */ /* 0x000fe2000001162d */
[----:B------:R-:W-:Y:S01]  /*1c90*/  IMAD R7, R60, 0x30, R7 ;  /* 0x000000303c077824 */ /* 0x000fe200078e0207 */
[----:B------:R-:W-:Y:S02]  /*1ca0*/  SHF.R.U32.HI R49, RZ, 0x13, R49 ;  /* 0x00000013ff317819 */ /* 0x000fe40000011631 */
[----:B------:R-:W-:-:S02]  /*1cb0*/  PRMT R62, R47, 0x9910, RZ ;  /* 0x000099102f3e7816 */ /* 0x000fc400000000ff */
[----:B------:R-:W-:Y:S02]  /*1cc0*/  SHF.L.U32 R47, R9, 0x4, RZ ;  /* 0x00000004092f7819 */ /* 0x000fe400000006ff */
[----:B------:R-:W-:Y:S02]  /*1cd0*/  PRMT R60, R45, 0x9910, RZ ;  /* 0x000099102d3c7816 */ /* 0x000fe400000000ff */
[----:B------:R-:W-:Y:S02]  /*1ce0*/  PRMT R9, R65, 0x9910, RZ ;  /* 0x0000991041097816 */ /* 0x000fe400000000ff */
[----:B------:R-:W-:Y:S02]  /*1cf0*/  PRMT R49, R49, 0x9910, RZ ;  /* 0x0000991031317816 */ /* 0x000fe400000000ff */
[----:B------:R-:W-:Y:S01]  /*1d00*/  SHF.L.U32 R45, R23, 0x4, RZ ;  /* 0x00000004172d7819 */ /* 0x000fe200000006ff */
[----:B------:R-:W-:Y:S01]  /*1d10*/  IMAD R9, R60, 0x30, R9 ;  /* 0x000000303c097824 */ /* 0x000fe200078e0209 */
[----:B------:R-:W-:-:S02]  /*1d20*/  PRMT R23, R47, 0x9910, RZ ;  /* 0x000099102f177816 */ /* 0x000fc400000000ff */
[----:B------:R-:W-:Y:S01]  /*1d30*/  MOV R60, R49 ;  /* 0x00000031003c7202 */ /* 0x000fe20000000f00 */
[----:B------:R-:W-:Y:S01]  /*1d40*/  IMAD R49, R10, 0xaaab, RZ ;  /* 0x0000aaab0a317824 */ /* 0x000fe200078e02ff */
[----:B------:R-:W-:Y:S01]  /*1d50*/  ISETP.GT.U32.AND P3, PT, R30, 0x42, PT ;  /* 0x000000421e00780c */ /* 0x000fe20003f64070 */
[----:B------:R-:W-:Y:S01]  /*1d60*/  IMAD R10, R62, 0x30, R23 ;  /* 0x000000303e0a7824 */ /* 0x000fe200078e0217 */
[----:B------:R-:W-:Y:S01]  /*1d70*/  PRMT R43, R45, 0x9910, RZ ;  /* 0x000099102d2b7816 */ /* 0x000fe200000000ff */
[----:B------:R-:W-:Y:S01]  /*1d80*/  IMAD R23, R12, 0xaaab, RZ ;  /* 0x0000aaab0c177824 */ /* 0x000fe200078e02ff */
[----:B------:R-:W-:Y:S02]  /*1d90*/  SHF.R.U32.HI R49, RZ, 0x13, R49 ;  /* 0x00000013ff317819 */ /* 0x000fe40000011631 */
[----:B------:R-:W-:Y:S01]  /*1da0*/  ISETP.GT.U32.OR P3, PT, R34, 0x39f, P3 ;  /* 0x0000039f2200780c */ /* 0x000fe20001f64470 */
[----:B------:R-:W-:Y:S01]  /*1db0*/  IMAD R12, R60, 0x30, R43 ;  /* 0x000000303c0c7824 */ /* 0x000fe200078e022b */
[----:B------:R-:W-:-:S02]  /*1dc0*/  SHF.L.U32 R39, R39, 0x4, RZ ;  /* 0x0000000427277819 */ /* 0x000fc400000006ff */
[----:B------:R-:W-:Y:S02]  /*1dd0*/  SHF.R.U32.HI R23, RZ, 0x13, R23 ;  /* 0x00000013ff177819 */ /* 0x000fe40000011617 */
[----:B------:R-:W-:Y:S01]  /*1de0*/  PRMT R60, R49, 0x9910, RZ ;  /* 0x00009910313c7816 */ /* 0x000fe200000000ff */
[----:B------:R-:W-:Y:S01]  /*1df0*/  IMAD.WIDE.U32 R48, R48, 0x2400, RZ ;  /* 0x0000240030307825 */ /* 0x000fe200078e00ff */
[----:B------:R-:W-:Y:S02]  /*1e00*/  PRMT R62, R39, 0x9910, RZ ;  /* 0x00009910273e7816 */ /* 0x000fe400000000ff */
[----:B------:R-:W-:Y:S02]  /*1e10*/  LOP3.LUT R58, R58, 0xffff, R61, 0xf8, !PT ;  /* 0x0000ffff3a3a7812 */ /* 0x000fe400078ef83d */
[----:B------:R-:W-:Y:S02]  /*1e20*/  SHF.L.U32 R43, R22, 0x4, RZ ;  /* 0x00000004162b7819 */ /* 0x000fe400000006ff */
[----:B------:R-:W-:Y:S01]  /*1e30*/  PRMT R61, R23, 0x9910, RZ ;  /* 0x00009910173d7816 */ /* 0x000fe200000000ff */
[----:B------:R-:W-:Y:S01]  /*1e40*/  IMAD.MOV.U32 R23, RZ, RZ, R60 ;  /* 0x000000ffff177224 */ /* 0x000fe200078e003c */
[----:B------:R-:W-:Y:S01]  /*1e50*/  MOV R60, R62 ;  /* 0x0000003e003c7202 */ /* 0x000fe20000000f00 */
[----:B------:R-:W-:Y:S01]  /*1e60*/  IMAD R62, R13, 0xaaab, RZ ;  /* 0x0000aaab0d3e7824 */ /* 0x000fe200078e02ff */
[----:B------:R-:W-:-:S02]  /*1e70*/  LOP3.LUT R56, R56, 0xffff, R63, 0xf8, !PT ;  /* 0x0000ffff38387812 */ /* 0x000fc400078ef83f */
[----:B------:R-:W-:Y:S02]  /*1e80*/  PRMT R22, R43, 0x9910, RZ ;  /* 0x000099102b167816 */ /* 0x000fe400000000ff */
[----:B------:R-:W-:Y:S01]  /*1e90*/  PRMT R63, R14, 0x9910, RZ ;  /* 0x000099100e3f7816 */ /* 0x000fe200000000ff */
[----:B------:R-:W-:Y:S01]  /*1ea0*/  IMAD R14, R61, 0x30, R60 ;  /* 0x000000303d0e7824 */ /* 0x000fe200078e023c */
[----:B------:R-:W-:Y:S01]  /*1eb0*/  LOP3.LUT R48, R48, 0xffff, R47, 0xf8, !PT ;  /* 0x0000ffff30307812 */ /* 0x000fe200078ef82f */
[----:B------:R-:W-:Y:S01]  /*1ec0*/  IMAD R13, R23, 0x30, R22 ;  /* 0x00000030170d7824 */ /* 0x000fe200078e0216 */
[----:B------:R-:W-:Y:S02]  /*1ed0*/  LOP3.LUT R50, R50, 0xffff, R65, 0xf8, !PT ;  /* 0x0000ffff32327812 */ /* 0x000fe400078ef841 */
[----:B------:R-:W-:Y:S02]  /*1ee0*/  PRMT R29, R64, 0x7610, R29 ;  /* 0x00007610401d7816 */ /* 0x000fe4000000001d */
[----:B------:R-:W-:-:S02]  /*1ef0*/  ISETP.GT.U32.AND P4, PT, R30, 0x3a, PT ;  /* 0x0000003a1e00780c */ /* 0x000fc40003f84070 */
[----:B------:R-:W-:Y:S02]  /*1f00*/  SHF.R.U32.HI R47, RZ, 0x13, R62 ;  /* 0x00000013ff2f7819 */ /* 0x000fe4000001163e */
[----:B------:R-:W-:Y:S01]  /*1f10*/  MOV R60, R63 ;  /* 0x0000003f003c7202 */ /* 0x000fe20000000f00 */
[----:B------:R-:W-:Y:S08]  /*1f20*/  @P3 BRA `(.L_x_56) ;  /* 0x0000000000b43947 */ /* 0x000ff00003800000 */
[----:B------:R-:W-:Y:S01]  /*1f30*/  IADD3 R62, PT, PT, R34, 0xe0, RZ ;  /* 0x000000e0223e7810 */ /* 0x000fe20007ffe0ff */
[----:B------:R-:W0:Y:S01]  /*1f40*/  LDCU.64 UR4, c[0x0][0x388] ;  /* 0x00007100ff0477ac */ /* 0x000e220008000a00 */
[----:B------:R-:W-:Y:S02]  /*1f50*/  IADD3 R23, PT, PT, R25, 0x38, RZ ;  /* 0x0000003819177810 */ /* 0x000fe40007ffe0ff */
        /* <DEDUP_REMOVED lines=36> */
[----:B------:R-:W-:Y:S02]  /*21a0*/  PRMT R61, R62, 0x9910, RZ ;  /* 0x000099103e3d7816 */ /* 0x000fe400000000ff */
[----:B------:R-:W-:-:S05]  /*21b0*/  MOV R62, R63 ;  /* 0x0000003f003e7202 */ /* 0x000fca0000000f00 */
[----:B------:R-:W-:Y:S01]  /*21c0*/  IMAD R61, R62, 0x30, R61 ;  /* 0x000000303e3d7824 */ /* 0x000fe200078e023d */
[----:B0-----:R-:W-:-:S04]  /*21d0*/  ULEA UR4, UR5, UR4, 0x18 ;  /* 0x0000000405047291 */ /* 0x001fc8000f8ec0ff */
[----:B------:R-:W-:-:S05]  /*21e0*/  LOP3.LUT R61, R32, 0xffff, R61, 0xf8, !PT ;  /* 0x0000ffff203d7812 */ /* 0x000fca00078ef83d */
[----:B--2---:R0:W-:Y:S03]  /*21f0*/  STS [R61+UR4], R22 ;  /* 0x000000163d007988 */ /* 0x0041e60008000804 */
.L_x_56:
[----:B------:R-:W-:Y:S05]  /*2200*/  BSYNC.RECONVERGENT B0 ;  /* 0x0000000000007941 */ /* 0x000fea0003800200 */
.L_x_55:
[----:B------:R-:W-:Y:S01]  /*2210*/  IMAD R60, R60, 0xab, RZ ;  /* 0x000000ab3c3c7824 */ /* 0x000fe200078e02ff */
[----:B------:R-:W-:Y:S01]  /*2220*/  ISETP.GT.U32.OR P4, PT, R34, 0x32f, P4 ;  /* 0x0000032f2200780c */ /* 0x000fe20002784470 */
[----:B------:R-:W-:Y:S01]  /*2230*/  IMAD R40, R40, 0x2400, RZ ;  /* 0x0000240028287824 */ /* 0x000fe200078e02ff */
[----:B0-----:R-:W-:Y:S01]  /*2240*/  PRMT R22, R21, 0x9910, RZ ;  /* 0x0000991015167816 */ /* 0x001fe200000000ff */
[----:B------:R-:W-:Y:S01]  /*2250*/  IMAD R21, R15, 0xe38f, RZ ;  /* 0x0000e38f0f157824 */ /* 0x000fe200078e02ff */
[----:B------:R-:W-:Y:S01]  /*2260*/  LOP3.LUT R60, R60, 0xffff, RZ, 0xc0, !PT ;  /* 0x0000ffff3c3c7812 */ /* 0x000fe200078ec0ff */
[----:B------:R-:W-:Y:S01]  /*2270*/  BSSY.RECONVERGENT B0, `(.L_x_57) ;  /* 0x000003c000007945 */ /* 0x000fe20003800200 */
[----:B------:R-:W-:Y:S01]  /*2280*/  SHF.L.U32 R41, R41, 0x4, RZ ;  /* 0x0000000429297819 */ /* 0x000fe200000006ff */
[----:B------:R-:W-:Y:S01]  /*2290*/  IMAD R22, R22, 0xab, RZ ;  /* 0x000000ab16167824 */ /* 0x000fe200078e02ff */
[----:B------:R-:W-:Y:S02]  /*22a0*/  SHF.R.U32.HI R60, RZ, 0xb, R60 ;  /* 0x0000000bff3c7819 */ /* 0x000fe4000001163c */
[----:B------:R-:W-:Y:S01]  /*22b0*/  PRMT R62, R47, 0x9910, RZ ;  /* 0x000099102f3e7816 */ /* 0x000fe200000000ff */
[----:B------:R-:W-:Y:S01]  /*22c0*/  IMAD.WIDE.U32 R46, R46, 0x2400, RZ ;  /* 0x000024002e2e7825 */ /* 0x000fe200078e00ff */
[----:B------:R-:W-:-:S02]  /*22d0*/  PRMT R61, R41, 0x9910, RZ ;  /* 0x00009910293d7816 */ /* 0x000fc400000000ff */
[----:B------:R-:W-:Y:S02]  /*22e0*/  LOP3.LUT R23, R60, 0xffff, RZ, 0xc0, !PT ;  /* 0x0000ffff3c177812 */ /* 0x000fe400078ec0ff */
[----:B------:R-:W-:Y:S01]  /*22f0*/  LOP3.LUT R46, R46, 0xffff, R45, 0xf8, !PT ;  /* 0x0000ffff2e2e7812 */ /* 0x000fe200078ef82d */
[----:B------:R-:W-:Y:S01]  /*2300*/  IMAD R15, R62, 0x30, R61 ;  /* 0x000000303e0f7824 */ /* 0x000fe200078e023d */
[----:B------:R-:W-:Y:S01]  /*2310*/  ISETP.GT.U32.AND P3, PT, R30, 0x32, PT ;  /* 0x000000321e00780c */ /* 0x000fe20003f64070 */
[----:B------:R-:W-:Y:S01]  /*2320*/  IMAD.WIDE.U32 R58, R23, 0x30, R58 ;  /* 0x00000030173a7825 */ /* 0x000fe200078e003a */
[----:B------:R-:W-:Y:S02]  /*2330*/  LOP3.LUT R40, R41, 0xffff, R40, 0xc8, !PT ;  /* 0x0000ffff29287812 */ /* 0x000fe400078ec828 */
[----:B------:R-:W-:Y:S02]  /*2340*/  SHF.R.U32.HI R21, RZ, 0x17, R21 ;  /* 0x00000017ff157819 */ /* 0x000fe40000011615 */
[----:B------:R-:W-:Y:S01]  /*2350*/  LOP3.LUT R45, R22, 0xffff, RZ, 0xc0, !PT ;  /* 0x0000ffff162d7812 */ /* 0x000fe200078ec0ff */
[----:B------:R-:W-:Y:S06]  /*2360*/  @P4 BRA `(.L_x_58) ;  /* 0x0000000000b04947 */ /* 0x000fec0003800000 */
[----:B------:R-:W-:Y:S01]  /*2370*/  IADD3 R23, PT, PT, R34, 0x150, RZ ;  /* 0x0000015022177810 */ /* 0x000fe20007ffe0ff */
[----:B------:R-:W-:Y:S01]  /*2380*/  VIADD R62, R25, 0x54 ;  /* 0x00000054193e7836 */ /* 0x000fe20000000000 */
[----:B------:R-:W0:Y:S02]  /*2390*/  LDCU.64 UR4, c[0x0][0x388] ;  /* 0x00007100ff0477ac */ /* 0x000e240008000a00 */
        /* <DEDUP_REMOVED lines=18> */
[----:B------:R-:W-:Y:S01]  /*24c0*/  IMAD R23, R23, 0xab, RZ ;  /* 0x000000ab17177824 */ /* 0x000fe200078e02ff */
[----:B------:R-:W-:-:S04]  /*24d0*/  SHF.L.U32 R62, R62, 0x4, RZ ;  /* 0x000000043e3e7819 */ /* 0x000fc800000006ff */
[----:B------:R-:W-:Y:S02]  /*24e0*/  LOP3.LUT R64, R62, 0xffff, RZ, 0xc0, !PT ;  /* 0x0000ffff3e407812 */ /* 0x000fe400078ec0ff */
[----:B------:R-:W-:Y:S02]  /*24f0*/  LOP3.LUT R23, R23, 0xffff, RZ, 0xc0, !PT ;  /* 0x0000ffff17177812 */ /* 0x000fe400078ec0ff */
[----:B------:R-:W-:Y:S02]  /*2500*/  IADD3 R61, PT, PT, R35, R64, RZ ;  /* 0x00000040233d7210 */ /* 0x000fe40007ffe0ff */
[----:B------:R-:W-:-:S03]  /*2510*/  SHF.R.U32.HI R23, RZ, 0xb, R23 ;  /* 0x0000000bff177819 */ /* 0x000fc60000011617 */
[----:B------:R-:W-:Y:S01]  /*2520*/  IMAD R61, R22, 0x2400, R61 ;  /* 0x00002400163d7824 */ /* 0x000fe200078e023d */
[----:B------:R-:W-:-:S05]  /*2530*/  LOP3.LUT R64, R23, 0xffff, RZ, 0xc0, !PT ;  /* 0x0000ffff17407812 */ /* 0x000fca00078ec0ff */
[----:B------:R-:W-:-:S05]  /*2540*/  IMAD R61, R64, 0x30, R61 ;  /* 0x00000030403d7824 */ /* 0x000fca00078e023d */
[----:B0-----:R-:W-:-:S05]  /*2550*/  IADD3 R22, P4, PT, R61, UR4, RZ ;  /* 0x000000043d167c10 */ /* 0x001fca000ff9e0ff */
[----:B------:R-:W-:-:S05]  /*2560*/  IMAD.X R23, RZ, RZ, UR5, P4 ;  /* 0x00000005ff177e24 */ /* 0x000fca000a0e06ff */
        /* <DEDUP_REMOVED lines=12> */
.L_x_58:
[----:B------:R-:W-:Y:S05]  /*2630*/  BSYNC.RECONVERGENT B0 ;  /* 0x0000000000007941 */ /* 0x000fea0003800200 */
.L_x_57:
[----:B------:R-:W-:Y:S01]  /*2640*/  ISETP.GT.U32.OR P3, PT, R34, 0x2bf, P3 ;  /* 0x000002bf2200780c */ /* 0x000fe20001f64470 */
[----:B------:R-:W-:Y:S01]  /*2650*/  BSSY.RECONVERGENT B0, `(.L_x_59) ;  /* 0x000003a000007945 */ /* 0x000fe20003800200 */
[----:B0-----:R-:W-:Y:S01]  /*2660*/  SHF.R.U32.HI R22, RZ, 0xb, R45 ;  /* 0x0000000bff167819 */ /* 0x001fe2000001162d */
[----:B------:R-:W-:Y:S01]  /*2670*/  IMAD.WIDE.U32 R44, R44, 0x2400, RZ ;  /* 0x000024002c2c7825 */ /* 0x000fe200078e00ff */
[----:B------:R-:W-:Y:S02]  /*2680*/  PRMT R60, R21, 0x9910, RZ ;  /* 0x00009910153c7816 */ /* 0x000fe400000000ff */
[----:B------:R-:W-:Y:S02]  /*2690*/  LOP3.LUT R23, R22, 0xffff, RZ, 0xc0, !PT ;  /* 0x0000ffff16177812 */ /* 0x000fe400078ec0ff */
[----:B------:R-:W-:Y:S02]  /*26a0*/  MOV R22, R60 ;  /* 0x0000003c00167202 */ /* 0x000fe40000000f00 */
[----:B------:R-:W-:Y:S01]  /*26b0*/  PRMT R60, R33, 0x9910, RZ ;  /* 0x00009910213c7816 */ /* 0x000fe200000000ff */
[----:B------:R-:W-:Y:S01]  /*26c0*/  IMAD.WIDE.U32 R56, R23, 0x30, R56 ;  /* 0x0000003017387825 */ /* 0x000fe200078e0038 */
[----:B------:R-:W-:-:S02]  /*26d0*/  LOP3.LUT R44, R44, 0xffff, R43, 0xf8, !PT ;  /* 0x0000ffff2c2c7812 */ /* 0x000fc400078ef82b */
[----:B------:R-:W-:Y:S01]  /*26e0*/  ISETP.GT.U32.AND P4, PT, R30, 0x2a, PT ;  /* 0x0000002a1e00780c */ /* 0x000fe20003f84070 */
[----:B------:R-:W-:Y:S01]  /*26f0*/  IMAD R33, R22, 0x90, RZ ;  /* 0x0000009016217824 */ /* 0x000fe200078e02ff */
[----:B------:R-:W-:Y:S02]  /*2700*/  PRMT R38, R38, 0x9910, RZ ;  /* 0x0000991026267816 */ /* 0x000fe400000000ff */
        /* <DEDUP_REMOVED lines=18> */
[----:B------:R-:W-:-:S03]  /*2830*/  IADD3 R61, PT, PT, RZ, -R61, RZ ;  /* 0x8000003dff3d7210 */ /* 0x000fc60007ffe0ff */
[----:B------:R-:W-:Y:S01]  /*2840*/  IMAD.IADD R23, R23, 0x1, R64 ;  /* 0x0000000117177824 */ /* 0x000fe200078e0240 */
[----:B------:R-:W-:-:S04]  /*2850*/  PRMT R61, R61, 0x7710, RZ ;  /* 0x000077103d3d7816 */ /* 0x000fc800000000ff */
        /* <DEDUP_REMOVED lines=25> */
.L_x_60:
[----:B------:R-:W-:Y:S05]  /*29f0*/  BSYNC.RECONVERGENT B0 ;  /* 0x0000000000007941 */ /* 0x000fea0003800200 */
.L_x_59:
[----:B------:R-:W-:Y:S01]  /*2a00*/  IMAD R38, R38, 0xab, RZ ;  /* 0x000000ab26267824 */ /* 0x000fe200078e02ff */
[----:B------:R-:W-:Y:S01]  /*2a10*/  PRMT R31, R31, 0x9910, RZ ;  /* 0x000099101f1f7816 */ /* 0x000fe200000000ff */
[----:B------:R-:W-:Y:S01]  /*2a20*/  IMAD R43, R43, 0xab, RZ ;  /* 0x000000ab2b2b7824 */ /* 0x000fe200078e02ff */
[----:B------:R-:W-:Y:S01]  /*2a30*/  IADD3 R23, PT, PT, RZ, -R33, RZ ;  /* 0x80000021ff177210 */ /* 0x000fe20007ffe0ff */
[----:B------:R-:W-:Y:S01]  /*2a40*/  BSSY.RECONVERGENT B0, `(.L_x_61) ;  /* 0x0000042000007945 */ /* 0x000fe20003800200 */
[----:B------:R-:W-:Y:S01]  /*2a50*/  ISETP.GT.U32.OR P4, PT, R34, 0x24f, P4 ;  /* 0x0000024f2200780c */ /* 0x000fe20002784470 */
[----:B------:R-:W-:Y:S01]  /*2a60*/  IMAD R31, R31, 0xab, RZ ;  /* 0x000000ab1f1f7824 */ /* 0x000fe200078e02ff */
[----:B------:R-:W-:Y:S02]  /*2a70*/  LOP3.LUT R38, R38, 0xffff, RZ, 0xc0, !PT ;  /* 0x0000ffff26267812 */ /* 0x000fe400078ec0ff */
[----:B0-----:R-:W-:Y:S01]  /*2a80*/  LOP3.LUT R22, R43, 0xffff, RZ, 0xc0, !PT ;  /* 0x0000ffff2b167812 */ /* 0x001fe200078ec0ff */
[----:B------:R-:W-:Y:S01]  /*2a90*/  IMAD.WIDE.U32 R42, R42, 0x2400, RZ ;  /* 0x000024002a2a7825 */ /* 0x000fe200078e00ff */
[----:B------:R-:W-:-:S02]  /*2aa0*/  PRMT R23, R23, 0x7710, RZ ;  /* 0x0000771017177816 */ /* 0x000fc400000000ff */
[----:B------:R-:W-:Y:S02]  /*2ab0*/  SHF.R.U32.HI R38, RZ, 0xb, R38 ;  /* 0x0000000bff267819 */ /* 0x000fe40000011626 */
[----:B------:R-:W-:Y:S02]  /*2ac0*/  SHF.R.U32.HI R22, RZ, 0xb, R22 ;  /* 0x0000000bff167819 */ /* 0x000fe40000011616 */
[----:B------:R-:W-:Y:S02]  /*2ad0*/  IADD3 R23, PT, PT, R34, R23, RZ ;  /* 0x0000001722177210 */ /* 0x000fe40007ffe0ff */
[----:B------:R-:W-:Y:S02]  /*2ae0*/  LOP3.LUT R60, R31, 0xffff, RZ, 0xc0, !PT ;  /* 0x0000ffff1f3c7812 */ /* 0x000fe400078ec0ff */
[----:B------:R-:W-:Y:S02]  /*2af0*/  LOP3.LUT R31, R38, 0xffff, RZ, 0xc0, !PT ;  /* 0x0000ffff261f7812 */ /* 0x000fe400078ec0ff */
[----:B------:R-:W-:-:S02]  /*2b00*/  LOP3.LUT R33, R22, 0xffff, RZ, 0xc0, !PT ;  /* 0x0000ffff16217812 */ /* 0x000fc400078ec0ff */
[----:B------:R-:W-:Y:S01]  /*2b10*/  PRMT R23, R23, 0x9910, RZ ;  /* 0x0000991017177816 */ /* 0x000fe200000000ff */
[----:B------:R-:W-:Y:S01]  /*2b20*/  IMAD.WIDE.U32 R54, R31, 0x30, R54 ;  /* 0x000000301f367825 */ /* 0x000fe200078e0036 */
[----:B------:R-:W-:Y:S02]  /*2b30*/  SHF.R.U32.HI R60, RZ, 0xb, R60 ;  /* 0x0000000bff3c7819 */ /* 0x000fe4000001163c */
[----:B------:R-:W-:Y:S01]  /*2b40*/  ISETP.GT.U32.AND P3, PT, R30, 0x22, PT ;  /* 0x000000221e00780c */ /* 0x000fe20003f64070 */
[----:B------:R-:W-:Y:S01]  /*2b50*/  IMAD.WIDE.U32 R52, R33, 0x30, R52 ;  /* 0x0000003021347825 */ /* 0x000fe200078e0034 */
[----:B------:R-:W-:Y:S02]  /*2b60*/  LOP3.LUT R42, R42, 0xffff, R39, 0xf8, !PT ;  /* 0x0000ffff2a2a7812 */ /* 0x000fe400078ef827 */
[----:B------:R-:W-:Y:S02]  /*2b70*/  MOV R31, R23 ;  /* 0x00000017001f7202 */ /* 0x000fe40000000f00 */
[----:B------:R-:W-:Y:S01]  /*2b80*/  LOP3.LUT R33, R60, 0xffff, RZ, 0xc0, !PT ;  /* 0x0000ffff3c217812 */ /* 0x000fe200078ec0ff */
[----:B------:R-:W-:Y:S06]  /*2b90*/  @P4 BRA `(.L_x_62) ;  /* 0x0000000000b04947 */ /* 0x000fec0003800000 */
[----:B------:R-:W-:Y:S01]  /*2ba0*/  VIADD R23, R34, 0x230 ;  /* 0x0000023022177836 */ /* 0x000fe20000000000 */
[----:B------:R-:W-:Y:S01]  /*2bb0*/  IADD3 R60, PT, PT, R25, 0x8c, RZ ;  /* 0x0000008c193c7810 */ /* 0x000fe20007ffe0ff */
        /* <DEDUP_REMOVED lines=42> */
.L_x_62:
[----:B------:R-:W-:Y:S05]  /*2e60*/  BSYNC.RECONVERGENT B0 ;  /* 0x0000000000007941 */ /* 0x000fea0003800200 */
.L_x_61:
[----:B------:R-:W-:Y:S01]  /*2e70*/  ISETP.GT.U32.OR P3, PT, R34, 0x1df, P3 ;  /* 0x000001df2200780c */ /* 0x000fe20001f64470 */
[----:B------:R-:W-:Y:S01]  /*2e80*/  IMAD R31, R31, 0xab, RZ ;  /* 0x000000ab1f1f7824 */ /* 0x000fe200078e02ff */
[----:B------:R-:W-:Y:S01]  /*2e90*/  PRMT R0, R0, 0x9910, RZ ;  /* 0x0000991000007816 */ /* 0x000fe200000000ff */
[----:B------:R-:W-:Y:S01]  /*2ea0*/  BSSY.RECONVERGENT B0, `(.L_x_63) ;  /* 0x000003d000007945 */ /* 0x000fe20003800200 */
[----:B------:R-:W-:Y:S01]  /*2eb0*/  PRMT R24, R24, 0x9910, RZ ;  /* 0x0000991018187816 */ /* 0x000fe200000000ff */
[----:B------:R-:W-:Y:S01]  /*2ec0*/  IMAD.WIDE.U32 R50, R33, 0x30, R50 ;  /* 0x0000003021327825 */ /* 0x000fe200078e0032 */
[----:B------:R-:W-:Y:S02]  /*2ed0*/  LOP3.LUT R31, R31, 0xffff, RZ, 0xc0, !PT ;  /* 0x0000ffff1f1f7812 */ /* 0x000fe400078ec0ff */
[----:B------:R-:W-:Y:S02]  /*2ee0*/  PRMT R23, R27, 0x9910, RZ ;  /* 0x000099101b177816 */ /* 0x000fe400000000ff */
[----:B------:R-:W-:-:S02]  /*2ef0*/  PRMT R26, R26, 0x9910, RZ ;  /* 0x000099101a1a7816 */ /* 0x000fc400000000ff */
[----:B------:R-:W-:Y:S02]  /*2f00*/  MOV R27, R0 ;  /* 0x00000000001b7202 */ /* 0x000fe40000000f00 */
[----:B------:R-:W-:Y:S02]  /*2f10*/  ISETP.GT.U32.AND P4, PT, R30, 0x1a, PT ;  /* 0x0000001a1e00780c */ /* 0x000fe40003f84070 */
[----:B0-----:R-:W-:Y:S01]  /*2f20*/  SHF.R.U32.HI R22, RZ, 0xb, R31 ;  /* 0x0000000bff167819 */ /* 0x001fe2000001161f */
[----:B------:R-:W-:Y:S01]  /*2f30*/  IMAD R27, R27, 0xab, RZ ;  /* 0x000000ab1b1b7824 */ /* 0x000fe200078e02ff */
[----:B------:R-:W-:Y:S02]  /*2f40*/  MOV R0, R24 ;  /* 0x0000001800007202 */ /* 0x000fe40000000f00 */
[----:B------:R-:W-:Y:S02]  /*2f50*/  MOV R24, R26 ;  /* 0x0000001a00187202 */ /* 0x000fe40000000f00 */
[----:B------:R-:W-:-:S02]  /*2f60*/  ISETP.GT.U32.OR P4, PT, R34, 0x16f, P4 ;  /* 0x0000016f2200780c */ /* 0x000fc40002784470 */
[----:B------:R-:W-:Y:S02]  /*2f70*/  MOV R26, R23 ;  /* 0x00000017001a7202 */ /* 0x000fe40000000f00 */
[----:B------:R-:W-:Y:S01]  /*2f80*/  PRMT R29, R29, 0x5410, R22 ;  /* 0x000054101d1d7816 */ /* 0x000fe20000000016 */
        /* <DEDUP_REMOVED lines=40> */
[----:B------:R-:W-:-:S03]  /*3210*/  PRMT R31, R38, 0x9910, RZ ;  /* 0x00009910261f7816 */ /* 0x000fc600000000ff */
[----:B------:R-:W-:-:S04]  /*3220*/  IMAD.MOV.U32 R38, RZ, RZ, R33 ;  /* 0x000000ffff267224 */ /* 0x000fc800078e0021 */
[----:B------:R-:W-:Y:S01]  /*3230*/  IMAD R31, R38, 0x30, R31 ;  /* 0x00000030261f7824 */ /* 0x000fe200078e021f */
[----:B0-----:R-:W-:-:S04]  /*3240*/  ULEA UR4, UR5, UR4, 0x18 ;  /* 0x0000000405047291 */ /* 0x001fc8000f8ec0ff */
[----:B------:R-:W-:-:S05]  /*3250*/  LOP3.LUT R31, R32, 0xffff, R31, 0xf8, !PT ;  /* 0x0000ffff201f7812 */ /* 0x000fca00078ef81f */
[----:B--2---:R0:W-:Y:S03]  /*3260*/  STS [R31+UR4], R22 ;  /* 0x000000161f007988 */ /* 0x0041e60008000804 */
.L_x_64:
[----:B------:R-:W-:Y:S05]  /*3270*/  BSYNC.RECONVERGENT B0 ;  /* 0x0000000000007941 */ /* 0x000fea0003800200 */
.L_x_63:
[----:B------:R-:W-:Y:S04]  /*3280*/  BSSY.RECONVERGENT B0, `(.L_x_65) ;  /* 0x000002f000007945 */ /* 0x000fe80003800200 */
[----:B------:R-:W-:Y:S05]  /*3290*/  @P4 BRA `(.L_x_66) ;  /* 0x0000000000b44947 */ /* 0x000fea0003800000 */
        /* <DEDUP_REMOVED lines=45> */
.L_x_66:
[----:B------:R-:W-:Y:S05]  /*3570*/  BSYNC.RECONVERGENT B0 ;  /* 0x0000000000007941 */ /* 0x000fea0003800200 */
.L_x_65:
[----:B------:R-:W-:Y:S04]  /*3580*/  BSSY.RECONVERGENT B0, `(.L_x_67) ;  /* 0x000002f000007945 */ /* 0x000fe80003800200 */
[----:B------:R-:W-:Y:S05]  /*3590*/  @!P0 BRA `(.L_x_68) ;  /* 0x0000000000b48947 */ /* 0x000fea0003800000 */
[----:B------:R-:W-:Y:S01]  /*35a0*/  IADD3 R23, PT, PT, R34, 0x380, RZ ;  /* 0x0000038022177810 */ /* 0x000fe20007ffe0ff */
[----:B------:R-:W2:Y:S01]  /*35b0*/  LDCU.64 UR4, c[0x0][0x388] ;  /* 0x00007100ff0477ac */ /* 0x000ea20008000a00 */
[----:B------:R-:W-:Y:S02]  /*35c0*/  IADD3 R38, PT, PT, R25, 0xe0, RZ ;  /* 0x000000e019267810 */ /* 0x000fe40007ffe0ff */
[----:B01----:R-:W-:Y:S02]  /*35d0*/  LOP3.LUT R31, R23, 0xffff, RZ, 0xc0, !PT ;  /* 0x0000ffff171f7812 */ /* 0x003fe400078ec0ff */
        /* <DEDUP_REMOVED lines=26> */
[----:B--2---:R-:W-:-:S04]  /*3780*/  IADD3 R22, P3, PT, R33, UR4, RZ ;  /* 0x0000000421167c10 */ /* 0x004fc8000ff7e0ff */
        /* <DEDUP_REMOVED lines=14> */
.L_x_68:
[----:B------:R-:W-:Y:S05]  /*3870*/  BSYNC.RECONVERGENT B0 ;  /* 0x0000000000007941 */ /* 0x000fea0003800200 */
.L_x_67:
[----:B------:R-:W-:Y:S04]  /*3880*/  BSSY.RECONVERGENT B0, `(.L_x_69) ;  /* 0x000002f000007945 */ /* 0x000fe80003800200 */
[----:B------:R-:W-:Y:S05]  /*3890*/  @!P1 BRA `(.L_x_70) ;  /* 0x0000000000b49947 */ /* 0x000fea0003800000 */
[----:B------:R-:W-:Y:S01]  /*38a0*/  IADD3 R23, PT, PT, R34, 0x3f0, RZ ;  /* 0x000003f022177810 */ /* 0x000fe20007ffe0ff */
[----:B------:R-:W-:Y:S01]  /*38b0*/  VIADD R38, R25, 0xfc ;  /* 0x000000fc19267836 */ /* 0x000fe20000000000 */
[----:B------:R-:W3:Y:S02]  /*38c0*/  LDCU.64 UR4, c[0x0][0x388] ;  /* 0x00007100ff0477ac */ /* 0x000ee40008000a00 */
[----:B012---:R-:W-:Y:S02]  /*38d0*/  LOP3.LUT R31, R23, 0xffff, RZ, 0xc0, !PT ;  /* 0x0000ffff171f7812 */ /* 0x007fe400078ec0ff */
        /* <DEDUP_REMOVED lines=26> */
[----:B---3--:R-:W-:-:S05]  /*3a80*/  IADD3 R22, P3, PT, R33, UR4, RZ ;  /* 0x0000000421167c10 */ /* 0x008fca000ff7e0ff */
        /* <DEDUP_REMOVED lines=14> */
.L_x_70:
[----:B------:R-:W-:Y:S05]  /*3b70*/  BSYNC.RECONVERGENT B0 ;  /* 0x0000000000007941 */ /* 0x000fea0003800200 */
.L_x_69:
[----:B------:R-:W-:Y:S04]  /*3b80*/  BSSY.RECONVERGENT B0, `(.L_x_71) ;  /* 0x000002f000007945 */ /* 0x000fe80003800200 */
[----:B------:R-:W-:Y:S05]  /*3b90*/  @!P2 BRA `(.L_x_72) ;  /* 0x0000000000b4a947 */ /* 0x000fea0003800000 */
[----:B0123--:R-:W-:Y:S01]  /*3ba0*/  IADD3 R22, PT, PT, R34, 0x460, RZ ;  /* 0x0000046022167810 */ /* 0x00ffe20007ffe0ff */
        /* <DEDUP_REMOVED lines=10> */
[----:B------:R-:W-:-:S05]  /*3c50*/  IMAD R23, R38, 0x90, RZ ;  /* 0x0000009026177824 */ /* 0x000fca00078e02ff */
[----:B------:R-:W-:Y:S02]  /*3c60*/  IADD3 R33, PT, PT, RZ, -R23, RZ ;  /* 0x80000017ff217210 */ /* 0x000fe40007ffe0ff */
[----:B------:R-:W-:Y:S02]  /*3c70*/  MOV R23, R39 ;  /* 0x0000002700177202 */ /* 0x000fe40000000f00 */
[----:B------:R-:W-:-:S03]  /*3c80*/  PRMT R33, R33, 0x7710, RZ ;  /* 0x0000771021217816 */ /* 0x000fc600000000ff */
[----:B------:R-:W-:Y:S01]  /*3c90*/  IMAD R23, R23, 0x3, RZ ;  /* 0x0000000317177824 */ /* 0x000fe200078e02ff */
[----:B------:R-:W-:-:S04]  /*3ca0*/  IADD3 R22, PT, PT, R22, R33, RZ ;  /* 0x0000002116167210 */ /* 0x000fc80007ffe0ff */
[----:B------:R-:W-:Y:S02]  /*3cb0*/  IADD3 R33, PT, PT, RZ, -R23, RZ ;  /* 0x80000017ff217210 */ /* 0x000fe40007ffe0ff */
[----:B------:R-:W-:Y:S02]  /*3cc0*/  PRMT R23, R22, 0x9910, RZ ;  /* 0x0000991016177816 */ /* 0x000fe400000000ff */
[----:B------:R-:W-:-:S03]  /*3cd0*/  PRMT R22, R33, 0x7710, RZ ;  /* 0x0000771021167816 */ /* 0x000fc600000000ff */
[----:B------:R-:W-:Y:S02]  /*3ce0*/  IMAD R23, R23, 0xab, RZ ;  /* 0x000000ab17177824 */ /* 0x000fe400078e02ff */
[----:B------:R-:W-:Y:S02]  /*3cf0*/  IMAD.IADD R25, R25, 0x1, R22 ;  /* 0x0000000119197824 */ /* 0x000fe400078e0216 */
[----:B------:R-:W-:Y:S01]  /*3d00*/  IMAD R22, R38, 0x2400, RZ ;  /* 0x0000240026167824 */ /* 0x000fe200078e02ff */
[----:B------:R-:W-:Y:S02]  /*3d10*/  LOP3.LUT R23, R23, 0xffff, RZ, 0xc0, !PT ;  /* 0x0000ffff17177812 */ /* 0x000fe400078ec0ff */
[----:B------:R-:W-:Y:S02]  /*3d20*/  SHF.L.U32 R25, R25, 0x4, RZ ;  /* 0x0000000419197819 */ /* 0x000fe400000006ff */
[----:B------:R-:W-:Y:S02]  /*3d30*/  LOP3.LUT R22, R22, 0xffff, RZ, 0xc0, !PT ;  /* 0x0000ffff16167812 */ /* 0x000fe400078ec0ff */
[----:B------:R-:W-:-:S02]  /*3d40*/  LOP3.LUT R33, R25, 0xffff, RZ, 0xc0, !PT ;  /* 0x0000ffff19217812 */ /* 0x000fc400078ec0ff */
[----:B------:R-:W-:Y:S02]  /*3d50*/  SHF.R.U32.HI R23, RZ, 0xb, R23 ;  /* 0x0000000bff177819 */ /* 0x000fe40000011617 */
[----:B------:R-:W-:Y:S02]  /*3d60*/  IADD3 R22, PT, PT, R22, R35, R33 ;  /* 0x0000002316167210 */ /* 0x000fe40007ffe021 */
[----:B------:R-:W-:-:S05]  /*3d70*/  LOP3.LUT R23, R23, 0xffff, RZ, 0xc0, !PT ;  /* 0x0000ffff17177812 */ /* 0x000fca00078ec0ff */
[----:B------:R-:W-:-:S05]  /*3d80*/  IMAD R22, R23, 0x30, R22 ;  /* 0x0000003017167824 */ /* 0x000fca00078e0216 */
[----:B0-----:R-:W-:-:S04]  /*3d90*/  IADD3 R22, P2, PT, R22, UR4, RZ ;  /* 0x0000000416167c10 */ /* 0x001fc8000ff5e0ff */
        /* <DEDUP_REMOVED lines=13> */
.L_x_72:
[----:B------:R-:W-:Y:S05]  /*3e70*/  BSYNC.RECONVERGENT B0 ;  /* 0x0000000000007941 */ /* 0x000fea0003800200 */
.L_x_71:
[----:B------:R-:W-:Y:S01]  /*3e80*/  IMAD R0, R0, 0xab, RZ ;  /* 0x000000ab00007824 */ /* 0x000fe200078e02ff */
[----:B------:R-:W5:Y:S01]  /*3e90*/  LDCU.64 UR8, c[0x0][0x380] ;  /* 0x00007000ff0877ac */ /* 0x000f620008000a00 */
[----:B------:R-:W-:Y:S01]  /*3ea0*/  IMAD R26, R26, 0xab, RZ ;  /* 0x000000ab1a1a7824 */ /* 0x000fe200078e02ff */
[----:B------:R-:W-:Y:S01]  /*3eb0*/  PRMT R28, R28, 0x9910, RZ ;  /* 0x000099101c1c7816 */ /* 0x000fe200000000ff */
[----:B------:R-:W-:Y:S01]  /*3ec0*/  IMAD R24, R24, 0xab, RZ ;  /* 0x000000ab18187824 */ /* 0x000fe200078e02ff */
[----:B------:R-:W-:Y:S01]  /*3ed0*/  LOP3.LUT R0, R0, 0xffff, RZ, 0xc0, !PT ;  /* 0x0000ffff00007812 */ /* 0x000fe200078ec0ff */
[----:B------:R-:W-:Y:S01]  /*3ee0*/  UMOV UR4, 0x3340 ;  /* 0x0000334000047882 */ /* 0x000fe20000000000 */
[----:B------:R-:W-:Y:S01]  /*3ef0*/  LOP3.LUT R26, R26, 0xffff, RZ, 0xc0, !PT ;  /* 0x0000ffff1a1a7812 */ /* 0x000fe200078ec0ff */
[----:B------:R-:W-:Y:S01]  /*3f00*/  IMAD R19, R19, 0x38, RZ ;  /* 0x0000003813137824 */ /* 0x000fe200078e02ff */
[----:B------:R-:W-:Y:S01]  /*3f10*/  SHF.R.U32.HI R0, RZ, 0xb, R0 ;  /* 0x0000000bff007819 */ /* 0x000fe20000011600 */
[----:B------:R-:W-:Y:S01]  /*3f20*/  HFMA2 R41, -RZ, RZ, 0, 0 ;  /* 0x00000000ff297431 */ /* 0x000fe200000001ff */
[----:B------:R-:W-:-:S02]  /*3f30*/  SHF.R.U32.HI R26, RZ, 0xb, R26 ;  /* 0x0000000bff1a7819 */ /* 0x000fc4000001161a */
[----:B------:R-:W-:Y:S02]  /*3f40*/  CS2R R62, SRZ ;  /* 0x00000000003e7805 */ /* 0x000fe4000001ff00 */
[----:B------:R-:W-:Y:S02]  /*3f50*/  LOP3.LUT R3, R0, 0xffff, RZ, 0xc0, !PT ;  /* 0x0000ffff00037812 */ /* 0x000fe400078ec0ff */
[----:B------:R-:W-:Y:S02]  /*3f60*/  CS2R R60, SRZ ;  /* 0x00000000003c7805 */ /* 0x000fe4000001ff00 */
[----:B------:R-:W-:Y:S01]  /*3f70*/  MOV R0, R28 ;  /* 0x0000001c00007202 */ /* 0x000fe20000000f00 */
[----:B0123--:R-:W-:Y:S01]  /*3f80*/  IMAD.MOV.U32 R31, RZ, RZ, RZ ;  /* 0x000000ffff1f7224 */ /* 0x00ffe200078e00ff */
[----:B------:R-:W-:Y:S01]  /*3f90*/  LOP3.LUT R27, R27, 0xffff, RZ, 0xc0, !PT ;  /* 0x0000ffff1b1b7812 */ /* 0x000fe200078ec0ff */
[----:B------:R-:W-:Y:S01]  /*3fa0*/  IMAD.WIDE.U32 R46, R3, 0x30, R46 ;  /* 0x00000030032e7825 */ /* 0x000fe200078e002e */
[----:B------:R-:W-:-:S03]  /*3fb0*/  LOP3.LUT R3, R26, 0xffff, RZ, 0xc0, !PT ;  /* 0x0000ffff1a037812 */ /* 0x000fc600078ec0ff */
[----:B------:R-:W-:Y:S01]  /*3fc0*/  HFMA2 R26, -RZ, RZ, 0, 0 ;  /* 0x00000000ff1a7431 */ /* 0x000fe200000001ff */
[----:B------:R-:W-:Y:S01]  /*3fd0*/  LOP3.LUT R24, R24, 0xffff, RZ, 0xc0, !PT ;  /* 0x0000ffff18187812 */ /* 0x000fe200078ec0ff */
[----:B----4-:R-:W-:Y:S01]  /*3fe0*/  IMAD R22, R0, 0xab, RZ ;  /* 0x000000ab00167824 */ /* 0x010fe200078e02ff */
[----:B-----5:R-:W-:Y:S01]  /*3ff0*/  IADD3 R0, P2, PT, R4, UR8, RZ ;  /* 0x0000000804007c10 */ /* 0x020fe2000ff5e0ff */
[----:B------:R-:W-:Y:S01]  /*4000*/  IMAD.WIDE.U32 R42, R3, 0x30, R42 ;  /* 0x00000030032a7825 */ /* 0x000fe200078e002a */
[----:B------:R-:W-:Y:S01]  /*4010*/  MOV R4, UR4 ;  /* 0x0000000400047c02 */ /* 0x000fe20008000f00 */
[----:B------:R-:W-:Y:S01]  /*4020*/  UMOV UR4, URZ ;  /* 0x000000ff00047c82 */ /* 0x000fe20008000000 */
[----:B------:R-:W-:Y:S01]  /*4030*/  IADD3 R0, P3, PT, R0, 0x1534, RZ ;  /* 0x0000153400007810 */ /* 0x000fe20007f7e0ff */
[----:B------:R-:W-:Y:S01]  /*4040*/  IMAD R3, R11, 0x38, RZ ;  /* 0x000000380b037824 */ /* 0x000fe200078e02ff */
[----:B------:R-:W-:Y:S02]  /*4050*/  PRMT R21, R21, R4, 0x30 ;  /* 0x0000003015157416 */ /* 0x000fe40000000004 */
[----:B------:R-:W-:-:S02]  /*4060*/  IADD3.X R11, PT, PT, RZ, UR9, R5, P3, P2 ;  /* 0x00000009ff0b7c10 */ /* 0x000fc40009fe4405 */
[----:B------:R-:W-:Y:S02]  /*4070*/  LOP3.LUT R22, R22, 0xffff, RZ, 0xc0, !PT ;  /* 0x0000ffff16167812 */ /* 0x000fe400078ec0ff */
[----:B------:R-:W-:Y:S02]  /*4080*/  IADD3 R3, P2, P3, R3, UR8, R2 ;  /* 0x0000000803037c10 */ /* 0x000fe4000fb5e002 */
[----:B------:R-:W-:Y:S02]  /*4090*/  PRMT R20, R21, 0x5410, R20 ;  /* 0x0000541015147816 */ /* 0x000fe40000000014 */
[----:B------:R-:W-:Y:S02]  /*40a0*/  LOP3.LUT R33, R18, 0xffff, RZ, 0xc0, !PT ;  /* 0x0000ffff12217812 */ /* 0x000fe400078ec0ff */
[----:B------:R-:W-:Y:S02]  /*40b0*/  SHF.R.U32.HI R22, RZ, 0xb, R22 ;  /* 0x0000000bff167819 */ /* 0x000fe40000011616 */
[----:B------:R-:W-:Y:S01]  /*40c0*/  IADD3.X R18, PT, PT, RZ, UR9, RZ, P2, P3 ;  /* 0x00000009ff127c10 */ /* 0x000fe200097e64ff */
[----:B------:R-:W-:Y:S01]  /*40d0*/  IDP.2A.LO.U16.U8 R33, R29, R20, R33 ;  /* 0x000000141d217226 */ /* 0x000fe20000001021 */
[----:B------:R-:W-:-:S02]  /*40e0*/  SHF.R.U32.HI R27, RZ, 0xb, R27 ;  /* 0x0000000bff1b7819 */ /* 0x000fc4000001161b */
[----:B------:R-:W-:Y:S02]  /*40f0*/  SHF.R.U32.HI R24, RZ, 0xb, R24 ;  /* 0x0000000bff187819 */ /* 0x000fe40000011618 */
[----:B------:R-:W-:Y:S02]  /*4100*/  IADD3 R19, P2, P3, R19, UR8, R2 ;  /* 0x0000000813137c10 */ /* 0x000fe4000fb5e002 */
[----:B------:R-:W-:Y:S02]  /*4110*/  LOP3.LUT R5, R22, 0xffff, RZ, 0xc0, !PT ;  /* 0x0000ffff16057812 */ /* 0x000fe400078ec0ff */
[----:B------:R-:W-:Y:S02]  /*4120*/  LOP3.LUT R27, R27, 0xffff, RZ, 0xc0, !PT ;  /* 0x0000ffff1b1b7812 */ /* 0x000fe400078ec0ff */
[----:B------:R-:W-:Y:S01]  /*4130*/  LOP3.LUT R23, R24, 0xffff, RZ, 0xc0, !PT ;  /* 0x0000ffff18177812 */ /* 0x000fe200078ec0ff */
[----:B------:R-:W-:Y:S01]  /*4140*/  IMAD.WIDE.U32 R40, R5, 0x30, R40 ;  /* 0x0000003005287825 */ /* 0x000fe200078e0028 */
[----:B------:R-:W-:-:S02]  /*4150*/  IADD3.X R29, PT, PT, RZ, UR9, RZ, P2, P3 ;  /* 0x00000009ff1d7c10 */ /* 0x000fc400097e64ff */
[----:B------:R-:W-:Y:S02]  /*4160*/  CS2R R24, SRZ ;  /* 0x0000000000187805 */ /* 0x000fe4000001ff00 */
[----:B------:R-:W-:Y:S01]  /*4170*/  IADD3 R2, P2, PT, R3, 0xc04, RZ ;  /* 0x00000c0403027810 */ /* 0x000fe20007f5e0ff */
[----:B------:R-:W-:Y:S01]  /*4180*/  IMAD.WIDE.U32 R48, R27, 0x30, R48 ;  /* 0x000000301b307825 */ /* 0x000fe200078e0030 */
[----:B------:R-:W-:Y:S02]  /*4190*/  IADD3 R28, P3, PT, R19, 0xc04, RZ ;  /* 0x00000c04131c7810 */ /* 0x000fe40007f7e0ff */
[----:B------:R-:W-:Y:S01]  /*41a0*/  MOV R65, RZ ;  /* 0x000000ff00417202 */ /* 0x000fe20000000f00 */
[----:B------:R-:W-:Y:S01]  /*41b0*/  IMAD.WIDE.U32 R44, R23, 0x30, R44 ;  /* 0x00000030172c7825 */ /* 0x000fe200078e002c */
[----:B------:R-:W-:Y:S02]  /*41c0*/  LOP3.LUT R4, R16, 0xffff, RZ, 0xc0, !PT ;  /* 0x0000ffff10047812 */ /* 0x000fe400078ec0ff */
[----:B------:R-:W-:-:S02]  /*41d0*/  LOP3.LUT R5, R17, 0xffff, RZ, 0xc0, !PT ;  /* 0x0000ffff11057812 */ /* 0x000fc400078ec0ff */
[----:B------:R-:W-:Y:S02]  /*41e0*/  LOP3.LUT R6, R6, 0xffff, RZ, 0xc0, !PT ;  /* 0x0000ffff06067812 */ /* 0x000fe400078ec0ff */
[----:B------:R-:W-:Y:S02]  /*41f0*/  LOP3.LUT R7, R7, 0xffff, RZ, 0xc0, !PT ;  /* 0x0000ffff07077812 */ /* 0x000fe400078ec0ff */
[----:B------:R-:W-:Y:S02]  /*4200*/  LOP3.LUT R8, R8, 0xffff, RZ, 0xc0, !PT ;  /* 0x0000ffff08087812 */ /* 0x000fe400078ec0ff */
[----:B------:R-:W-:Y:S02]  /*4210*/  LOP3.LUT R9, R9, 0xffff, RZ, 0xc0, !PT ;  /* 0x0000ffff09097812 */ /* 0x000fe400078ec0ff */
[----:B------:R-:W-:Y:S02]  /*4220*/  LOP3.LUT R10, R10, 0xffff, RZ, 0xc0, !PT ;  /* 0x0000ffff0a0a7812 */ /* 0x000fe400078ec0ff */
[----:B------:R-:W-:-:S02]  /*4230*/  LOP3.LUT R12, R12, 0xffff, RZ, 0xc0, !PT ;  /* 0x0000ffff0c0c7812 */ /* 0x000fc400078ec0ff */
[----:B------:R-:W-:Y:S02]  /*4240*/  LOP3.LUT R13, R13, 0xffff, RZ, 0xc0, !PT ;  /* 0x0000ffff0d0d7812 */ /* 0x000fe400078ec0ff */
[----:B------:R-:W-:Y:S02]  /*4250*/  LOP3.LUT R14, R14, 0xffff, RZ, 0xc0, !PT ;  /* 0x0000ffff0e0e7812 */ /* 0x000fe400078ec0ff */
[----:B------:R-:W-:Y:S02]  /*4260*/  LOP3.LUT R15, R15, 0xffff, RZ, 0xc0, !PT ;  /* 0x0000ffff0f0f7812 */ /* 0x000fe400078ec0ff */
[----:B------:R-:W-:Y:S02]  /*4270*/  IADD3.X R3, PT, PT, RZ, R18, RZ, P2, !PT ;  /* 0x00000012ff037210 */ /* 0x000fe400017fe4ff */
[----:B------:R-:W-:-:S07]  /*4280*/  IADD3.X R29, PT, PT, RZ, R29, RZ, P3, !PT ;  /* 0x0000001dff1d7210 */ /* 0x000fce0001ffe4ff */
.L_x_79:
[----:B------:R-:W-:Y:S01]  /*4290*/  BAR.SYNC.DEFER_BLOCKING 0x0 ;  /* 0x0000000000007b1d */ /* 0x000fe20000010000 */
[----:B------:R-:W-:Y:S02]  /*42a0*/  ISETP.GE.U32.AND P2, PT, R30, 0x3, PT ;  /* 0x000000031e00780c */ /* 0x000fe40003f46070 */
[C---:B------:R-:W-:Y:S02]  /*42b0*/  LOP3.LUT R18, R34.reuse, 0xf, RZ, 0xc0, !PT ;  /* 0x0000000f22127812 */ /* 0x040fe400078ec0ff */
[----:B------:R-:W-:Y:S01]  /*42c0*/  ISETP.LT.U32.AND P2, PT, R34, 0x20, !P2 ;  /* 0x000000202200780c */ /* 0x000fe20005741070 */
[----:B------:R-:W-:Y:S04]  /*42d0*/  BSSY.RECONVERGENT B0, `(.L_x_73) ;  /* 0x0000018000007945 */ /* 0x000fe80003800200 */
[----:B------:R-:W-:Y:S08]  /*42e0*/  @!P0 BRA `(.L_x_74) ;  /* 0x0000000000588947 */ /* 0x000ff00003800000 */
[----:B------:R-:W0:Y:S01]  /*42f0*/  S2UR UR5, SR_CTAID.X ;  /* 0x00000000000579c3 */ /* 0x000e220000002500 */
[----:B------:R-:W-:Y:S02]  /*4300*/  SHF.R.U32.HI R16, RZ, 0x4, R34 ;  /* 0x00000004ff107819 */ /* 0x000fe40000011622 */
[----:B------:R-:W-:Y:S02]  /*4310*/  ISETP.NE.AND P3, PT, R18, 0xf, PT ;  /* 0x0000000f1200780c */ /* 0x000fe40003f65270 */
[----:B------:R-:W-:Y:S02]  /*4320*/  LOP3.LUT R16, R16, 0x3, RZ, 0xc0, !PT ;  /* 0x0000000310107812 */ /* 0x000fe400078ec0ff */
[----:B------:R-:W-:Y:S01]  /*4330*/  ISETP.EQ.OR P3, PT, R18, RZ, !P3 ;  /* 0x000000ff1200720c */ /* 0x000fe20005f62670 */
[----:B0-----:R-:W-:-:S06]  /*4340*/  USHF.L.U32 UR5, UR5, 0x1, URZ ;  /* 0x0000000105057899 */ /* 0x001fcc00080006ff */
[C---:B------:R-:W-:Y:S02]  /*4350*/  LOP3.LUT P4, RZ, R16.reuse, UR5, RZ, 0xfc, !PT ;  /* 0x0000000510ff7c12 */ /* 0x040fe4000f88fcff */
[----:B------:R-:W-:-:S04]  /*4360*/  IADD3 R16, PT, PT, R16, UR5, RZ ;  /* 0x0000000510107c10 */ /* 0x000fc8000fffe0ff */
[----:B------:R-:W-:Y:S01]  /*4370*/  ISETP.GT.U32.OR P4, PT, R16, 0xe, !P4 ;  /* 0x0000000e1000780c */ /* 0x000fe20006784470 */
[----:B------:R-:W-:-:S03]  /*4380*/  HFMA2 R16, -RZ, RZ, 0, 0 ;  /* 0x00000000ff107431 */ /* 0x000fc600000001ff */
[----:B------:R-:W-:-:S13]  /*4390*/  PLOP3.LUT P3, PT, P4, P3, PT, 0xf8, 0x8f ;  /* 0x00000000008f781c */ /* 0x000fda0002767f70 */
[----:B------:R-:W2:Y:S01]  /*43a0*/  @!P3 LDG.E.CONSTANT R16, desc[UR6][R28.64] ;  /* 0x000000061c10b981 */ /* 0x000ea2000c1e9900 */
[----:B------:R-:W0:Y:S01]  /*43b0*/  S2UR UR8, SR_CgaCtaId ;  /* 0x00000000000879c3 */ /* 0x000e220000008800 */
[----:B------:R-:W-:Y:S01]  /*43c0*/  SHF.L.U32 R17, R31, 0xa, RZ ;  /* 0x0000000a1f117819 */ /* 0x000fe200000006ff */
[----:B------:R-:W-:Y:S01]  /*43d0*/  UMOV UR5, 0x400 ;  /* 0x0000040000057882 */ /* 0x000fe20000000000 */
[----:B------:R-:W-:Y:S02]  /*43e0*/  SHF.L.U32 R20, R34, 0x2, RZ ;  /* 0x0000000222147819 */ /* 0x000fe400000006ff */
[----:B------:R-:W-:Y:S02]  /*43f0*/  LOP3.LUT R17, R17, 0x400, RZ, 0xc, !PT ;  /* 0x0000040011117812 */ /* 0x000fe400078e0cff */
[----:B------:R-:W-:Y:S02]  /*4400*/  LOP3.LUT R20, R20, 0x3c0, RZ, 0xc0, !PT ;  /* 0x000003c014147812 */ /* 0x000fe400078ec0ff */
[----:B------:R-:W-:Y:S01]  /*4410*/  LEA R17, R18, R17, 0x2 ;  /* 0x0000001112117211 */ /* 0x000fe200078e10ff */
[----:B0-----:R-:W-:-:S06]  /*4420*/  ULEA UR5, UR8, UR5, 0x18 ;  /* 0x0000000508057291 */ /* 0x001fcc000f8ec0ff */
[----:B------:R-:W-:-:S05]  /*4430*/  IADD3 R17, PT, PT, R17, UR5, R20 ;  /* 0x0000000511117c10 */ /* 0x000fca000fffe014 */
[----:B--2---:R0:W-:Y:S02]  /*4440*/  STS [R17], R16 ;  /* 0x0000001011007388 */ /* 0x0041e40000000800 */
.L_x_74:
[----:B------:R-:W-:Y:S05]  /*4450*/  BSYNC.RECONVERGENT B0 ;  /* 0x0000000000007941 */ /* 0x000fea0003800200 */
.L_x_73:
[----:B------:R-:W-:Y:S04]  /*4460*/  BSSY.RECONVERGENT B0, `(.L_x_75) ;  /* 0x0000016000007945 */ /* 0x000fe80003800200 */
[----:B------:R-:W-:Y:S05]  /*4470*/  @!P1 BRA `(.L_x_76) ;  /* 0x0000000000509947 */ /* 0x000fea0003800000 */
[C---:B------:R-:W-:Y:S01]  /*4480*/  ISETP.NE.AND P3, PT, R18.reuse, 0xf, PT ;  /* 0x0000000f1200780c */ /* 0x040fe20003f65270 */
[----:B0-----:R-:W-:Y:S01]  /*4490*/  IMAD.MOV.U32 R16, RZ, RZ, RZ ;  /* 0x000000ffff107224 */ /* 0x001fe200078e00ff */
[----:B------:R-:W-:Y:S02]  /*44a0*/  ISETP.NE.AND P4, PT, R37, RZ, PT ;  /* 0x000000ff2500720c */ /* 0x000fe40003f85270 */
[----:B------:R-:W-:-:S04]  /*44b0*/  ISETP.EQ.OR P3, PT, R18, RZ, !P3 ;  /* 0x000000ff1200720c */ /* 0x000fc80005f62670 */
[----:B------:R-:W-:-:S13]  /*44c0*/  PLOP3.LUT P3, PT, P4, P3, PT, 0x8f, 0xf8 ;  /* 0x0000000000f8781c */ /* 0x000fda0002767177 */
[----:B------:R-:W2:Y:S01]  /*44d0*/  @!P3 LDG.E.CONSTANT R16, desc[UR6][R2.64] ;  /* 0x000000060210b981 */ /* 0x000ea2000c1e9900 */
[----:B------:R-:W0:Y:S01]  /*44e0*/  S2UR UR8, SR_CgaCtaId ;  /* 0x00000000000879c3 */ /* 0x000e220000008800 */
[----:B------:R-:W-:Y:S01]  /*44f0*/  SHF.L.U32 R20, R34, 0x2, RZ ;  /* 0x0000000222147819 */ /* 0x000fe200000006ff */
[----:B------:R-:W-:Y:S01]  /*4500*/  UMOV UR5, 0x400 ;  /* 0x0000040000057882 */ /* 0x000fe20000000000 */
[----:B------:R-:W-:Y:S02]  /*4510*/  SHF.L.U32 R19, R31, 0xa, RZ ;  /* 0x0000000a1f137819 */ /* 0x000fe400000006ff */
[C---:B------:R-:W-:Y:S02]  /*4520*/  LOP3.LUT R17, R20.reuse, 0xc0, RZ, 0xc0, !PT ;  /* 0x000000c014117812 */ /* 0x040fe400078ec0ff */
[----:B------:R-:W-:Y:S02]  /*4530*/  IADD3 R20, PT, PT, R20, 0x1c0, RZ ;  /* 0x000001c014147810 */ /* 0x000fe40007ffe0ff */
[----:B------:R-:W-:-:S02]  /*4540*/  IADD3 R17, PT, PT, R17, -0x40, RZ ;  /* 0xffffffc011117810 */ /* 0x000fc40007ffe0ff */
[----:B------:R-:W-:Y:S02]  /*4550*/  LOP3.LUT R19, R19, 0x400, RZ, 0xc, !PT ;  /* 0x0000040013137812 */ /* 0x000fe400078e0cff */
[----:B------:R-:W-:-:S04]  /*4560*/  LOP3.LUT R17, R17, 0xc0, RZ, 0xc0, !PT ;  /* 0x000000c011117812 */ /* 0x000fc800078ec0ff */
[----:B------:R-:W-:Y:S02]  /*4570*/  LOP3.LUT R17, R17, 0x300, R20, 0xf8, !PT ;  /* 0x0000030011117812 */ /* 0x000fe400078ef814 */
[----:B------:R-:W-:Y:S01]  /*4580*/  LEA R20, R18, R19, 0x2 ;  /* 0x0000001312147211 */ /* 0x000fe200078e10ff */
[----:B0-----:R-:W-:-:S06]  /*4590*/  ULEA UR5, UR8, UR5, 0x18 ;  /* 0x0000000508057291 */ /* 0x001fcc000f8ec0ff */
[----:B------:R-:W-:-:S05]  /*45a0*/  IADD3 R17, PT, PT, R20, UR5, R17 ;  /* 0x0000000514117c10 */ /* 0x000fca000fffe011 */
[----:B--2---:R1:W-:Y:S02]  /*45b0*/  STS [R17], R16 ;  /* 0x0000001011007388 */ /* 0x0043e40000000800 */
.L_x_76:
[----:B------:R-:W-:Y:S05]  /*45c0*/  BSYNC.RECONVERGENT B0 ;  /* 0x0000000000007941 */ /* 0x000fea0003800200 */
.L_x_75:
[----:B------:R-:W-:Y:S04]  /*45d0*/  BSSY.RECONVERGENT B0, `(.L_x_77) ;  /* 0x0000015000007945 */ /* 0x000fe80003800200 */
[----:B------:R-:W-:Y:S05]  /*45e0*/  @!P2 BRA `(.L_x_78) ;  /* 0x00000000004ca947 */ /* 0x000fea0003800000 */
[----:B------:R-:W-:Y:S02]  /*45f0*/  ISETP.NE.AND P3, PT, R18, 0xf, PT ;  /* 0x0000000f1200780c */ /* 0x000fe40003f65270 */
[----:B------:R-:W-:Y:S02]  /*4600*/  ISETP.NE.AND P4, PT, R36, RZ, PT ;  /* 0x000000ff2400720c */ /* 0x000fe40003f85270 */
[----:B------:R-:W-:Y:S02]  /*4610*/  ISETP.EQ.OR P3, PT, R18, RZ, !P3 ;  /* 0x000000ff1200720c */ /* 0x000fe40005f62670 */
[----:B------:R-:W-:Y:S02]  /*4620*/  MOV R19, RZ ;  /* 0x000000ff00137202 */ /* 0x000fe40000000f00 */
[----:B------:R-:W-:-:S13]  /*4630*/  PLOP3.LUT P3, PT, P4, P3, PT, 0x8f, 0xf8 ;  /* 0x0000000000f8781c */ /* 0x000fda0002767177 */
[----:B01----:R-:W-:Y:S01]  /*4640*/  @!P3 MOV R16, R0 ;  /* 0x000000000010b202 */ /* 0x003fe20000000f00 */
[----:B------:R-:W-:-:S05]  /*4650*/  @!P3 IMAD.MOV.U32 R17, RZ, RZ, R11 ;  /* 0x000000ffff11b224 */ /* 0x000fca00078e000b */
[----:B------:R-:W2:Y:S01]  /*4660*/  @!P3 LDG.E.CONSTANT R19, desc[UR6][R16.64] ;  /* 0x000000061013b981 */ /* 0x000ea2000c1e9900 */
[----:B------:R-:W0:Y:S01]  /*4670*/  S2UR UR8, SR_CgaCtaId ;  /* 0x00000000000879c3 */ /* 0x000e220000008800 */
[----:B------:R-:W-:Y:S01]  /*4680*/  SHF.L.U32 R21, R31, 0xa, RZ ;  /* 0x0000000a1f157819 */ /* 0x000fe200000006ff */
[----:B------:R-:W-:Y:S01]  /*4690*/  UMOV UR5, 0x400 ;  /* 0x0000040000057882 */ /* 0x000fe20000000000 */
[----:B------:R-:W-:Y:S02]  /*46a0*/  SHF.L.U32 R20, R34, 0x2, RZ ;  /* 0x0000000222147819 */ /* 0x000fe400000006ff */
[----:B------:R-:W-:Y:S02]  /*46b0*/  LOP3.LUT R21, R21, 0x400, RZ, 0xc, !PT ;  /* 0x0000040015157812 */ /* 0x000fe400078e0cff */
[----:B------:R-:W-:Y:S02]  /*46c0*/  LOP3.LUT R20, R20, 0xffffffc0, RZ, 0xc0, !PT ;  /* 0xffffffc014147812 */ /* 0x000fe400078ec0ff */
[----:B------:R-:W-:-:S02]  /*46d0*/  LEA R21, R18, R21, 0x2 ;  /* 0x0000001512157211 */ /* 0x000fc400078e10ff */
[----:B------:R-:W-:Y:S01]  /*46e0*/  LOP3.LUT R20, R20, 0x80, RZ, 0x3c, !PT ;  /* 0x0000008014147812 */ /* 0x000fe200078e3cff */
[----:B0-----:R-:W-:-:S06]  /*46f0*/  ULEA UR5, UR8, UR5, 0x18 ;  /* 0x0000000508057291 */ /* 0x001fcc000f8ec0ff */
[----:B------:R-:W-:-:S05]  /*4700*/  IADD3 R20, PT, PT, R21, UR5, R20 ;  /* 0x0000000515147c10 */ /* 0x000fca000fffe014 */
[----:B--2---:R2:W-:Y:S02]  /*4710*/  STS [R20+0x300], R19 ;  /* 0x0003001314007388 */ /* 0x0045e40000000800 */
.L_x_78:
[----:B------:R-:W-:Y:S05]  /*4720*/  BSYNC.RECONVERGENT B0 ;  /* 0x0000000000007941 */ /* 0x000fea0003800200 */
.L_x_77:
[C---:B------:R-:W-:Y:S02]  /*4730*/  ISETP.GT.U32.AND P3, PT, R30.reuse, 0x52, PT ;  /* 0x000000521e00780c */ /* 0x040fe40003f64070 */
[----:B------:R-:W-:Y:S02]  /*4740*/  ISETP.GT.U32.AND P6, PT, R30, 0x4a, PT ;  /* 0x0000004a1e00780c */ /* 0x000fe40003fc4070 */
[C---:B------:R-:W-:Y:S02]  /*4750*/  ISETP.GT.U32.OR P3, PT, R34.reuse, 0x47f, P3 ;  /* 0x0000047f2200780c */ /* 0x040fe40001f64470 */
[----:B------:R-:W-:Y:S02]  /*4760*/  ISETP.GT.U32.OR P6, PT, R34, 0x40f, P6 ;  /* 0x0000040f2200780c */ /* 0x000fe400037c4470 */
[----:B------:R-:W-:Y:S02]  /*4770*/  P2R R21, PR, RZ, 0x2 ;  /* 0x00000002ff157803 */ /* 0x000fe40000000000 */
[----:B--2---:R-:W-:-:S02]  /*4780*/  P2R R20, PR, RZ, 0x4 ;  /* 0x00000004ff147803 */ /* 0x004fc40000000000 */
[----:B------:R-:W-:Y:S02]  /*4790*/  P2R R27, PR, RZ, 0x1 ;  /* 0x00000001ff1b7803 */ /* 0x000fe40000000000 */
[----:B------:R-:W-:-:S03]  /*47a0*/  P2R R64, PR, RZ, 0x8 ;  /* 0x00000008ff407803 */ /* 0x000fc60000000000 */
[----:B01----:R-:W0:Y:S02]  /*47b0*/  @!P3 LDC.64 R16, c[0x0][0x388] ;  /* 0x0000e200ff10bb82 */ /* 0x003e240000000a00 */
[----:B0-----:R-:W-:-:S04]  /*47c0*/  @!P3 IADD3 R72, P4, P5, R35, R16, R33 ;  /* 0x000000102348b210 */ /* 0x001fc80007d9e021 */
[----:B------:R-:W-:Y:S02]  /*47d0*/  @!P3 IADD3.X R73, PT, PT, RZ, R17, RZ, P4, P5 ;  /* 0x00000011ff49b210 */ /* 0x000fe400027ea4ff */
[----:B------:R-:W0:Y:S02]  /*47e0*/  @!P6 LDC.64 R16, c[0x0][0x388] ;  /* 0x0000e200ff10eb82 */ /* 0x000e240000000a00 */
[----:B0-----:R-:W-:-:S04]  /*47f0*/  @!P6 IADD3 R70, P4, P5, R58, R16, R35 ;  /* 0x000000103a46e210 */ /* 0x001fc80007d9e023 */
[----:B------:R-:W-:Y:S02]  /*4800*/  @!P6 IADD3.X R71, PT, PT, R59, R17, RZ, P4, P5 ;  /* 0x000000113b47e210 */ /* 0x000fe400027ea4ff */
[----:B------:R-:W-:-:S03]  /*4810*/  ISETP.GT.U32.AND P4, PT, R30, 0x42, PT ;  /* 0x000000421e00780c */ /* 0x000fc60003f84070 */
[----:B------:R-:W2:Y:S01]  /*4820*/  @!P6 LDG.E.CONSTANT R70, desc[UR6][R70.64+0x240] ;  /* 0x000240064646e981 */ /* 0x000ea2000c1e9900 */
[----:B------:R-:W-:-:S13]  /*4830*/  ISETP.GT.U32.OR P1, PT, R34, 0x39f, P4 ;  /* 0x0000039f2200780c */ /* 0x000fda0002724470 */
[----:B------:R-:W0:Y:S02]  /*4840*/  @!P1 LDC.64 R16, c[0x0][0x388] ;  /* 0x0000e200ff109b82 */ /* 0x000e240000000a00 */
[----:B0-----:R-:W-:-:S04]  /*4850*/  @!P1 IADD3 R66, P5, P4, R56, R16, R35 ;  /* 0x0000001038429210 */ /* 0x001fc80007cbe023 */
[----:B------:R-:W-:Y:S02]  /*4860*/  @!P1 IADD3.X R67, PT, PT, R57, R17, RZ, P5, P4 ;  /* 0x0000001139439210 */ /* 0x000fe40002fe84ff */
[----:B------:R-:W-:-:S03]  /*4870*/  ISETP.GT.U32.AND P4, PT, R30, 0x3a, PT ;  /* 0x0000003a1e00780c */ /* 0x000fc60003f84070 */
[----:B------:R-:W3:Y:S01]  /*4880*/  @!P1 LDG.E.CONSTANT R66, desc[UR6][R66.64+0x240] ;  /* 0x0002400642429981 */ /* 0x000ee2000c1e9900 */
[----:B------:R-:W-:-:S13]  /*4890*/  ISETP.GT.U32.OR P2, PT, R34, 0x32f, P4 ;  /* 0x0000032f2200780c */ /* 0x000fda0002744470 */
[----:B------:R-:W0:Y:S02]  /*48a0*/  @!P2 LDC.64 R16, c[0x0][0x388] ;  /* 0x0000e200ff10ab82 */ /* 0x000e240000000a00 */
[----:B0-----:R-:W-:-:S04]  /*48b0*/  @!P2 IADD3 R38, P5, P4, R54, R16, R35 ;  /* 0x000000103626a210 */ /* 0x001fc80007cbe023 */
[----:B------:R-:W-:Y:S02]  /*48c0*/  @!P2 IADD3.X R39, PT, PT, R55, R17, RZ, P5, P4 ;  /* 0x000000113727a210 */ /* 0x000fe40002fe84ff */
[----:B------:R-:W-:Y:S01]  /*48d0*/  ISETP.GT.U32.AND P5, PT, R30, 0x32, PT ;  /* 0x000000321e00780c */ /* 0x000fe20003fa4070 */
[----:B------:R-:W0:Y:S02]  /*48e0*/  S2UR UR9, SR_CgaCtaId ;  /* 0x00000000000979c3 */ /* 0x000e240000008800 */
[----:B------:R-:W4:Y:S01]  /*48f0*/  @!P2 LDG.E.CONSTANT R38, desc[UR6][R38.64+0x240] ;  /* 0x000240062626a981 */ /* 0x000f22000c1e9900 */
[----:B------:R-:W-:-:S13]  /*4900*/  ISETP.GT.U32.OR P5, PT, R34, 0x2bf, P5 ;  /* 0x000002bf2200780c */ /* 0x000fda0002fa4470 */
[----:B------:R-:W1:Y:S02]  /*4910*/  @!P5 LDC.64 R16, c[0x0][0x388] ;  /* 0x0000e200ff10db82 */ /* 0x000e640000000a00 */
[----:B-1----:R-:W-:-:S04]  /*4920*/  @!P5 IADD3 R22, P0, P4, R52, R16, R35 ;  /* 0x000000103416d210 */ /* 0x002fc80007c1e023 */
[----:B------:R-:W-:Y:S02]  /*4930*/  @!P5 IADD3.X R23, PT, PT, R53, R17, RZ, P0, P4 ;  /* 0x000000113517d210 */ /* 0x000fe400007e84ff */
[----:B------:R-:W-:Y:S01]  /*4940*/  ISETP.GT.U32.AND P4, PT, R30, 0x2a, PT ;  /* 0x0000002a1e00780c */ /* 0x000fe20003f84070 */
[----:B------:R-:W-:Y:S01]  /*4950*/  UMOV UR5, 0x400 ;  /* 0x0000040000057882 */ /* 0x000fe20000000000 */
[----:B------:R-:W-:Y:S01]  /*4960*/  LOP3.LUT R69, R31, 0x1, RZ, 0xc, !PT ;  /* 0x000000011f457812 */ /* 0x000fe200078e0cff */
[----:B------:R-:W5:Y:S01]  /*4970*/  @!P5 LDG.E.CONSTANT R22, desc[UR6][R22.64+0x240] ;  /* 0x000240061616d981 */ /* 0x000f62000c1e9900 */
[----:B------:R-:W-:-:S13]  /*4980*/  ISETP.GT.U32.OR P4, PT, R34, 0x24f, P4 ;  /* 0x0000024f2200780c */ /* 0x000fda0002784470 */
[----:B------:R-:W1:Y:S02]  /*4990*/  @!P4 LDC.64 R16, c[0x0][0x388] ;  /* 0x0000e200ff10cb82 */ /* 0x000e640000000a00 */
[----:B-1----:R-:W-:-:S04]  /*49a0*/  @!P4 IADD3 R18, P0, P3, R50, R16, R35 ;  /* 0x000000103212c210 */ /* 0x002fc80007b1e023 */
[----:B------:R-:W-:Y:S02]  /*49b0*/  @!P4 IADD3.X R19, PT, PT, R51, R17, RZ, P0, P3 ;  /* 0x000000113313c210 */ /* 0x000fe400007e64ff */
[----:B------:R-:W-:Y:S01]  /*49c0*/  ISETP.NE.AND P3, PT, R64, RZ, PT ;  /* 0x000000ff4000720c */ /* 0x000fe20003f65270 */
[----:B------:R-:W-:Y:S01]  /*49d0*/  UIADD3 UR8, UPT, UPT, UR5, 0x800, URZ ;  /* 0x0000080005087890 */ /* 0x000fe2000fffe0ff */
[----:B------:R-:W-:Y:S01]  /*49e0*/  IMAD R69, R69, 0x1200, R32 ;  /* 0x0000120045457824 */ /* 0x000fe200078e0220 */
[----:B------:R-:W-:-:S10]  /*49f0*/  P2R R64, PR, RZ, 0x10 ;  /* 0x00000010ff407803 */ /* 0x000fd40000000000 */
[----:B------:R-:W2:Y:S01]  /*4a00*/  @!P3 LDG.E.CONSTANT R68, desc[UR6][R72.64+0x240] ;  /* 0x000240064844b981 */ /* 0x000ea2000c1e9900 */
[----:B0-----:R-:W-:-:S06]  /*4a10*/  ULEA UR8, UR9, UR8, 0x18 ;  /* 0x0000000809087291 */ /* 0x001fcc000f8ec0ff */
[----:B------:R-:W-:-:S05]  /*4a20*/  @!P3 IADD3 R75, PT, PT, R69, UR8, R4 ;  /* 0x00000008454bbc10 */ /* 0x000fca000fffe004 */
[----:B--2---:R0:W-:Y:S01]  /*4a30*/  @!P3 STS [R75], R68 ;  /* 0x000000444b00b388 */ /* 0x0041e20000000800 */
[----:B------:R-:W-:-:S04]  /*4a40*/  ISETP.GT.U32.AND P3, PT, R30, 0x22, PT ;  /* 0x000000221e00780c */ /* 0x000fc80003f64070 */
[----:B------:R-:W-:-:S13]  /*4a50*/  ISETP.GT.U32.OR P3, PT, R34, 0x1df, P3 ;  /* 0x000001df2200780c */ /* 0x000fda0001f64470 */
[----:B------:R-:W1:Y:S02]  /*4a60*/  @!P3 LDC.64 R16, c[0x0][0x388] ;  /* 0x0000e200ff10bb82 */ /* 0x000e640000000a00 */
[----:B-1----:R-:W-:-:S04]  /*4a70*/  @!P3 IADD3 R72, P0, P4, R48, R16, R35 ;  /* 0x000000103048b210 */ /* 0x002fc80007c1e023 */
[----:B------:R-:W-:Y:S02]  /*4a80*/  @!P3 IADD3.X R73, PT, PT, R49, R17, RZ, P0, P4 ;  /* 0x000000113149b210 */ /* 0x000fe400007e84ff */
[----:B------:R-:W1:Y:S01]  /*4a90*/  @!P6 S2R R17, SR_CgaCtaId ;  /* 0x000000000011e919 */ /* 0x000e620000008800 */
[----:B------:R-:W-:Y:S02]  /*4aa0*/  @!P6 MOV R16, 0x400 ;  /* 0x000004000010e802 */ /* 0x000fe40000000f00 */
[----:B------:R-:W2:Y:S02]  /*4ab0*/  @!P3 LDG.E.CONSTANT R72, desc[UR6][R72.64+0x240] ;  /* 0x000240064848b981 */ /* 0x000ea4000c1e9900 */
[----:B------:R-:W-:-:S04]  /*4ac0*/  @!P6 IADD3 R16, PT, PT, R16, 0x800, RZ ;  /* 0x000008001010e810 */ /* 0x000fc80007ffe0ff */
[----:B-1----:R-:W-:-:S04]  /*4ad0*/  @!P6 LEA R16, R17, R16, 0x18 ;  /* 0x000000101110e211 */ /* 0x002fc800078ec0ff */
[----:B------:R-:W-:-:S05]  /*4ae0*/  @!P6 IADD3 R77, PT, PT, R16, R69, R5 ;  /* 0x00000045104de210 */ /* 0x000fca0007ffe005 */
[----:B------:R1:W-:Y:S01]  /*4af0*/  @!P6 STS [R77], R70 ;  /* 0x000000464d00e388 */ /* 0x0003e20000000800 */
[----:B------:R-:W-:-:S04]  /*4b00*/  ISETP.GT.U32.AND P6, PT, R30, 0x1a, PT ;  /* 0x0000001a1e00780c */ /* 0x000fc80003fc4070 */
[----:B------:R-:W-:-:S13]  /*4b10*/  ISETP.GT.U32.OR P6, PT, R34, 0x16f, P6 ;  /* 0x0000016f2200780c */ /* 0x000fda00037c4470 */
[----:B------:R-:W3:Y:S02]  /*4b20*/  @!P6 LDC.64 R16, c[0x0][0x388] ;  /* 0x0000e200ff10eb82 */ /* 0x000ee40000000a00 */
[----:B---3--:R-:W-:-:S04]  /*4b30*/  @!P6 IADD3 R74, P4, P0, R46, R16, R35 ;  /* 0x000000102e4ae210 */ /* 0x008fc8000789e023 */
[----:B0-----:R-:W-:Y:S02]  /*4b40*/  @!P6 IADD3.X R75, PT, PT, R47, R17, RZ, P4, P0 ;  /* 0x000000112f4be210 */ /* 0x001fe400027e04ff */
[----:B------:R-:W0:Y:S01]  /*4b50*/  @!P1 S2R R17, SR_CgaCtaId ;  /* 0x0000000000119919 */ /* 0x000e220000008800 */
[----:B------:R-:W-:Y:S02]  /*4b60*/  @!P1 MOV R16, 0x400 ;  /* 0x0000040000109802 */ /* 0x000fe40000000f00 */
[----:B------:R-:W-:Y:S01]  /*4b70*/  ISETP.NE.AND P0, PT, R27, RZ, PT ;  /* 0x000000ff1b00720c */ /* 0x000fe20003f05270 */
[----:B------:R-:W3:Y:S01]  /*4b80*/  @!P6 LDG.E.CONSTANT R74, desc[UR6][R74.64+0x240] ;  /* 0x000240064a4ae981 */ /* 0x000ee2000c1e9900 */
[----:B------:R-:W-:-:S04]  /*4b90*/  @!P1 IADD3 R16, PT, PT, R16, 0x800, RZ ;  /* 0x0000080010109810 */ /* 0x000fc80007ffe0ff */
[----:B0-----:R-:W-:-:S04]  /*4ba0*/  @!P1 LEA R16, R17, R16, 0x18 ;  /* 0x0000001011109211 */ /* 0x001fc800078ec0ff */
[----:B------:R-:W-:-:S03]  /*4bb0*/  @!P1 IADD3 R27, PT, PT, R16, R69, R6 ;  /* 0x00000045101b9210 */ /* 0x000fc60007ffe006 */
[----:B------:R-:W1:Y:S02]  /*4bc0*/  @P0 LDC.64 R16, c[0x0][0x388] ;  /* 0x0000e200ff100b82 */ /* 0x000e640000000a00 */
[----:B------:R0:W-:Y:S01]  /*4bd0*/  @!P1 STS [R27], R66 ;  /* 0x000000421b009388 */ /* 0x0001e20000000800 */
[----:B-1----:R-:W-:-:S04]  /*4be0*/  @P0 IADD3 R70, P4, P1, R44, R16, R35 ;  /* 0x000000102c460210 */ /* 0x002fc8000799e023 */
[----:B------:R-:W-:Y:S02]  /*4bf0*/  @P0 IADD3.X R71, PT, PT, R45, R17, RZ, P4, P1 ;  /* 0x000000112d470210 */ /* 0x000fe400027e24ff */
[----:B------:R-:W1:Y:S01]  /*4c00*/  @!P2 S2R R17, SR_CgaCtaId ;  /* 0x000000000011a919 */ /* 0x000e620000008800 */
[----:B------:R-:W-:Y:S02]  /*4c10*/  @!P2 MOV R16, 0x400 ;  /* 0x000004000010a802 */ /* 0x000fe40000000f00 */
[----:B------:R-:W-:Y:S01]  /*4c20*/  ISETP.NE.AND P1, PT, R21, RZ, PT ;  /* 0x000000ff1500720c */ /* 0x000fe20003f25270 */
[----:B------:R-:W3:Y:S01]  /*4c30*/  @P0 LDG.E.CONSTANT R70, desc[UR6][R70.64+0x240] ;  /* 0x0002400646460981 */ /* 0x000ee2000c1e9900 */
[----:B------:R-:W-:-:S04]  /*4c40*/  @!P2 IADD3 R16, PT, PT, R16, 0x800, RZ ;  /* 0x000008001010a810 */ /* 0x000fc80007ffe0ff */
[----:B-1----:R-:W-:-:S04]  /*4c50*/  @!P2 LEA R16, R17, R16, 0x18 ;  /* 0x000000101110a211 */ /* 0x002fc800078ec0ff */
[----:B------:R-:W-:-:S03]  /*4c60*/  @!P2 IADD3 R21, PT, PT, R16, R69, R7 ;  /* 0x000000451015a210 */ /* 0x000fc60007ffe007 */
[----:B------:R-:W0:Y:S02]  /*4c70*/  @P1 LDC.64 R16, c[0x0][0x388] ;  /* 0x0000e200ff101b82 */ /* 0x000e240000000a00 */
[----:B----4-:R1:W-:Y:S01]  /*4c80*/  @!P2 STS [R21], R38 ;  /* 0x000000261500a388 */ /* 0x0103e20000000800 */
[----:B0-----:R-:W-:-:S04]  /*4c90*/  @P1 IADD3 R66, P4, P2, R42, R16, R35 ;  /* 0x000000102a421210 */ /* 0x001fc80007a9e023 */
[----:B------:R-:W-:Y:S02]  /*4ca0*/  @P1 IADD3.X R67, PT, PT, R43, R17, RZ, P4, P2 ;  /* 0x000000112b431210 */ /* 0x000fe400027e44ff */
[----:B------:R-:W0:Y:S01]  /*4cb0*/  @!P5 S2R R17, SR_CgaCtaId ;  /* 0x000000000011d919 */ /* 0x000e220000008800 */
[----:B------:R-:W-:Y:S02]  /*4cc0*/  @!P5 MOV R16, 0x400 ;  /* 0x000004000010d802 */ /* 0x000fe40000000f00 */
[----:B------:R-:W-:Y:S01]  /*4cd0*/  ISETP.NE.AND P2, PT, R20, RZ, PT ;  /* 0x000000ff1400720c */ /* 0x000fe20003f45270 */
[----:B------:R-:W4:Y:S01]  /*4ce0*/  @P1 LDG.E.CONSTANT R67, desc[UR6][R66.64+0x240] ;  /* 0x0002400642431981 */ /* 0x000f22000c1e9900 */
[----:B------:R-:W-:-:S04]  /*4cf0*/  @!P5 IADD3 R16, PT, PT, R16, 0x800, RZ ;  /* 0x000008001010d810 */ /* 0x000fc80007ffe0ff */
[----:B0-----:R-:W-:-:S04]  /*4d00*/  @!P5 LEA R16, R17, R16, 0x18 ;  /* 0x000000101110d211 */ /* 0x001fc800078ec0ff */
[----:B------:R-:W-:-:S03]  /*4d10*/  @!P5 IADD3 R27, PT, PT, R16, R69, R8 ;  /* 0x00000045101bd210 */ /* 0x000fc60007ffe008 */
[----:B------:R-:W0:Y:S02]  /*4d20*/  @P2 LDC.64 R16, c[0x0][0x388] ;  /* 0x0000e200ff102b82 */ /* 0x000e240000000a00 */
[----:B-----5:R5:W-:Y:S01]  /*4d30*/  @!P5 STS [R27], R22 ;  /* 0x000000161b00d388 */ /* 0x020be20000000800 */
[----:B0-----:R-:W-:-:S04]  /*4d40*/  @P2 IADD3 R16, P4, P5, R40, R16, R35 ;  /* 0x0000001028102210 */ /* 0x001fc80007d9e023 */
[----:B------:R-:W-:Y:S02]  /*4d50*/  @P2 IADD3.X R17, PT, PT, R41, R17, RZ, P4, P5 ;  /* 0x0000001129112210 */ /* 0x000fe400027ea4ff */
[----:B------:R-:W-:-:S03]  /*4d60*/  ISETP.NE.AND P4, PT, R64, RZ, PT ;  /* 0x000000ff4000720c */ /* 0x000fc60003f85270 */
[----:B------:R-:W4:Y:S10]  /*4d70*/  @P2 LDG.E.CONSTANT R68, desc[UR6][R16.64+0x240] ;  /* 0x0002400610442981 */ /* 0x000f34000c1e9900 */
[----:B------:R0:W2:Y:S01]  /*4d80*/  @!P4 LDG.E.CONSTANT R18, desc[UR6][R18.64+0x240] ;  /* 0x000240061212c981 */ /* 0x0000a2000c1e9900 */
[----:B-1----:R-:W1:Y:S01]  /*4d90*/  @!P4 S2R R21, SR_CgaCtaId ;  /* 0x000000000015c919 */ /* 0x002e620000008800 */
[----:B------:R-:W-:-:S05]  /*4da0*/  @!P4 MOV R20, 0x400 ;  /* 0x000004000014c802 */ /* 0x000fca0000000f00 */
[----:B------:R-:W-:-:S05]  /*4db0*/  @!P4 VIADD R20, R20, 0x800 ;  /* 0x000008001414c836 */ /* 0x000fca0000000000 */
[----:B-1----:R-:W-:-:S04]  /*4dc0*/  @!P4 LEA R20, R21, R20, 0x18 ;  /* 0x000000141514c211 */ /* 0x002fc800078ec0ff */
[----:B------:R-:W-:Y:S02]  /*4dd0*/  @!P4 IADD3 R21, PT, PT, R20, R69, R9 ;  /* 0x000000451415c210 */ /* 0x000fe40007ffe009 */
[----:B------:R-:W1:Y:S01]  /*4de0*/  @!P3 S2R R20, SR_CgaCtaId ;  /* 0x000000000014b919 */ /* 0x000e620000008800 */
[----:B0-----:R-:W-:Y:S01]  /*4df0*/  @!P3 MOV R19, 0x400 ;  /* 0x000004000013b802 */ /* 0x001fe20000000f00 */
[----:B------:R-:W0:Y:S03]  /*4e00*/  @!P6 S2R R23, SR_CgaCtaId ;  /* 0x000000000017e919 */ /* 0x000e260000008800 */
[----:B------:R-:W-:Y:S01]  /*4e10*/  @!P3 IADD3 R19, PT, PT, R19, 0x800, RZ ;  /* 0x000008001313b810 */ /* 0x000fe20007ffe0ff */
[----:B-----5:R-:W5:Y:S01]  /*4e20*/  @P1 S2R R27, SR_CgaCtaId ;  /* 0x00000000001b1919 */ /* 0x020f620000008800 */
[----:B------:R-:W0:Y:S01]  /*4e30*/  S2R R38, SR_TID.X ;  /* 0x0000000000267919 */ /* 0x000e220000002100 */
[----:B------:R-:W-:-:S02]  /*4e40*/  LOP3.LUT R16, R31, 0x1, RZ, 0xc0, !PT ;  /* 0x000000011f107812 */ /* 0x000fc400078ec0ff */
[----:B-1----:R-:W-:Y:S02]  /*4e50*/  @!P3 LEA R19, R20, R19, 0x18 ;  /* 0x000000131413b211 */ /* 0x002fe400078ec0ff */
[----:B------:R-:W1:Y:S02]  /*4e60*/  @P2 S2R R20, SR_CgaCtaId ;  /* 0x0000000000142919 */ /* 0x000e640000008800 */
[----:B------:R-:W-:Y:S01]  /*4e70*/  @!P3 IADD3 R19, PT, PT, R19, R69, R10 ;  /* 0x000000451313b210 */ /* 0x000fe20007ffe00a */
[----:B------:R-:W-:Y:S02]  /*4e80*/  ULOP3.LUT UR10, UR4, 0x400, URZ, 0xc0, !UPT ;  /* 0x00000400040a7892 */ /* 0x000fe4000f8ec0ff */
[----:B------:R-:W-:-:S04]  /*4e90*/  ULEA UR5, UR9, UR5, 0x18 ;  /* 0x0000000509057291 */ /* 0x000fc8000f8ec0ff */
[----:B0-----:R-:W-:Y:S01]  /*4ea0*/  LEA R38, R38, UR10, 0x2 ;  /* 0x0000000a26267c11 */ /* 0x001fe2000f8e10ff */
[----:B--2---:R0:W-:Y:S02]  /*4eb0*/  @!P4 STS [R21], R18 ;  /* 0x000000121500c388 */ /* 0x0041e40000000800 */
[----:B0-----:R-:W0:Y:S01]  /*4ec0*/  @P0 S2R R21, SR_CgaCtaId ;  /* 0x0000000000150919 */ /* 0x001e220000008800 */
[----:B------:R-:W-:-:S04]  /*4ed0*/  @!P6 MOV R18, 0x400 ;  /* 0x000004000012e802 */ /* 0x000fc80000000f00 */
[----:B------:R-:W-:Y:S01]  /*4ee0*/  @!P6 IADD3 R18, PT, PT, R18, 0x800, RZ ;  /* 0x000008001212e810 */ /* 0x000fe20007ffe0ff */
[----:B------:R2:W-:Y:S01]  /*4ef0*/  @!P3 STS [R19], R72 ;  /* 0x000000481300b388 */ /* 0x0005e20000000800 */
[----:B------:R-:W-:Y:S02]  /*4f00*/  ISETP.NE.U32.AND P3, PT, R16, 0x1, PT ;  /* 0x000000011000780c */ /* 0x000fe40003f65070 */
[----:B------:R-:W-:Y:S02]  /*4f10*/  @!P6 LEA R17, R23, R18, 0x18 ;  /* 0x000000121711e211 */ /* 0x000fe400078ec0ff */
[----:B------:R-:W-:Y:S02]  /*4f20*/  @P0 MOV R16, 0x400 ;  /* 0x0000040000100802 */ /* 0x000fe40000000f00 */
[----:B------:R-:W-:Y:S02]  /*4f30*/  @P1 MOV R18, 0x400 ;  /* 0x0000040000121802 */ /* 0x000fe40000000f00 */
[----:B------:R-:W-:-:S02]  /*4f40*/  @!P6 IADD3 R17, PT, PT, R17, R69, R12 ;  /* 0x000000451111e210 */ /* 0x000fc40007ffe00c */
[----:B--2---:R-:W-:Y:S02]  /*4f50*/  @P2 MOV R19, 0x400 ;  /* 0x0000040000132802 */ /* 0x004fe40000000f00 */
[----:B------:R-:W-:Y:S02]  /*4f60*/  @P0 IADD3 R16, PT, PT, R16, 0x800, RZ ;  /* 0x0000080010100810 */ /* 0x000fe40007ffe0ff */
[----:B------:R-:W-:Y:S02]  /*4f70*/  @P1 IADD3 R18, PT, PT, R18, 0x800, RZ ;  /* 0x0000080012121810 */ /* 0x000fe40007ffe0ff */
[----:B------:R-:W-:Y:S01]  /*4f80*/  @P2 IADD3 R19, PT, PT, R19, 0x800, RZ ;  /* 0x0000080013132810 */ /* 0x000fe20007ffe0ff */
[----:B---3--:R2:W-:Y:S01]  /*4f90*/  @!P6 STS [R17], R74 ;  /* 0x0000004a1100e388 */ /* 0x0085e20000000800 */
[----:B-----5:R-:W-:Y:S02]  /*4fa0*/  @P1 LEA R18, R27, R18, 0x18 ;  /* 0x000000121b121211 */ /* 0x020fe400078ec0ff */
[----:B-1----:R-:W-:-:S02]  /*4fb0*/  @P2 LEA R20, R20, R19, 0x18 ;  /* 0x0000001314142211 */ /* 0x002fc400078ec0ff */
[----:B0-----:R-:W-:Y:S01]  /*4fc0*/  @P0 LEA R16, R21, R16, 0x18 ;  /* 0x0000001015100211 */ /* 0x001fe200078ec0ff */
[----:B--2---:R-:W-:Y:S01]  /*4fd0*/  IMAD R17, R30, 0x240, RZ ;  /* 0x000002401e117824 */ /* 0x004fe200078e02ff */
[-C--:B------:R-:W-:Y:S02]  /*4fe0*/  @P1 IADD3 R72, PT, PT, R18, R69.reuse, R14 ;  /* 0x0000004512481210 */ /* 0x080fe40007ffe00e */
[-C--:B------:R-:W-:Y:S02]  /*4ff0*/  @P0 IADD3 R71, PT, PT, R16, R69.reuse, R13 ;  /* 0x0000004510470210 */ /* 0x080fe40007ffe00d */
[C---:B------:R-:W-:Y:S02]  /*5000*/  IADD3 R39, PT, PT, R17.reuse, 0x1200, RZ ;  /* 0x0000120011277810 */ /* 0x040fe40007ffe0ff */
[----:B------:R-:W-:Y:S02]  /*5010*/  @P2 IADD3 R69, PT, PT, R20, R69, R15 ;  /* 0x0000004514452210 */ /* 0x000fe40007ffe00f */
[----:B------:R-:W-:Y:S01]  /*5020*/  @P3 IADD3 R39, PT, PT, R17, RZ, RZ ;  /* 0x000000ff11273210 */ /* 0x000fe20007ffe0ff */
[----:B------:R-:W-:Y:S04]  /*5030*/  @P0 STS [R71], R70 ;  /* 0x0000004647000388 */ /* 0x000fe80000000800 */
[----:B----4-:R-:W-:Y:S04]  /*5040*/  @P1 STS [R72], R67 ;  /* 0x0000004348001388 */ /* 0x010fe80000000800 */
[----:B------:R-:W-:Y:S04]  /*5050*/  @P2 STS [R69], R68 ;  /* 0x0000004445002388 */ /* 0x000fe80000000800 */
[----:B------:R-:W-:Y:S04]  /*5060*/  LDS R73, [R38+UR5] ;  /* 0x0000000526497984 */ /* 0x000fe80008000800 */
[----:B------:R-:W0:Y:S04]  /*5070*/  LDS.128 R20, [R39+UR8] ;  /* 0x0000000827147984 */ /* 0x000e280008000c00 */
[----:B------:R-:W1:Y:S04]  /*5080*/  LDS R64, [R38+UR5+0x40] ;  /* 0x0000400526407984 */ /* 0x000e680008000800 */
[----:B------:R-:W-:Y:S04]  /*5090*/  LDS R27, [R38+UR5+0x44] ;  /* 0x00004405261b7984 */ /* 0x000fe80008000800 */
[----:B------:R-:W2:Y:S04]  /*50a0*/  LDS.128 R16, [R39+UR8+0x10] ;  /* 0x0000100827107984 */ /* 0x000ea80008000c00 */
[----:B------:R-:W3:Y:S04]  /*50b0*/  LDS R66, [R38+UR5+0x4] ;  /* 0x0000040526427984 */ /* 0x000ee80008000800 */
[----:B------:R-:W-:Y:S01]  /*50c0*/  LDS R67, [R38+UR5+0x8] ;  /* 0x0000080526437984 */ /* 0x000fe20008000800 */
[----:B0-----:R-:W-:-:S02]  /*50d0*/  IDP.4A.S8.S8 R61, R73, R20, R61 ;  /* 0x00000014493d7226 */ /* 0x001fc4000000063d */
[C---:B------:R-:W-:Y:S02]  /*50e0*/  IDP.4A.S8.S8 R71, R73.reuse, R22, R25 ;  /* 0x0000001649477226 */ /* 0x040fe40000000619 */
[C---:B-1----:R-:W-:Y:S02]  /*50f0*/  IDP.4A.S8.S8 R20, R64.reuse, R20, R63 ;  /* 0x0000001440147226 */ /* 0x042fe4000000063f */
[C---:B------:R-:W-:Y:S02]  /*5100*/  IDP.4A.S8.S8 R22, R64.reuse, R22, R65 ;  /* 0x0000001640167226 */ /* 0x040fe40000000641 */
[C---:B------:R-:W-:Y:S02]  /*5110*/  IDP.4A.S8.S8 R24, R73.reuse, R21, R24 ;  /* 0x0000001549187226 */ /* 0x040fe40000000618 */
[----:B------:R-:W-:Y:S02]  /*5120*/  IDP.4A.S8.S8 R73, R73, R23, R26 ;  /* 0x0000001749497226 */ /* 0x000fe4000000061a */
[----:B------:R-:W-:-:S02]  /*5130*/  IDP.4A.S8.S8 R60, R64, R21, R60 ;  /* 0x00000015403c7226 */ /* 0x000fc4000000063c */
[----:B------:R-:W-:Y:S02]  /*5140*/  IDP.4A.S8.S8 R62, R64, R23, R62 ;  /* 0x00000017403e7226 */ /* 0x000fe4000000063e */
[C---:B--2---:R-:W-:Y:S02]  /*5150*/  IDP.4A.S8.S8 R63, R27.reuse, R16, R20 ;  /* 0x000000101b3f7226 */ /* 0x044fe40000000614 */
[----:B------:R-:W-:Y:S02]  /*5160*/  IDP.4A.S8.S8 R65, R27, R18, R22 ;  /* 0x000000121b417226 */ /* 0x000fe40000000616 */
[C---:B---3--:R-:W-:Y:S01]  /*5170*/  IDP.4A.S8.S8 R26, R66.reuse, R17, R24 ;  /* 0x00000011421a7226 */ /* 0x048fe20000000618 */
[----:B------:R-:W0:Y:S01]  /*5180*/  LDS.128 R20, [R39+UR8+0x20] ;  /* 0x0000200827147984 */ /* 0x000e220008000c00 */
[----:B------:R-:W-:-:S03]  /*5190*/  IDP.4A.S8.S8 R25, R66, R16, R61 ;  /* 0x0000001042197226 */ /* 0x000fc6000000063d */
[----:B------:R-:W1:Y:S01]  /*51a0*/  LDS R24, [R38+UR5+0x48] ;  /* 0x0000480526187984 */ /* 0x000e620008000800 */
[C---:B------:R-:W-:Y:S02]  /*51b0*/  IDP.4A.S8.S8 R61, R66.reuse, R18, R71 ;  /* 0x00000012423d7226 */ /* 0x040fe40000000647 */
[----:B------:R-:W-:Y:S02]  /*51c0*/  IDP.4A.S8.S8 R66, R66, R19, R73 ;  /* 0x0000001342427226 */ /* 0x000fe40000000649 */
[C---:B------:R-:W-:Y:S02]  /*51d0*/  IDP.4A.S8.S8 R60, R27.reuse, R17, R60 ;  /* 0x000000111b3c7226 */ /* 0x040fe4000000063c */
[----:B------:R-:W-:Y:S02]  /*51e0*/  IDP.4A.S8.S8 R62, R27, R19, R62 ;  /* 0x000000131b3e7226 */ /* 0x000fe4000000063e */
[----:B------:R-:W2:Y:S01]  /*51f0*/  LDS.128 R16, [R39+UR8+0x30] ;  /* 0x0000300827107984 */ /* 0x000ea20008000c00 */
[----:B0-----:R-:W-:-:S02]  /*5200*/  IDP.4A.S8.S8 R69, R67, R22, R61 ;  /* 0x0000001643457226 */ /* 0x001fc4000000063d */
[CC--:B------:R-:W-:Y:S02]  /*5210*/  IDP.4A.S8.S8 R25, R67.reuse, R20.reuse, R25 ;  /* 0x0000001443197226 */ /* 0x0c0fe40000000619 */
[C---:B-1----:R-:W-:Y:S02]  /*5220*/  IDP.4A.S8.S8 R61, R24.reuse, R20, R63 ;  /* 0x00000014183d7226 */ /* 0x042fe4000000063f */
[CC--:B------:R-:W-:Y:S02]  /*5230*/  IDP.4A.S8.S8 R63, R24.reuse, R21.reuse, R60 ;  /* 0x00000015183f7226 */ /* 0x0c0fe4000000063c */
[----:B------:R-:W0:Y:S01]  /*5240*/  LDS R60, [R38+UR5+0x80] ;  /* 0x00008005263c7984 */ /* 0x000e220008000800 */
[C---:B------:R-:W-:Y:S02]  /*5250*/  IDP.4A.S8.S8 R26, R67.reuse, R21, R26 ;  /* 0x00000015431a7226 */ /* 0x040fe4000000061a */
[----:B------:R-:W-:Y:S02]  /*5260*/  IDP.4A.S8.S8 R66, R67, R23, R66 ;  /* 0x0000001743427226 */ /* 0x000fe40000000642 */
[----:B------:R-:W-:-:S02]  /*5270*/  IDP.4A.S8.S8 R65, R24, R22, R65 ;  /* 0x0000001618417226 */ /* 0x000fc40000000641 */
[----:B------:R-:W-:Y:S02]  /*5280*/  IDP.4A.S8.S8 R62, R24, R23, R62 ;  /* 0x00000017183e7226 */ /* 0x000fe4000000063e */
[C---:B--2---:R-:W-:Y:S01]  /*5290*/  IDP.4A.S8.S8 R67, R64.reuse, R16, R25 ;  /* 0x0000001040437226 */ /* 0x044fe20000000619 */
[----:B------:R-:W1:Y:S04]  /*52a0*/  LDS.128 R20, [R39+UR8+0x40] ;  /* 0x0000400827147984 */ /* 0x000e680008000c00 */
[----:B------:R-:W2:Y:S01]  /*52b0*/  LDS R25, [R38+UR5+0x84] ;  /* 0x0000840526197984 */ /* 0x000ea20008000800 */
[C---:B------:R-:W-:Y:S02]  /*52c0*/  IDP.4A.S8.S8 R26, R64.reuse, R17, R26 ;  /* 0x00000011401a7226 */ /* 0x040fe4000000061a */
[----:B------:R-:W-:-:S02]  /*52d0*/  IDP.4A.S8.S8 R69, R64, R18, R69 ;  /* 0x0000001240457226 */ /* 0x000fc40000000645 */
[----:B------:R-:W-:Y:S02]  /*52e0*/  IDP.4A.S8.S8 R66, R64, R19, R66 ;  /* 0x0000001340427226 */ /* 0x000fe40000000642 */
[C---:B0-----:R-:W-:Y:S02]  /*52f0*/  IDP.4A.S8.S8 R16, R60.reuse, R16, R61 ;  /* 0x000000103c107226 */ /* 0x041fe4000000063d */
[C---:B------:R-:W-:Y:S02]  /*5300*/  IDP.4A.S8.S8 R64, R60.reuse, R17, R63 ;  /* 0x000000113c407226 */ /* 0x040fe4000000063f */
[C---:B------:R-:W-:Y:S02]  /*5310*/  IDP.4A.S8.S8 R65, R60.reuse, R18, R65 ;  /* 0x000000123c417226 */ /* 0x040fe40000000641 */
[----:B------:R-:W-:Y:S02]  /*5320*/  IDP.4A.S8.S8 R68, R60, R19, R62 ;  /* 0x000000133c447226 */ /* 0x000fe4000000063e */
[----:B-1----:R-:W-:-:S02]  /*5330*/  IDP.4A.S8.S8 R61, R27, R20, R67 ;  /* 0x000000141b3d7226 */ /* 0x002fc40000000643 */
[----:B--2---:R-:W-:Y:S02]  /*5340*/  IDP.4A.S8.S8 R67, R25, R20, R16 ;  /* 0x0000001419437226 */ /* 0x004fe40000000610 */
[----:B------:R-:W0:Y:S01]  /*5350*/  LDS.128 R16, [R39+UR8+0x50] ;  /* 0x0000500827107984 */ /* 0x000e220008000c00 */
[C---:B------:R-:W-:Y:S02]  /*5360*/  IDP.4A.S8.S8 R62, R27.reuse, R21, R26 ;  /* 0x000000151b3e7226 */ /* 0x040fe4000000061a */
[CC--:B------:R-:W-:Y:S01]  /*5370*/  IDP.4A.S8.S8 R63, R27.reuse, R22.reuse, R69 ;  /* 0x000000161b3f7226 */ /* 0x0c0fe20000000645 */
[----:B------:R-:W1:Y:S01]  /*5380*/  LDS R26, [R38+UR5+0x88] ;  /* 0x00008805261a7984 */ /* 0x000e620008000800 */
[----:B------:R-:W-:Y:S02]  /*5390*/  IDP.4A.S8.S8 R27, R27, R23, R66 ;  /* 0x000000171b1b7226 */ /* 0x000fe40000000642 */
[C---:B------:R-:W-:Y:S02]  /*53a0*/  IDP.4A.S8.S8 R64, R25.reuse, R21, R64 ;  /* 0x0000001519407226 */ /* 0x040fe40000000640 */
[----:B------:R-:W-:-:S02]  /*53b0*/  IDP.4A.S8.S8 R65, R25, R22, R65 ;  /* 0x0000001619417226 */ /* 0x000fc40000000641 */
[----:B------:R-:W-:Y:S02]  /*53c0*/  IDP.4A.S8.S8 R68, R25, R23, R68 ;  /* 0x0000001719447226 */ /* 0x000fe40000000644 */
[----:B------:R-:W2:Y:S01]  /*53d0*/  LDS.128 R20, [R39+UR8+0x60] ;  /* 0x0000600827147984 */ /* 0x000ea20008000c00 */
[C---:B0-----:R-:W-:Y:S02]  /*53e0*/  IDP.4A.S8.S8 R62, R24.reuse, R17, R62 ;  /* 0x00000011183e7226 */ /* 0x041fe4000000063e */
[C---:B------:R-:W-:Y:S02]  /*53f0*/  IDP.4A.S8.S8 R61, R24.reuse, R16, R61 ;  /* 0x00000010183d7226 */ /* 0x040fe4000000063d */
[C---:B------:R-:W-:Y:S02]  /*5400*/  IDP.4A.S8.S8 R63, R24.reuse, R18, R63 ;  /* 0x00000012183f7226 */ /* 0x040fe4000000063f */
[----:B------:R-:W-:Y:S02]  /*5410*/  IDP.4A.S8.S8 R24, R24, R19, R27 ;  /* 0x0000001318187226 */ /* 0x000fe4000000061b */
[----:B-1----:R-:W-:-:S02]  /*5420*/  IDP.4A.S8.S8 R27, R26, R16, R67 ;  /* 0x000000101a1b7226 */ /* 0x002fc40000000643 */
[C---:B------:R-:W-:Y:S02]  /*5430*/  IDP.4A.S8.S8 R64, R26.reuse, R17, R64 ;  /* 0x000000111a407226 */ /* 0x040fe40000000640 */
[----:B------:R-:W-:Y:S02]  /*5440*/  IDP.4A.S8.S8 R65, R26, R18, R65 ;  /* 0x000000121a417226 */ /* 0x000fe40000000641 */
[----:B--2---:R-:W-:Y:S02]  /*5450*/  IDP.4A.S8.S8 R66, R60, R21, R62 ;  /* 0x000000153c427226 */ /* 0x004fe4000000063e */
[----:B------:R-:W-:Y:S01]  /*5460*/  IDP.4A.S8.S8 R68, R26, R19, R68 ;  /* 0x000000131a447226 */ /* 0x000fe20000000644 */
[----:B------:R-:W0:Y:S01]  /*5470*/  LDS R62, [R38+UR5+0xc0] ;  /* 0x0000c005263e7984 */ /* 0x000e220008000800 */
[----:B------:R-:W-:-:S03]  /*5480*/  IDP.4A.S8.S8 R70, R60, R23, R24 ;  /* 0x000000173c467226 */ /* 0x000fc60000000618 */
[----:B------:R-:W1:Y:S04]  /*5490*/  LDS.128 R16, [R39+UR8+0x70] ;  /* 0x0000700827107984 */ /* 0x000e680008000c00 */
[----:B------:R-:W2:Y:S01]  /*54a0*/  LDS R24, [R38+UR5+0xc4] ;  /* 0x0000c40526187984 */ /* 0x000ea20008000800 */
[C---:B------:R-:W-:Y:S02]  /*54b0*/  IDP.4A.S8.S8 R61, R60.reuse, R20, R61 ;  /* 0x000000143c3d7226 */ /* 0x040fe4000000063d */
[----:B------:R-:W-:Y:S02]  /*54c0*/  IDP.4A.S8.S8 R67, R60, R22, R63 ;  /* 0x000000163c437226 */ /* 0x000fe4000000063f */
[C---:B0-----:R-:W-:Y:S02]  /*54d0*/  IDP.4A.S8.S8 R63, R62.reuse, R20, R27 ;  /* 0x000000143e3f7226 */ /* 0x041fe4000000061b */
[----:B------:R-:W-:-:S02]  /*54e0*/  IDP.4A.S8.S8 R64, R62, R21, R64 ;  /* 0x000000153e407226 */ /* 0x000fc40000000640 */
[C---:B------:R-:W-:Y:S02]  /*54f0*/  IDP.4A.S8.S8 R65, R62.reuse, R22, R65 ;  /* 0x000000163e417226 */ /* 0x040fe40000000641 */
[----:B------:R-:W-:Y:S02]  /*5500*/  IDP.4A.S8.S8 R68, R62, R23, R68 ;  /* 0x000000173e447226 */ /* 0x000fe40000000644 */
[C---:B-1----:R-:W-:Y:S01]  /*5510*/  IDP.4A.S8.S8 R60, R25.reuse, R17, R66 ;  /* 0x00000011193c7226 */ /* 0x042fe20000000642 */
[----:B------:R-:W0:Y:S01]  /*5520*/  LDS.128 R20, [R39+UR8+0x80] ;  /* 0x0000800827147984 */ /* 0x000e220008000c00 */
[C---:B------:R-:W-:Y:S02]  /*5530*/  IDP.4A.S8.S8 R27, R25.reuse, R16, R61 ;  /* 0x00000010191b7226 */ /* 0x040fe4000000063d */
[C---:B------:R-:W-:Y:S01]  /*5540*/  IDP.4A.S8.S8 R61, R25.reuse, R18, R67 ;  /* 0x00000012193d7226 */ /* 0x040fe20000000643 */
[----:B------:R-:W1:Y:S01]  /*5550*/  LDS R66, [R38+UR5+0xc8] ;  /* 0x0000c80526427984 */ /* 0x000e620008000800 */
[----:B------:R-:W-:-:S02]  /*5560*/  IDP.4A.S8.S8 R25, R25, R19, R70 ;  /* 0x0000001319197226 */ /* 0x000fc40000000646 */
[C---:B--2---:R-:W-:Y:S01]  /*5570*/  IDP.4A.S8.S8 R63, R24.reuse, R16, R63 ;  /* 0x00000010183f7226 */ /* 0x044fe2000000063f */
[----:B------:R-:W-:Y:S01]  /*5580*/  LDS R62, [R38+UR5+0x100] ;  /* 0x00010005263e7984 */ /* 0x000fe20008000800 */
[C---:B------:R-:W-:Y:S02]  /*5590*/  IDP.4A.S8.S8 R64, R24.reuse, R17, R64 ;  /* 0x0000001118407226 */ /* 0x040fe40000000640 */
[C---:B------:R-:W-:Y:S02]  /*55a0*/  IDP.4A.S8.S8 R65, R24.reuse, R18, R65 ;  /* 0x0000001218417226 */ /* 0x040fe40000000641 */
[----:B------:R-:W-:Y:S02]  /*55b0*/  IDP.4A.S8.S8 R68, R24, R19, R68 ;  /* 0x0000001318447226 */ /* 0x000fe40000000644 */
[----:B------:R-:W2:Y:S04]  /*55c0*/  LDS.128 R16, [R39+UR8+0x90] ;  /* 0x0000900827107984 */ /* 0x000ea80008000c00 */
[----:B------:R-:W3:Y:S01]  /*55d0*/  LDS R24, [R38+UR5+0x140] ;  /* 0x0001400526187984 */ /* 0x000ee20008000800 */
[----:B0-----:R-:W-:-:S02]  /*55e0*/  IDP.4A.S8.S8 R27, R26, R20, R27 ;  /* 0x000000141a1b7226 */ /* 0x001fc4000000061b */
[C---:B------:R-:W-:Y:S02]  /*55f0*/  IDP.4A.S8.S8 R60, R26.reuse, R21, R60 ;  /* 0x000000151a3c7226 */ /* 0x040fe4000000063c */
[C---:B------:R-:W-:Y:S02]  /*5600*/  IDP.4A.S8.S8 R61, R26.reuse, R22, R61 ;  /* 0x000000161a3d7226 */ /* 0x040fe4000000063d */
[----:B------:R-:W-:Y:S02]  /*5610*/  IDP.4A.S8.S8 R25, R26, R23, R25 ;  /* 0x000000171a197226 */ /* 0x000fe40000000619 */
[C---:B-1----:R-:W-:Y:S02]  /*5620*/  IDP.4A.S8.S8 R63, R66.reuse, R20, R63 ;  /* 0x00000014423f7226 */ /* 0x042fe4000000063f */
[C---:B------:R-:W-:Y:S02]  /*5630*/  IDP.4A.S8.S8 R64, R66.reuse, R21, R64 ;  /* 0x0000001542407226 */ /* 0x040fe40000000640 */
[----:B------:R-:W-:-:S02]  /*5640*/  IDP.4A.S8.S8 R65, R66, R22, R65 ;  /* 0x0000001642417226 */ /* 0x000fc40000000641 */
[----:B------:R-:W-:Y:S02]  /*5650*/  IDP.4A.S8.S8 R68, R66, R23, R68 ;  /* 0x0000001742447226 */ /* 0x000fe40000000644 */
[----:B------:R-:W-:Y:S01]  /*5660*/  LDS R66, [R38+UR5+0x104] ;  /* 0x0001040526427984 */ /* 0x000fe20008000800 */
[----:B--2---:R-:W-:-:S03]  /*5670*/  IDP.4A.S8.S8 R27, R62, R16, R27 ;  /* 0x000000103e1b7226 */ /* 0x004fc6000000061b */
[----:B------:R-:W0:Y:S01]  /*5680*/  LDS.128 R20, [R39+UR8+0xa0] ;  /* 0x0000a00827147984 */ /* 0x000e220008000c00 */
[C---:B------:R-:W-:Y:S02]  /*5690*/  IDP.4A.S8.S8 R26, R62.reuse, R17, R60 ;  /* 0x000000113e1a7226 */ /* 0x040fe4000000063c */
[C---:B------:R-:W-:Y:S01]  /*56a0*/  IDP.4A.S8.S8 R61, R62.reuse, R18, R61 ;  /* 0x000000123e3d7226 */ /* 0x040fe2000000063d */
[----:B------:R-:W-:Y:S01]  /*56b0*/  LDS R60, [R38+UR5+0x108] ;  /* 0x00010805263c7984 */ /* 0x000fe20008000800 */
[----:B------:R-:W-:Y:S02]  /*56c0*/  IDP.4A.S8.S8 R62, R62, R19, R25 ;  /* 0x000000133e3e7226 */ /* 0x000fe40000000619 */
[C---:B---3--:R-:W-:Y:S01]  /*56d0*/  IDP.4A.S8.S8 R63, R24.reuse, R16, R63 ;  /* 0x00000010183f7226 */ /* 0x048fe2000000063f */
[----:B------:R-:W1:Y:S01]  /*56e0*/  LDS R25, [R38+UR5+0x144] ;  /* 0x0001440526197984 */ /* 0x000e620008000800 */
[C---:B------:R-:W-:Y:S02]  /*56f0*/  IDP.4A.S8.S8 R64, R24.reuse, R17, R64 ;  /* 0x0000001118407226 */ /* 0x040fe40000000640 */
[----:B------:R-:W-:-:S02]  /*5700*/  IDP.4A.S8.S8 R65, R24, R18, R65 ;  /* 0x0000001218417226 */ /* 0x000fc40000000641 */
[----:B------:R-:W-:Y:S02]  /*5710*/  IDP.4A.S8.S8 R68, R24, R19, R68 ;  /* 0x0000001318447226 */ /* 0x000fe40000000644 */
[----:B------:R-:W2:Y:S01]  /*5720*/  LDS.128 R16, [R39+UR8+0xb0] ;  /* 0x0000b00827107984 */ /* 0x000ea20008000c00 */
[C---:B0-----:R-:W-:Y:S02]  /*5730*/  IDP.4A.S8.S8 R27, R66.reuse, R20, R27 ;  /* 0x00000014421b7226 */ /* 0x041fe4000000061b */
[C---:B------:R-:W-:Y:S02]  /*5740*/  IDP.4A.S8.S8 R67, R66.reuse, R22, R61 ;  /* 0x0000001642437226 */ /* 0x040fe4000000063d */
[C---:B------:R-:W-:Y:S02]  /*5750*/  IDP.4A.S8.S8 R26, R66.reuse, R21, R26 ;  /* 0x00000015421a7226 */ /* 0x040fe4000000061a */
[----:B-1----:R-:W-:Y:S02]  /*5760*/  IDP.4A.S8.S8 R61, R25, R20, R63 ;  /* 0x00000014193d7226 */ /* 0x002fe4000000063f */
[----:B------:R-:W-:-:S02]  /*5770*/  IDP.4A.S8.S8 R62, R66, R23, R62 ;  /* 0x00000017423e7226 */ /* 0x000fc4000000063e */
[C---:B--2---:R-:W-:Y:S02]  /*5780*/  IDP.4A.S8.S8 R63, R60.reuse, R16, R27 ;  /* 0x000000103c3f7226 */ /* 0x044fe4000000061b */
[----:B------:R-:W0:Y:S01]  /*5790*/  LDS R27, [R38+UR5+0x148] ;  /* 0x00014805261b7984 */ /* 0x000e220008000800 */
[C---:B------:R-:W-:Y:S02]  /*57a0*/  IDP.4A.S8.S8 R64, R25.reuse, R21, R64 ;  /* 0x0000001519407226 */ /* 0x040fe40000000640 */
[C---:B------:R-:W-:Y:S02]  /*57b0*/  IDP.4A.S8.S8 R65, R25.reuse, R22, R65 ;  /* 0x0000001619417226 */ /* 0x040fe40000000641 */
[----:B------:R-:W-:Y:S02]  /*57c0*/  IDP.4A.S8.S8 R68, R25, R23, R68 ;  /* 0x0000001719447226 */ /* 0x000fe40000000644 */
[C---:B------:R-:W-:Y:S01]  /*57d0*/  IDP.4A.S8.S8 R66, R60.reuse, R17, R26 ;  /* 0x000000113c427226 */ /* 0x040fe2000000061a */
[----:B------:R-:W1:Y:S04]  /*57e0*/  LDS.128 R20, [R39+UR8+0xc0] ;  /* 0x0000c00827147984 */ /* 0x000e680008000c00 */
[----:B------:R-:W2:Y:S01]  /*57f0*/  LDS R26, [R38+UR5+0x180] ;  /* 0x00018005261a7984 */ /* 0x000ea20008000800 */
[----:B------:R-:W-:-:S02]  /*5800*/  IDP.4A.S8.S8 R69, R60, R18, R67 ;  /* 0x000000123c457226 */ /* 0x000fc40000000643 */
[----:B------:R-:W-:Y:S02]  /*5810*/  IDP.4A.S8.S8 R70, R60, R19, R62 ;  /* 0x000000133c467226 */ /* 0x000fe4000000063e */
[C---:B0-----:R-:W-:Y:S02]  /*5820*/  IDP.4A.S8.S8 R17, R27.reuse, R17, R64 ;  /* 0x000000111b117226 */ /* 0x041fe40000000640 */
[C---:B------:R-:W-:Y:S02]  /*5830*/  IDP.4A.S8.S8 R67, R27.reuse, R16, R61 ;  /* 0x000000101b437226 */ /* 0x040fe4000000063d */
[C---:B------:R-:W-:Y:S02]  /*5840*/  IDP.4A.S8.S8 R65, R27.reuse, R18, R65 ;  /* 0x000000121b417226 */ /* 0x040fe40000000641 */
[----:B------:R-:W-:Y:S02]  /*5850*/  IDP.4A.S8.S8 R68, R27, R19, R68 ;  /* 0x000000131b447226 */ /* 0x000fe40000000644 */
[----:B-1----:R-:W-:-:S02]  /*5860*/  IDP.4A.S8.S8 R60, R24, R20, R63 ;  /* 0x00000014183c7226 */ /* 0x002fc4000000063f */
[-C--:B--2---:R-:W-:Y:S02]  /*5870*/  IDP.4A.S8.S8 R63, R26, R21.reuse, R17 ;  /* 0x000000151a3f7226 */ /* 0x084fe40000000611 */
[----:B------:R-:W0:Y:S01]  /*5880*/  LDS.128 R16, [R39+UR8+0xd0] ;  /* 0x0000d00827107984 */ /* 0x000e220008000c00 */
[C---:B------:R-:W-:Y:S02]  /*5890*/  IDP.4A.S8.S8 R62, R24.reuse, R21, R66 ;  /* 0x00000015183e7226 */ /* 0x040fe40000000642 */
[C---:B------:R-:W-:Y:S02]  /*58a0*/  IDP.4A.S8.S8 R61, R24.reuse, R22, R69 ;  /* 0x00000016183d7226 */ /* 0x040fe40000000645 */
[----:B------:R-:W-:Y:S02]  /*58b0*/  IDP.4A.S8.S8 R64, R24, R23, R70 ;  /* 0x0000001718407226 */ /* 0x000fe40000000646 */
[----:B------:R-:W1:Y:S01]  /*58c0*/  LDS R24, [R38+UR5+0x184] ;  /* 0x0001840526187984 */ /* 0x000e620008000800 */
[----:B------:R-:W-:-:S02]  /*58d0*/  IDP.4A.S8.S8 R67, R26, R20, R67 ;  /* 0x000000141a437226 */ /* 0x000fc40000000643 */
[C---:B------:R-:W-:Y:S02]  /*58e0*/  IDP.4A.S8.S8 R65, R26.reuse, R22, R65 ;  /* 0x000000161a417226 */ /* 0x040fe40000000641 */
[----:B------:R-:W-:Y:S02]  /*58f0*/  IDP.4A.S8.S8 R68, R26, R23, R68 ;  /* 0x000000171a447226 */ /* 0x000fe40000000644 */
[----:B------:R-:W2:Y:S01]  /*5900*/  LDS.128 R20, [R39+UR8+0xe0] ;  /* 0x0000e00827147984 */ /* 0x000ea20008000c00 */
[C---:B0-----:R-:W-:Y:S02]  /*5910*/  IDP.4A.S8.S8 R66, R25.reuse, R16, R60 ;  /* 0x0000001019427226 */ /* 0x041fe4000000063c */
[C---:B------:R-:W-:Y:S02]  /*5920*/  IDP.4A.S8.S8 R62, R25.reuse, R17, R62 ;  /* 0x00000011193e7226 */ /* 0x040fe4000000063e */
[C---:B------:R-:W-:Y:S02]  /*5930*/  IDP.4A.S8.S8 R61, R25.reuse, R18, R61 ;  /* 0x00000012193d7226 */ /* 0x040fe4000000063d */
[----:B------:R-:W-:-:S02]  /*5940*/  IDP.4A.S8.S8 R70, R25, R19, R64 ;  /* 0x0000001319467226 */ /* 0x000fc40000000640 */
[----:B------:R-:W0:Y:S01]  /*5950*/  LDS R25, [R38+UR5+0x188] ;  /* 0x0001880526197984 */ /* 0x000e220008000800 */
[C---:B-1----:R-:W-:Y:S02]  /*5960*/  IDP.4A.S8.S8 R60, R24.reuse, R16, R67 ;  /* 0x00000010183c7226 */ /* 0x042fe40000000643 */
[C---:B------:R-:W-:Y:S02]  /*5970*/  IDP.4A.S8.S8 R64, R24.reuse, R17, R63 ;  /* 0x0000001118407226 */ /* 0x040fe4000000063f */
[C---:B------:R-:W-:Y:S02]  /*5980*/  IDP.4A.S8.S8 R65, R24.reuse, R18, R65 ;  /* 0x0000001218417226 */ /* 0x040fe40000000641 */
[----:B------:R-:W-:Y:S02]  /*5990*/  IDP.4A.S8.S8 R68, R24, R19, R68 ;  /* 0x0000001318447226 */ /* 0x000fe40000000644 */
[----:B------:R-:W1:Y:S01]  /*59a0*/  LDS.128 R16, [R39+UR8+0xf0] ;  /* 0x0000f00827107984 */ /* 0x000e620008000c00 */
[----:B--2---:R-:W-:-:S02]  /*59b0*/  IDP.4A.S8.S8 R63, R27, R20, R66 ;  /* 0x000000141b3f7226 */ /* 0x004fc40000000642 */
[C---:B------:R-:W-:Y:S01]  /*59c0*/  IDP.4A.S8.S8 R62, R27.reuse, R21, R62 ;  /* 0x000000151b3e7226 */ /* 0x040fe2000000063e */
[----:B------:R-:W-:Y:S01]  /*59d0*/  LDS R66, [R38+UR5+0x1c4] ;  /* 0x0001c40526427984 */ /* 0x000fe20008000800 */
[C---:B------:R-:W-:Y:S02]  /*59e0*/  IDP.4A.S8.S8 R67, R27.reuse, R22, R61 ;  /* 0x000000161b437226 */ /* 0x040fe4000000063d */
[----:B------:R-:W-:Y:S02]  /*59f0*/  IDP.4A.S8.S8 R70, R27, R23, R70 ;  /* 0x000000171b467226 */ /* 0x000fe40000000646 */
[----:B------:R-:W2:Y:S01]  /*5a00*/  LDS R27, [R38+UR5+0x1c0] ;  /* 0x0001c005261b7984 */ /* 0x000ea20008000800 */
[C---:B0-----:R-:W-:Y:S02]  /*5a10*/  IDP.4A.S8.S8 R20, R25.reuse, R20, R60 ;  /* 0x0000001419147226 */ /* 0x041fe4000000063c */
[C---:B------:R-:W-:Y:S02]  /*5a20*/  IDP.4A.S8.S8 R22, R25.reuse, R22, R65 ;  /* 0x0000001619167226 */ /* 0x040fe40000000641 */
[----:B------:R-:W-:-:S02]  /*5a30*/  IDP.4A.S8.S8 R64, R25, R21, R64 ;  /* 0x0000001519407226 */ /* 0x000fc40000000640 */
[----:B------:R-:W-:Y:S02]  /*5a40*/  IDP.4A.S8.S8 R68, R25, R23, R68 ;  /* 0x0000001719447226 */ /* 0x000fe40000000644 */
[C---:B-1----:R-:W-:Y:S02]  /*5a50*/  IDP.4A.S8.S8 R61, R26.reuse, R16, R63 ;  /* 0x000000101a3d7226 */ /* 0x042fe4000000063f */
[C---:B------:R-:W-:Y:S02]  /*5a60*/  IDP.4A.S8.S8 R63, R26.reuse, R18, R67 ;  /* 0x000000121a3f7226 */ /* 0x040fe40000000643 */
[----:B------:R-:W-:Y:S02]  /*5a70*/  IDP.4A.S8.S8 R60, R26, R17, R62 ;  /* 0x000000111a3c7226 */ /* 0x000fe4000000063e */
[C---:B--2---:R-:W-:Y:S02]  /*5a80*/  IDP.4A.S8.S8 R65, R27.reuse, R16, R20 ;  /* 0x000000101b417226 */ /* 0x044fe40000000614 */
[----:B------:R-:W-:-:S02]  /*5a90*/  IDP.4A.S8.S8 R67, R27, R18, R22 ;  /* 0x000000121b437226 */ /* 0x000fc40000000616 */
[----:B------:R-:W0:Y:S01]  /*5aa0*/  LDS.128 R20, [R39+UR8+0x100] ;  /* 0x0001000827147984 */ /* 0x000e220008000c00 */
[----:B------:R-:W-:Y:S02]  /*5ab0*/  IDP.4A.S8.S8 R62, R26, R19, R70 ;  /* 0x000000131a3e7226 */ /* 0x000fe40000000646 */
[C---:B------:R-:W-:Y:S01]  /*5ac0*/  IDP.4A.S8.S8 R64, R27.reuse, R17, R64 ;  /* 0x000000111b407226 */ /* 0x040fe20000000640 */
[----:B------:R-:W-:Y:S01]  /*5ad0*/  LDS R26, [R38+UR5+0x1c8] ;  /* 0x0001c805261a7984 */ /* 0x000fe20008000800 */
[----:B------:R-:W-:-:S03]  /*5ae0*/  IDP.4A.S8.S8 R68, R27, R19, R68 ;  /* 0x000000131b447226 */ /* 0x000fc60000000644 */
[----:B------:R-:W1:Y:S01]  /*5af0*/  LDS.128 R16, [R39+UR8+0x110] ;  /* 0x0001100827107984 */ /* 0x000e620008000c00 */
[C---:B0-----:R-:W-:Y:S02]  /*5b00*/  IDP.4A.S8.S8 R27, R24.reuse, R20, R61 ;  /* 0x00000014181b7226 */ /* 0x041fe4000000063d */
[C---:B------:R-:W-:Y:S02]  /*5b10*/  IDP.4A.S8.S8 R60, R24.reuse, R21, R60 ;  /* 0x00000015183c7226 */ /* 0x040fe4000000063c */
[C---:B------:R-:W-:Y:S02]  /*5b20*/  IDP.4A.S8.S8 R61, R24.reuse, R22, R63 ;  /* 0x00000016183d7226 */ /* 0x040fe4000000063f */
[----:B------:R-:W-:Y:S02]  /*5b30*/  IDP.4A.S8.S8 R62, R24, R23, R62 ;  /* 0x00000017183e7226 */ /* 0x000fe4000000063e */
[C---:B------:R-:W-:Y:S01]  /*5b40*/  IDP.4A.S8.S8 R63, R66.reuse, R20, R65 ;  /* 0x00000014423f7226 */ /* 0x040fe20000000641 */
[----:B------:R-:W-:Y:S01]  /*5b50*/  LDS R24, [R38+UR5+0x244] ;  /* 0x0002440526187984 */ /* 0x000fe20008000800 */
[----:B------:R-:W-:-:S02]  /*5b60*/  IDP.4A.S8.S8 R64, R66, R21, R64 ;  /* 0x0000001542407226 */ /* 0x000fc40000000640 */
[C---:B------:R-:W-:Y:S01]  /*5b70*/  IDP.4A.S8.S8 R67, R66.reuse, R22, R67 ;  /* 0x0000001642437226 */ /* 0x040fe20000000643 */
[----:B------:R-:W-:Y:S01]  /*5b80*/  LDS R65, [R38+UR5+0x200] ;  /* 0x0002000526417984 */ /* 0x000fe20008000800 */
[----:B------:R-:W-:Y:S02]  /*5b90*/  IDP.4A.S8.S8 R68, R66, R23, R68 ;  /* 0x0000001742447226 */ /* 0x000fe40000000644 */
[C---:B-1----:R-:W-:Y:S01]  /*5ba0*/  IDP.4A.S8.S8 R27, R25.reuse, R16, R27 ;  /* 0x00000010191b7226 */ /* 0x042fe2000000061b */
[----:B------:R-:W0:Y:S01]  /*5bb0*/  LDS.128 R20, [R39+UR8+0x120] ;  /* 0x0001200827147984 */ /* 0x000e220008000c00 */
[C---:B------:R-:W-:Y:S02]  /*5bc0*/  IDP.4A.S8.S8 R60, R25.reuse, R17, R60 ;  /* 0x00000011193c7226 */ /* 0x040fe4000000063c */
[C---:B------:R-:W-:Y:S02]  /*5bd0*/  IDP.4A.S8.S8 R61, R25.reuse, R18, R61 ;  /* 0x00000012193d7226 */ /* 0x040fe4000000063d */
[----:B------:R-:W-:-:S02]  /*5be0*/  IDP.4A.S8.S8 R62, R25, R19, R62 ;  /* 0x00000013193e7226 */ /* 0x000fc4000000063e */
[----:B------:R-:W1:Y:S01]  /*5bf0*/  LDS R25, [R38+UR5+0x240] ;  /* 0x0002400526197984 */ /* 0x000e620008000800 */
[C---:B------:R-:W-:Y:S02]  /*5c00*/  IDP.4A.S8.S8 R63, R26.reuse, R16, R63 ;  /* 0x000000101a3f7226 */ /* 0x040fe4000000063f */
[C---:B------:R-:W-:Y:S02]  /*5c10*/  IDP.4A.S8.S8 R64, R26.reuse, R17, R64 ;  /* 0x000000111a407226 */ /* 0x040fe40000000640 */
[C---:B------:R-:W-:Y:S02]  /*5c20*/  IDP.4A.S8.S8 R67, R26.reuse, R18, R67 ;  /* 0x000000121a437226 */ /* 0x040fe40000000643 */
[----:B------:R-:W-:Y:S02]  /*5c30*/  IDP.4A.S8.S8 R68, R26, R19, R68 ;  /* 0x000000131a447226 */ /* 0x000fe40000000644 */
[----:B------:R-:W-:Y:S04]  /*5c40*/  LDS R26, [R38+UR5+0x204] ;  /* 0x00020405261a7984 */ /* 0x000fe80008000800 */
[----:B------:R-:W2:Y:S01]  /*5c50*/  LDS.128 R16, [R39+UR8+0x130] ;  /* 0x0001300827107984 */ /* 0x000ea20008000c00 */
[----:B0-----:R-:W-:-:S02]  /*5c60*/  IDP.4A.S8.S8 R27, R65, R20, R27 ;  /* 0x00000014411b7226 */ /* 0x001fc4000000061b */
[C---:B------:R-:W-:Y:S02]  /*5c70*/  IDP.4A.S8.S8 R60, R65.reuse, R21, R60 ;  /* 0x00000015413c7226 */ /* 0x040fe4000000063c */
[C---:B------:R-:W-:Y:S02]  /*5c80*/  IDP.4A.S8.S8 R61, R65.reuse, R22, R61 ;  /* 0x00000016413d7226 */ /* 0x040fe4000000063d */
[----:B------:R-:W-:Y:S02]  /*5c90*/  IDP.4A.S8.S8 R62, R65, R23, R62 ;  /* 0x00000017413e7226 */ /* 0x000fe4000000063e */
[C---:B-1----:R-:W-:Y:S01]  /*5ca0*/  IDP.4A.S8.S8 R63, R25.reuse, R20, R63 ;  /* 0x00000014193f7226 */ /* 0x042fe2000000063f */
[----:B------:R-:W-:Y:S01]  /*5cb0*/  LDS R65, [R38+UR5+0x208] ;  /* 0x0002080526417984 */ /* 0x000fe20008000800 */
[C---:B------:R-:W-:Y:S02]  /*5cc0*/  IDP.4A.S8.S8 R64, R25.reuse, R21, R64 ;  /* 0x0000001519407226 */ /* 0x040fe40000000640 */
[----:B------:R-:W-:-:S02]  /*5cd0*/  IDP.4A.S8.S8 R67, R25, R22, R67 ;  /* 0x0000001619437226 */ /* 0x000fc40000000643 */
[----:B------:R-:W-:Y:S02]  /*5ce0*/  IDP.4A.S8.S8 R68, R25, R23, R68 ;  /* 0x0000001719447226 */ /* 0x000fe40000000644 */
[----:B------:R-:W0:Y:S01]  /*5cf0*/  LDS.128 R20, [R39+UR8+0x140] ;  /* 0x0001400827147984 */ /* 0x000e220008000c00 */
[C---:B--2---:R-:W-:Y:S02]  /*5d00*/  IDP.4A.S8.S8 R27, R26.reuse, R16, R27 ;  /* 0x000000101a1b7226 */ /* 0x044fe4000000061b */
[C---:B------:R-:W-:Y:S02]  /*5d10*/  IDP.4A.S8.S8 R60, R26.reuse, R17, R60 ;  /* 0x000000111a3c7226 */ /* 0x040fe4000000063c */
[C---:B------:R-:W-:Y:S02]  /*5d20*/  IDP.4A.S8.S8 R61, R26.reuse, R18, R61 ;  /* 0x000000121a3d7226 */ /* 0x040fe4000000063d */
[----:B------:R-:W-:Y:S02]  /*5d30*/  IDP.4A.S8.S8 R62, R26, R19, R62 ;  /* 0x000000131a3e7226 */ /* 0x000fe4000000063e */
[C---:B------:R-:W-:Y:S01]  /*5d40*/  IDP.4A.S8.S8 R63, R24.reuse, R16, R63 ;  /* 0x00000010183f7226 */ /* 0x040fe2000000063f */
        /* <DEDUP_REMOVED lines=9> */
[C---:B-1----:R-:W-:Y:S02]  /*5de0*/  IDP.4A.S8.S8 R60, R26.reuse, R20, R63 ;  /* 0x000000141a3c7226 */ /* 0x042fe4000000063f */
[C---:B------:R-:W-:Y:S02]  /*5df0*/  IDP.4A.S8.S8 R64, R26.reuse, R21, R64 ;  /* 0x000000151a407226 */ /* 0x040fe40000000640 */
[C---:B------:R-:W-:Y:S02]  /*5e00*/  IDP.4A.S8.S8 R67, R26.reuse, R22, R67 ;  /* 0x000000161a437226 */ /* 0x040fe40000000643 */
[C---:B--2---:R-:W-:Y:S02]  /*5e10*/  IDP.4A.S8.S8 R63, R25.reuse, R16, R27 ;  /* 0x00000010193f7226 */ /* 0x044fe4000000061b */
[----:B------:R-:W0:Y:S01]  /*5e20*/  LDS R27, [R38+UR5+0x280] ;  /* 0x00028005261b7984 */ /* 0x000e220008000800 */
[----:B------:R-:W-:Y:S02]  /*5e30*/  IDP.4A.S8.S8 R68, R26, R23, R68 ;  /* 0x000000171a447226 */ /* 0x000fe40000000644 */
[C---:B------:R-:W-:Y:S01]  /*5e40*/  IDP.4A.S8.S8 R66, R25.reuse, R17, R66 ;  /* 0x0000001119427226 */ /* 0x040fe20000000642 */
[----:B------:R-:W1:Y:S01]  /*5e50*/  LDS.128 R20, [R39+UR8+0x160] ;  /* 0x0001600827147984 */ /* 0x000e620008000c00 */
[----:B------:R-:W-:-:S02]  /*5e60*/  IDP.4A.S8.S8 R65, R25, R18, R61 ;  /* 0x0000001219417226 */ /* 0x000fc4000000063d */
[----:B------:R-:W-:Y:S02]  /*5e70*/  IDP.4A.S8.S8 R62, R25, R19, R62 ;  /* 0x00000013193e7226 */ /* 0x000fe4000000063e */
[----:B------:R-:W2:Y:S01]  /*5e80*/  LDS R25, [R38+UR5+0x284] ;  /* 0x0002840526197984 */ /* 0x000ea20008000800 */
[C---:B0-----:R-:W-:Y:S02]  /*5e90*/  IDP.4A.S8.S8 R16, R27.reuse, R16, R60 ;  /* 0x000000101b107226 */ /* 0x041fe4000000063c */
[C---:B------:R-:W-:Y:S02]  /*5ea0*/  IDP.4A.S8.S8 R64, R27.reuse, R17, R64 ;  /* 0x000000111b407226 */ /* 0x040fe40000000640 */
[C---:B-1----:R-:W-:Y:S02]  /*5eb0*/  IDP.4A.S8.S8 R61, R24.reuse, R20, R63 ;  /* 0x00000014183d7226 */ /* 0x042fe4000000063f */
[----:B------:R-:W-:Y:S02]  /*5ec0*/  IDP.4A.S8.S8 R63, R24, R22, R65 ;  /* 0x00000016183f7226 */ /* 0x000fe40000000641 */
[----:B------:R-:W-:-:S02]  /*5ed0*/  IDP.4A.S8.S8 R67, R27, R18, R67 ;  /* 0x000000121b437226 */ /* 0x000fc40000000643 */
[----:B------:R-:W-:Y:S02]  /*5ee0*/  IDP.4A.S8.S8 R68, R27, R19, R68 ;  /* 0x000000131b447226 */ /* 0x000fe40000000644 */
[C---:B--2---:R-:W-:Y:S02]  /*5ef0*/  IDP.4A.S8.S8 R65, R25.reuse, R20, R16 ;  /* 0x0000001419417226 */ /* 0x044fe40000000610 */
[----:B------:R-:W0:Y:S01]  /*5f00*/  LDS.128 R16, [R39+UR8+0x170] ;  /* 0x0001700827107984 */ /* 0x000e220008000c00 */
[C---:B------:R-:W-:Y:S02]  /*5f10*/  IDP.4A.S8.S8 R60, R24.reuse, R21, R66 ;  /* 0x00000015183c7226 */ /* 0x040fe40000000642 */
[----:B------:R-:W-:Y:S02]  /*5f20*/  IDP.4A.S8.S8 R62, R24, R23, R62 ;  /* 0x00000017183e7226 */ /* 0x000fe4000000063e */
[C---:B------:R-:W-:Y:S01]  /*5f30*/  IDP.4A.S8.S8 R64, R25.reuse, R21, R64 ;  /* 0x0000001519407226 */ /* 0x040fe20000000640 */
[----:B------:R-:W1:Y:S01]  /*5f40*/  LDS R24, [R38+UR5+0x288] ;  /* 0x0002880526187984 */ /* 0x000e620008000800 */
[----:B------:R-:W-:-:S02]  /*5f50*/  IDP.4A.S8.S8 R67, R25, R22, R67 ;  /* 0x0000001619437226 */ /* 0x000fc40000000643 */
[----:B------:R-:W-:Y:S02]  /*5f60*/  IDP.4A.S8.S8 R68, R25, R23, R68 ;  /* 0x0000001719447226 */ /* 0x000fe40000000644 */
[----:B------:R-:W2:Y:S01]  /*5f70*/  LDS.128 R20, [R39+UR8+0x180] ;  /* 0x0001800827147984 */ /* 0x000ea20008000c00 */
[C---:B0-----:R-:W-:Y:S02]  /*5f80*/  IDP.4A.S8.S8 R60, R26.reuse, R17, R60 ;  /* 0x000000111a3c7226 */ /* 0x041fe4000000063c */
[C---:B------:R-:W-:Y:S02]  /*5f90*/  IDP.4A.S8.S8 R66, R26.reuse, R16, R61 ;  /* 0x000000101a427226 */ /* 0x040fe4000000063d */
[C---:B------:R-:W-:Y:S02]  /*5fa0*/  IDP.4A.S8.S8 R63, R26.reuse, R18, R63 ;  /* 0x000000121a3f7226 */ /* 0x040fe4000000063f */
[----:B------:R-:W-:Y:S02]  /*5fb0*/  IDP.4A.S8.S8 R62, R26, R19, R62 ;  /* 0x000000131a3e7226 */ /* 0x000fe4000000063e */
[C---:B-1----:R-:W-:Y:S01]  /*5fc0*/  IDP.4A.S8.S8 R61, R24.reuse, R16, R65 ;  /* 0x00000010183d7226 */ /* 0x042fe20000000641 */
[----:B------:R-:W-:Y:S01]  /*5fd0*/  LDS R26, [R38+UR5+0x2c4] ;  /* 0x0002c405261a7984 */ /* 0x000fe20008000800 */
[----:B------:R-:W-:-:S02]  /*5fe0*/  IDP.4A.S8.S8 R64, R24, R17, R64 ;  /* 0x0000001118407226 */ /* 0x000fc40000000640 */
[----:B--2---:R-:W-:Y:S02]  /*5ff0*/  IDP.4A.S8.S8 R70, R27, R21, R60 ;  /* 0x000000151b467226 */ /* 0x004fe4000000063c */
[C---:B------:R-:W-:Y:S01]  /*6000*/  IDP.4A.S8.S8 R67, R24.reuse, R18, R67 ;  /* 0x0000001218437226 */ /* 0x040fe20000000643 */
[----:B------:R-:W0:Y:S01]  /*6010*/  LDS R60, [R38+UR5+0x2c0] ;  /* 0x0002c005263c7984 */ /* 0x000e220008000800 */
[----:B------:R-:W-:-:S03]  /*6020*/  IDP.4A.S8.S8 R68, R24, R19, R68 ;  /* 0x0000001318447226 */ /* 0x000fc60000000644 */
[----:B------:R-:W1:Y:S01]  /*6030*/  LDS.128 R16, [R39+UR8+0x190] ;  /* 0x0001900827107984 */ /* 0x000e620008000c00 */
[C---:B------:R-:W-:Y:S02]  /*6040*/  IDP.4A.S8.S8 R65, R27.reuse, R22, R63 ;  /* 0x000000161b417226 */ /* 0x040fe4000000063f */
[CC--:B------:R-:W-:Y:S02]  /*6050*/  IDP.4A.S8.S8 R66, R27.reuse, R20.reuse, R66 ;  /* 0x000000141b427226 */ /* 0x0c0fe40000000642 */
[----:B------:R-:W-:Y:S02]  /*6060*/  IDP.4A.S8.S8 R62, R27, R23, R62 ;  /* 0x000000171b3e7226 */ /* 0x000fe4000000063e */
[C---:B0-----:R-:W-:Y:S02]  /*6070*/  IDP.4A.S8.S8 R63, R60.reuse, R20, R61 ;  /* 0x000000143c3f7226 */ /* 0x041fe4000000063d */
[C---:B------:R-:W-:Y:S02]  /*6080*/  IDP.4A.S8.S8 R64, R60.reuse, R21, R64 ;  /* 0x000000153c407226 */ /* 0x040fe40000000640 */
[----:B------:R-:W-:-:S02]  /*6090*/  IDP.4A.S8.S8 R67, R60, R22, R67 ;  /* 0x000000163c437226 */ /* 0x000fc40000000643 */
[----:B------:R-:W-:Y:S02]  /*60a0*/  IDP.4A.S8.S8 R68, R60, R23, R68 ;  /* 0x000000173c447226 */ /* 0x000fe40000000644 */
[C---:B-1----:R-:W-:Y:S01]  /*60b0*/  IDP.4A.S8.S8 R61, R25.reuse, R18, R65 ;  /* 0x00000012193d7226 */ /* 0x042fe20000000641 */
[----:B------:R-:W0:Y:S01]  /*60c0*/  LDS.128 R20, [R39+UR8+0x1a0] ;  /* 0x0001a00827147984 */ /* 0x000e220008000c00 */
[----:B------:R-:W-:-:S03]  /*60d0*/  IDP.4A.S8.S8 R27, R25, R16, R66 ;  /* 0x00000010191b7226 */ /* 0x000fc60000000642 */
[----:B------:R-:W1:Y:S01]  /*60e0*/  LDS R65, [R38+UR5+0x2c8] ;  /* 0x0002c80526417984 */ /* 0x000e620008000800 */
[C---:B------:R-:W-:Y:S02]  /*60f0*/  IDP.4A.S8.S8 R60, R25.reuse, R17, R70 ;  /* 0x00000011193c7226 */ /* 0x040fe40000000646 */
[----:B------:R-:W-:Y:S02]  /*6100*/  IDP.4A.S8.S8 R62, R25, R19, R62 ;  /* 0x00000013193e7226 */ /* 0x000fe4000000063e */
[C---:B------:R-:W-:Y:S01]  /*6110*/  IDP.4A.S8.S8 R63, R26.reuse, R16, R63 ;  /* 0x000000101a3f7226 */ /* 0x040fe2000000063f */
[----:B------:R-:W-:Y:S01]  /*6120*/  LDS R25, [R38+UR5+0x340] ;  /* 0x0003400526197984 */ /* 0x000fe20008000800 */
[C---:B------:R-:W-:Y:S02]  /*6130*/  IDP.4A.S8.S8 R64, R26.reuse, R17, R64 ;  /* 0x000000111a407226 */ /* 0x040fe40000000640 */
[C---:B------:R-:W-:Y:S02]  /*6140*/  IDP.4A.S8.S8 R67, R26.reuse, R18, R67 ;  /* 0x000000121a437226 */ /* 0x040fe40000000643 */
[----:B------:R-:W-:-:S02]  /*6150*/  IDP.4A.S8.S8 R68, R26, R19, R68 ;  /* 0x000000131a447226 */ /* 0x000fc40000000644 */
[----:B------:R-:W-:Y:S04]  /*6160*/  LDS R26, [R38+UR5+0x300] ;  /* 0x00030005261a7984 */ /* 0x000fe80008000800 */
[----:B------:R-:W2:Y:S01]  /*6170*/  LDS.128 R16, [R39+UR8+0x1b0] ;  /* 0x0001b00827107984 */ /* 0x000ea20008000c00 */
[C---:B0-----:R-:W-:Y:S02]  /*6180*/  IDP.4A.S8.S8 R27, R24.reuse, R20, R27 ;  /* 0x00000014181b7226 */ /* 0x041fe4000000061b */
[C---:B------:R-:W-:Y:S02]  /*6190*/  IDP.4A.S8.S8 R60, R24.reuse, R21, R60 ;  /* 0x00000015183c7226 */ /* 0x040fe4000000063c */
[C---:B------:R-:W-:Y:S02]  /*61a0*/  IDP.4A.S8.S8 R61, R24.reuse, R22, R61 ;  /* 0x00000016183d7226 */ /* 0x040fe4000000063d */
[----:B------:R-:W-:-:S02]  /*61b0*/  IDP.4A.S8.S8 R62, R24, R23, R62 ;  /* 0x00000017183e7226 */ /* 0x000fc4000000063e */
[C---:B-1----:R-:W-:Y:S01]  /*61c0*/  IDP.4A.S8.S8 R63, R65.reuse, R20, R63 ;  /* 0x00000014413f7226 */ /* 0x042fe2000000063f */
[----:B------:R-:W-:Y:S01]  /*61d0*/  LDS R24, [R38+UR5+0x344] ;  /* 0x0003440526187984 */ /* 0x000fe20008000800 */
[C---:B------:R-:W-:Y:S02]  /*61e0*/  IDP.4A.S8.S8 R64, R65.reuse, R21, R64 ;  /* 0x0000001541407226 */ /* 0x040fe40000000640 */
[C---:B------:R-:W-:Y:S02]  /*61f0*/  IDP.4A.S8.S8 R67, R65.reuse, R22, R67 ;  /* 0x0000001641437226 */ /* 0x040fe40000000643 */
[----:B------:R-:W-:Y:S02]  /*6200*/  IDP.4A.S8.S8 R68, R65, R23, R68 ;  /* 0x0000001741447226 */ /* 0x000fe40000000644 */
[----:B------:R-:W-:Y:S04]  /*6210*/  LDS R65, [R38+UR5+0x304] ;  /* 0x0003040526417984 */ /* 0x000fe80008000800 */
[----:B------:R-:W0:Y:S01]  /*6220*/  LDS.128 R20, [R39+UR8+0x1c0] ;  /* 0x0001c00827147984 */ /* 0x000e220008000c00 */
[----:B--2---:R-:W-:-:S02]  /*6230*/  IDP.4A.S8.S8 R27, R26, R16, R27 ;  /* 0x000000101a1b7226 */ /* 0x004fc4000000061b */
[C---:B------:R-:W-:Y:S02]  /*6240*/  IDP.4A.S8.S8 R60, R26.reuse, R17, R60 ;  /* 0x000000111a3c7226 */ /* 0x040fe4000000063c */
[C---:B------:R-:W-:Y:S02]  /*6250*/  IDP.4A.S8.S8 R61, R26.reuse, R18, R61 ;  /* 0x000000121a3d7226 */ /* 0x040fe4000000063d */
[----:B------:R-:W-:Y:S02]  /*6260*/  IDP.4A.S8.S8 R26, R26, R19, R62 ;  /* 0x000000131a1a7226 */ /* 0x000fe4000000063e */
[C---:B------:R-:W-:Y:S01]  /*6270*/  IDP.4A.S8.S8 R63, R25.reuse, R16, R63 ;  /* 0x00000010193f7226 */ /* 0x040fe2000000063f */
[----:B------:R-:W-:Y:S01]  /*6280*/  LDS R62, [R38+UR5+0x308] ;  /* 0x00030805263e7984 */ /* 0x000fe20008000800 */
[C---:B------:R-:W-:Y:S02]  /*6290*/  IDP.4A.S8.S8 R64, R25.reuse, R17, R64 ;  /* 0x0000001119407226 */ /* 0x040fe40000000640 */
[----:B------:R-:W-:-:S02]  /*62a0*/  IDP.4A.S8.S8 R67, R25, R18, R67 ;  /* 0x0000001219437226 */ /* 0x000fc40000000643 */
[----:B------:R-:W-:Y:S02]  /*62b0*/  IDP.4A.S8.S8 R68, R25, R19, R68 ;  /* 0x0000001319447226 */ /* 0x000fe40000000644 */
[----:B------:R-:W1:Y:S01]  /*62c0*/  LDS.128 R16, [R39+UR8+0x1d0] ;  /* 0x0001d00827107984 */ /* 0x000e620008000c00 */
[CC--:B0-----:R-:W-:Y:S02]  /*62d0*/  IDP.4A.S8.S8 R27, R65.reuse, R20.reuse, R27 ;  /* 0x00000014411b7226 */ /* 0x0c1fe4000000061b */
[C---:B------:R-:W-:Y:S02]  /*62e0*/  IDP.4A.S8.S8 R66, R65.reuse, R21, R60 ;  /* 0x0000001541427226 */ /* 0x040fe4000000063c */
[----:B------:R-:W-:Y:S02]  /*62f0*/  IDP.4A.S8.S8 R60, R24, R20, R63 ;  /* 0x00000014183c7226 */ /* 0x000fe4000000063f */
[C---:B------:R-:W-:Y:S02]  /*6300*/  IDP.4A.S8.S8 R26, R65.reuse, R23, R26 ;  /* 0x00000017411a7226 */ /* 0x040fe4000000061a */
[----:B------:R-:W-:-:S02]  /*6310*/  IDP.4A.S8.S8 R61, R65, R22, R61 ;  /* 0x00000016413d7226 */ /* 0x000fc4000000063d */
[C---:B------:R-:W-:Y:S02]  /*6320*/  IDP.4A.S8.S8 R64, R24.reuse, R21, R64 ;  /* 0x0000001518407226 */ /* 0x040fe40000000640 */
[C---:B------:R-:W-:Y:S02]  /*6330*/  IDP.4A.S8.S8 R67, R24.reuse, R22, R67 ;  /* 0x0000001618437226 */ /* 0x040fe40000000643 */
[----:B------:R-:W-:Y:S02]  /*6340*/  IDP.4A.S8.S8 R68, R24, R23, R68 ;  /* 0x0000001718447226 */ /* 0x000fe40000000644 */
[----:B------:R-:W0:Y:S01]  /*6350*/  LDS.128 R20, [R39+UR8+0x1e0] ;  /* 0x0001e00827147984 */ /* 0x000e220008000c00 */
[----:B-1----:R-:W-:-:S03]  /*6360*/  IDP.4A.S8.S8 R63, R62, R16, R27 ;  /* 0x000000103e3f7226 */ /* 0x002fc6000000061b */
[----:B------:R-:W1:Y:S01]  /*6370*/  LDS R27, [R38+UR5+0x348] ;  /* 0x00034805261b7984 */ /* 0x000e620008000800 */
[----:B------:R-:W-:-:S03]  /*6380*/  IDP.4A.S8.S8 R70, R62, R19, R26 ;  /* 0x000000133e467226 */ /* 0x000fc6000000061a */
[----:B------:R-:W2:Y:S01]  /*6390*/  LDS R26, [R38+UR5+0x380] ;  /* 0x00038005261a7984 */ /* 0x000ea20008000800 */
[CC--:B------:R-:W-:Y:S02]  /*63a0*/  IDP.4A.S8.S8 R66, R62.reuse, R17.reuse, R66 ;  /* 0x000000113e427226 */ /* 0x0c0fe40000000642 */
[----:B------:R-:W-:Y:S02]  /*63b0*/  IDP.4A.S8.S8 R69, R62, R18, R61 ;  /* 0x000000123e457226 */ /* 0x000fe4000000063d */
[----:B0-----:R-:W-:Y:S02]  /*63c0*/  IDP.4A.S8.S8 R61, R25, R20, R63 ;  /* 0x00000014193d7226 */ /* 0x001fe4000000063f */
[C---:B-1----:R-:W-:Y:S02]  /*63d0*/  IDP.4A.S8.S8 R65, R27.reuse, R16, R60 ;  /* 0x000000101b417226 */ /* 0x042fe4000000063c */
[C---:B------:R-:W-:Y:S01]  /*63e0*/  IDP.4A.S8.S8 R64, R27.reuse, R17, R64 ;  /* 0x000000111b407226 */ /* 0x040fe20000000640 */
[----:B------:R-:W-:Y:S01]  /*63f0*/  LDS R60, [R38+UR5+0x384] ;  /* 0x00038405263c7984 */ /* 0x000fe20008000800 */
[----:B------:R-:W-:-:S02]  /*6400*/  IDP.4A.S8.S8 R67, R27, R18, R67 ;  /* 0x000000121b437226 */ /* 0x000fc40000000643 */
[----:B------:R-:W-:Y:S02]  /*6410*/  IDP.4A.S8.S8 R68, R27, R19, R68 ;  /* 0x000000131b447226 */ /* 0x000fe40000000644 */
[----:B------:R-:W0:Y:S01]  /*6420*/  LDS.128 R16, [R39+UR8+0x1f0] ;  /* 0x0001f00827107984 */ /* 0x000e220008000c00 */
[C---:B------:R-:W-:Y:S02]  /*6430*/  IDP.4A.S8.S8 R62, R25.reuse, R21, R66 ;  /* 0x00000015193e7226 */ /* 0x040fe40000000642 */
[C---:B------:R-:W-:Y:S02]  /*6440*/  IDP.4A.S8.S8 R63, R25.reuse, R22, R69 ;  /* 0x00000016193f7226 */ /* 0x040fe40000000645 */
[----:B------:R-:W-:Y:S02]  /*6450*/  IDP.4A.S8.S8 R25, R25, R23, R70 ;  /* 0x0000001719197226 */ /* 0x000fe40000000646 */
[C---:B--2---:R-:W-:Y:S02]  /*6460*/  IDP.4A.S8.S8 R65, R26.reuse, R20, R65 ;  /* 0x000000141a417226 */ /* 0x044fe40000000641 */
[----:B------:R-:W-:-:S02]  /*6470*/  IDP.4A.S8.S8 R64, R26, R21, R64 ;  /* 0x000000151a407226 */ /* 0x000fc40000000640 */
[C---:B------:R-:W-:Y:S02]  /*6480*/  IDP.4A.S8.S8 R67, R26.reuse, R22, R67 ;  /* 0x000000161a437226 */ /* 0x040fe40000000643 */
[----:B------:R-:W-:Y:S02]  /*6490*/  IDP.4A.S8.S8 R68, R26, R23, R68 ;  /* 0x000000171a447226 */ /* 0x000fe40000000644 */
[----:B------:R-:W1:Y:S01]  /*64a0*/  LDS.128 R20, [R39+UR8+0x200] ;  /* 0x0002000827147984 */ /* 0x000e620008000c00 */
[C---:B0-----:R-:W-:Y:S02]  /*64b0*/  IDP.4A.S8.S8 R62, R24.reuse, R17, R62 ;  /* 0x00000011183e7226 */ /* 0x041fe4000000063e */
[C---:B------:R-:W-:Y:S02]  /*64c0*/  IDP.4A.S8.S8 R61, R24.reuse, R16, R61 ;  /* 0x00000010183d7226 */ /* 0x040fe4000000063d */
[C---:B------:R-:W-:Y:S02]  /*64d0*/  IDP.4A.S8.S8 R63, R24.reuse, R18, R63 ;  /* 0x00000012183f7226 */ /* 0x040fe4000000063f */
[----:B------:R-:W-:-:S02]  /*64e0*/  IDP.4A.S8.S8 R24, R24, R19, R25 ;  /* 0x0000001318187226 */ /* 0x000fc40000000619 */
[C---:B------:R-:W-:Y:S02]  /*64f0*/  IDP.4A.S8.S8 R25, R60.reuse, R16, R65 ;  /* 0x000000103c197226 */ /* 0x040fe40000000641 */
[C---:B------:R-:W-:Y:S02]  /*6500*/  IDP.4A.S8.S8 R64, R60.reuse, R17, R64 ;  /* 0x000000113c407226 */ /* 0x040fe40000000640 */
[C---:B-1----:R-:W-:Y:S02]  /*6510*/  IDP.4A.S8.S8 R66, R27.reuse, R21, R62 ;  /* 0x000000151b427226 */ /* 0x042fe4000000063e */
[----:B------:R-:W0:Y:S01]  /*6520*/  LDS R62, [R38+UR5+0x388] ;  /* 0x00038805263e7984 */ /* 0x000e220008000800 */
        /* <DEDUP_REMOVED lines=12> */
[CC--:B------:R-:W-:Y:S02]  /*65f0*/  IDP.4A.S8.S8 R65, R26.reuse, R17.reuse, R66 ;  /* 0x000000111a417226 */ /* 0x0c0fe40000000642 */
[C---:B--2---:R-:W-:Y:S02]  /*6600*/  IDP.4A.S8.S8 R68, R61.reuse, R17, R20 ;  /* 0x000000113d447226 */ /* 0x044fe40000000614 */
[-C--:B------:R-:W-:Y:S02]  /*6610*/  IDP.4A.S8.S8 R17, R61, R18.reuse, R22 ;  /* 0x000000123d117226 */ /* 0x080fe40000000616 */
[C---:B------:R-:W-:Y:S01]  /*6620*/  IDP.4A.S8.S8 R67, R26.reuse, R18, R69 ;  /* 0x000000121a437226 */ /* 0x040fe20000000645 */
[----:B------:R-:W0:Y:S01]  /*6630*/  LDS.128 R20, [R39+UR8+0x220] ;  /* 0x0002200827147984 */ /* 0x000e220008000c00 */
[----:B------:R-:W-:-:S03]  /*6640*/  IDP.4A.S8.S8 R66, R26, R19, R24 ;  /* 0x000000131a427226 */ /* 0x000fc60000000618 */
[----:B------:R-:W1:Y:S01]  /*6650*/  LDS R18, [R38+UR5+0x3c4] ;  /* 0x0003c40526127984 */ /* 0x000e620008000800 */
[----:B------:R-:W-:-:S03]  /*6660*/  IDP.4A.S8.S8 R69, R61, R16, R25 ;  /* 0x000000103d457226 */ /* 0x000fc60000000619 */
[----:B------:R-:W2:Y:S04]  /*6670*/  LDS.128 R24, [R39+UR8+0x230] ;  /* 0x0002300827187984 */ /* 0x000ea80008000c00 */
[----:B------:R-:W3:Y:S01]  /*6680*/  LDS R16, [R38+UR5+0x3c8] ;  /* 0x0003c80526107984 */ /* 0x000ee20008000800 */
[----:B------:R-:W-:Y:S01]  /*6690*/  IADD3 R0, P4, PT, R0, 0xc40, RZ ;  /* 0x00000c4000007810 */ /* 0x000fe20007f9e0ff */
[----:B------:R-:W-:-:S03]  /*66a0*/  VIADD R31, R31, 0x1 ;  /* 0x000000011f1f7836 */ /* 0x000fc60000000000 */
[----:B------:R-:W-:Y:S02]  /*66b0*/  IADD3.X R11, PT, PT, RZ, R11, RZ, P4, !PT ;  /* 0x0000000bff0b7210 */ /* 0x000fe400027fe4ff */
[----:B------:R-:W-:Y:S01]  /*66c0*/  ISETP.NE.AND P4, PT, R31, 0xf, PT ;  /* 0x0000000f1f00780c */ /* 0x000fe20003f85270 */
[----:B------:R-:W-:Y:S01]  /*66d0*/  IDP.4A.S8.S8 R64, R61, R19, R64 ;  /* 0x000000133d407226 */ /* 0x000fe20000000640 */
[----:B------:R-:W-:Y:S01]  /*66e0*/  IADD3 R2, P2, PT, R2, 0xc40, RZ ;  /* 0x00000c4002027810 */ /* 0x000fe20007f5e0ff */
[----:B------:R-:W-:Y:S01]  /*66f0*/  UIADD3 UR4, UPT, UPT, UR4, 0x400, URZ ;  /* 0x0000040004047890 */ /* 0x000fe2000fffe0ff */
[----:B------:R-:W-:Y:S02]  /*6700*/  IADD3 R28, P3, PT, R28, 0xc40, RZ ;  /* 0x00000c401c1c7810 */ /* 0x000fe40007f7e0ff */
[----:B------:R-:W-:Y:S02]  /*6710*/  IADD3.X R3, PT, PT, RZ, R3, RZ, P2, !PT ;  /* 0x00000003ff037210 */ /* 0x000fe400017fe4ff */
[----:B------:R-:W-:-:S02]  /*6720*/  IADD3.X R29, PT, PT, RZ, R29, RZ, P3, !PT ;  /* 0x0000001dff1d7210 */ /* 0x000fc40001ffe4ff */
[----:B------:R-:W-:Y:S01]  /*6730*/  IADD3 R35, PT, PT, R35, 0x240, RZ ;  /* 0x0000024023237810 */ /* 0x000fe20007ffe0ff */
[CC--:B0-----:R-:W-:Y:S02]  /*6740*/  IDP.4A.S8.S8 R63, R60.reuse, R20.reuse, R63 ;  /* 0x000000143c3f7226 */ /* 0x0c1fe4000000063f */
[-C--:B------:R-:W-:Y:S02]  /*6750*/  IDP.4A.S8.S8 R65, R60, R21.reuse, R65 ;  /* 0x000000153c417226 */ /* 0x080fe40000000641 */
[C---:B-1----:R-:W-:Y:S02]  /*6760*/  IDP.4A.S8.S8 R69, R18.reuse, R20, R69 ;  /* 0x0000001412457226 */ /* 0x042fe40000000645 */
[----:B------:R-:W-:Y:S02]  /*6770*/  IDP.4A.S8.S8 R68, R18, R21, R68 ;  /* 0x0000001512447226 */ /* 0x000fe40000000644 */
[-C--:B------:R-:W-:Y:S02]  /*6780*/  IDP.4A.S8.S8 R67, R60, R22.reuse, R67 ;  /* 0x000000163c437226 */ /* 0x080fe40000000643 */
[----:B------:R-:W-:-:S02]  /*6790*/  IDP.4A.S8.S8 R17, R18, R22, R17 ;  /* 0x0000001612117226 */ /* 0x000fc40000000611 */
[-C--:B------:R-:W-:Y:S02]  /*67a0*/  IDP.4A.S8.S8 R66, R60, R23.reuse, R66 ;  /* 0x000000173c427226 */ /* 0x080fe40000000642 */
[-C--:B--2---:R-:W-:Y:S02]  /*67b0*/  IDP.4A.S8.S8 R61, R62, R24.reuse, R63 ;  /* 0x000000183e3d7226 */ /* 0x084fe4000000063f */
[----:B------:R-:W-:Y:S02]  /*67c0*/  IDP.4A.S8.S8 R64, R18, R23, R64 ;  /* 0x0000001712407226 */ /* 0x000fe40000000640 */
[----:B---3--:R-:W-:Y:S02]  /*67d0*/  IDP.4A.S8.S8 R63, R16, R24, R69 ;  /* 0x00000018103f7226 */ /* 0x008fe40000000645 */
[-C--:B------:R-:W-:Y:S02]  /*67e0*/  IDP.4A.S8.S8 R24, R62, R25.reuse, R65 ;  /* 0x000000193e187226 */ /* 0x080fe40000000641 */
[----:B------:R-:W-:-:S02]  /*67f0*/  IDP.4A.S8.S8 R60, R16, R25, R68 ;  /* 0x00000019103c7226 */ /* 0x000fc40000000644 */
[-C--:B------:R-:W-:Y:S02]  /*6800*/  IDP.4A.S8.S8 R25, R62, R26.reuse, R67 ;  /* 0x0000001a3e197226 */ /* 0x080fe40000000643 */
[----:B------:R-:W-:Y:S02]  /*6810*/  IDP.4A.S8.S8 R65, R16, R26, R17 ;  /* 0x0000001a10417226 */ /* 0x000fe40000000611 */
[-C--:B------:R-:W-:Y:S02]  /*6820*/  IDP.4A.S8.S8 R26, R62, R27.reuse, R66 ;  /* 0x0000001b3e1a7226 */ /* 0x080fe40000000642 */
[----:B------:R-:W-:Y:S01]  /*6830*/  IDP.4A.S8.S8 R62, R16, R27, R64 ;  /* 0x0000001b103e7226 */ /* 0x000fe20000000640 */
[----:B------:R-:W-:Y:S06]  /*6840*/  @P4 BRA `(.L_x_79) ;  /* 0xffffffd800904947 */ /* 0x000fec000383ffff */
[----:B------:R-:W0:Y:S01]  /*6850*/  S2R R3, SR_TID.X ;  /* 0x0000000000037919 */ /* 0x000e220000002100 */
[----:B------:R-:W1:Y:S01]  /*6860*/  S2UR UR9, SR_CgaCtaId ;  /* 0x00000000000979c3 */ /* 0x000e620000008800 */
[----:B------:R-:W-:Y:S01]  /*6870*/  UMOV UR5, 0x400 ;  /* 0x0000040000057882 */ /* 0x000fe20000000000 */
[----:B------:R-:W-:-:S06]  /*6880*/  IMAD R15, R30, 0x240, RZ ;  /* 0x000002401e0f7824 */ /* 0x000fcc00078e02ff */
[----:B------:R-:W-:Y:S06]  /*6890*/  BAR.SYNC.DEFER_BLOCKING 0x0 ;  /* 0x0000000000007b1d */ /* 0x000fec0000010000 */
[----:B------:R-:W2:Y:S01]  /*68a0*/  S2R R13, SR_CTAID.Y ;  /* 0x00000000000d7919 */ /* 0x000ea20000002600 */
[----:B------:R-:W3:Y:S01]  /*68b0*/  S2R R14, SR_CTAID.X ;  /* 0x00000000000e7919 */ /* 0x000ee20000002500 */
[----:B-1----:R-:W-:Y:S01]  /*68c0*/  ULEA UR5, UR9, UR5, 0x18 ;  /* 0x0000000509057291 */ /* 0x002fe2000f8ec0ff */
[----:B------:R-:W-:Y:S05]  /*68d0*/  LDS.128 R32, [R15+UR8+0x1200] ;  /* 0x001200080f207984 */ /* 0x000fea0008000c00 */
[----:B0-----:R-:W-:Y:S01]  /*68e0*/  LEA R0, R3, UR5, 0x2 ;  /* 0x0000000503007c11 */ /* 0x001fe2000f8e10ff */
[----:B------:R-:W-:Y:S04]  /*68f0*/  LDS.128 R20, [R15+UR8+0x1210] ;  /* 0x001210080f147984 */ /* 0x000fe80008000c00 */
[----:B------:R-:W0:Y:S04]  /*6900*/  LDS R2, [R0+0x400] ;  /* 0x0004000000027984 */ /* 0x000e280000000800 */
[----:B------:R-:W1:Y:S01]  /*6910*/  LDS R38, [R0+0x440] ;  /* 0x0004400000267984 */ /* 0x000e620000000800 */
[----:B--2---:R-:W-:-:S03]  /*6920*/  LEA R13, R13, R30, 0x3 ;  /* 0x0000001e0d0d7211 */ /* 0x004fc600078e18ff */
[----:B------:R-:W2:Y:S01]  /*6930*/  LDS R31, [R0+0x404] ;  /* 0x00040400001f7984 */ /* 0x000ea20000000800 */
[----:B------:R-:W-:-:S03]  /*6940*/  SHF.L.U32 R41, R13, 0x2, RZ ;  /* 0x000000020d297819 */ /* 0x000fc600000006ff */
[----:B------:R-:W4:Y:S01]  /*6950*/  LDS R37, [R0+0x444] ;  /* 0x0004440000257984 */ /* 0x000f220000000800 */
[----:B---3--:R-:W-:-:S03]  /*6960*/  IMAD R14, R13, 0x7, R14 ;  /* 0x000000070d0e7824 */ /* 0x008fc600078e020e */
[----:B------:R-:W-:Y:S01]  /*6970*/  LDS.128 R4, [R15+UR8+0x1220] ;  /* 0x001220080f047984 */ /* 0x000fe20008000c00 */
[----:B------:R-:W-:-:S03]  /*6980*/  IMAD R14, R14, 0x1c, R3 ;  /* 0x0000001c0e0e7824 */ /* 0x000fc600078e0203 */
[----:B------:R-:W3:Y:S02]  /*6990*/  LDS R39, [R0+0x408] ;  /* 0x0004080000277984 */ /* 0x000ee40000000800 */
[----:B------:R-:W-:Y:S02]  /*69a0*/  SHF.L.U32 R14, R14, 0x2, RZ ;  /* 0x000000020e0e7819 */ /* 0x000fe400000006ff */
[----:B------:R-:W5:Y:S04]  /*69b0*/  LDS R36, [R0+0x448] ;  /* 0x0004480000247984 */ /* 0x000f680000000800 */
[----:B------:R-:W5:Y:S04]  /*69c0*/  LDS.128 R16, [R15+UR8+0x1230] ;  /* 0x001230080f107984 */ /* 0x000f680008000c00 */
[----:B------:R-:W5:Y:S04]  /*69d0*/  LDS R12, [R0+0x480] ;  /* 0x00048000000c7984 */ /* 0x000f680000000800 */
[----:B------:R-:W5:Y:S04]  /*69e0*/  LDS.128 R8, [R15+UR8+0x1240] ;  /* 0x001240080f087984 */ /* 0x000f680008000c00 */
[----:B------:R-:W5:Y:S01]  /*69f0*/  LDS R3, [R0+0x484] ;  /* 0x0004840000037984 */ /* 0x000f620000000800 */
[----:B0-----:R-:W-:-:S02]  /*6a00*/  IDP.4A.S8.S8 R61, R2, R32, R61 ;  /* 0x00000020023d7226 */ /* 0x001fc4000000063d */
[C---:B------:R-:W-:Y:S01]  /*6a10*/  IDP.4A.S8.S8 R28, R2.reuse, R33, R24 ;  /* 0x00000021021c7226 */ /* 0x040fe20000000618 */
[----:B------:R-:W-:Y:S01]  /*6a20*/  LDS R43, [R0+0x540] ;  /* 0x00054000002b7984 */ /* 0x000fe20000000800 */
[C---:B------:R-:W-:Y:S02]  /*6a30*/  IDP.4A.S8.S8 R29, R2.reuse, R34, R25 ;  /* 0x00000022021d7226 */ /* 0x040fe40000000619 */
[----:B------:R-:W-:Y:S01]  /*6a40*/  IDP.4A.S8.S8 R30, R2, R35, R26 ;  /* 0x00000023021e7226 */ /* 0x000fe2000000061a */
[----:B------:R-:W-:Y:S01]  /*6a50*/  LDS R45, [R0+0x504] ;  /* 0x00050400002d7984 */ /* 0x000fe20000000800 */
[C---:B-1----:R-:W-:Y:S02]  /*6a60*/  IDP.4A.S8.S8 R32, R38.reuse, R32, R63 ;  /* 0x0000002026207226 */ /* 0x042fe4000000063f */
[C---:B------:R-:W-:Y:S01]  /*6a70*/  IDP.4A.S8.S8 R60, R38.reuse, R33, R60 ;  /* 0x00000021263c7226 */ /* 0x040fe2000000063c */
[----:B------:R-:W-:Y:S01]  /*6a80*/  LDS.128 R24, [R15+UR8+0x1250] ;  /* 0x001250080f187984 */ /* 0x000fe20008000c00 */
[----:B------:R-:W-:-:S02]  /*6a90*/  IDP.4A.S8.S8 R34, R38, R34, R65 ;  /* 0x0000002226227226 */ /* 0x000fc40000000641 */
[----:B------:R-:W-:Y:S01]  /*6aa0*/  IDP.4A.S8.S8 R62, R38, R35, R62 ;  /* 0x00000023263e7226 */ /* 0x000fe2000000063e */
[----:B------:R-:W0:Y:S01]  /*6ab0*/  LDS R2, [R0+0x488] ;  /* 0x0004880000027984 */ /* 0x000e220000000800 */
[C---:B--2---:R-:W-:Y:S02]  /*6ac0*/  IDP.4A.S8.S8 R61, R31.reuse, R20, R61 ;  /* 0x000000141f3d7226 */ /* 0x044fe4000000063d */
[C---:B------:R-:W-:Y:S01]  /*6ad0*/  IDP.4A.S8.S8 R28, R31.reuse, R21, R28 ;  /* 0x000000151f1c7226 */ /* 0x040fe2000000061c */
[----:B------:R-:W-:Y:S01]  /*6ae0*/  LDS R42, [R0+0x544] ;  /* 0x00054400002a7984 */ /* 0x000fe20000000800 */
[C---:B------:R-:W-:Y:S02]  /*6af0*/  IDP.4A.S8.S8 R33, R31.reuse, R22, R29 ;  /* 0x000000161f217226 */ /* 0x040fe4000000061d */
[----:B------:R-:W-:Y:S01]  /*6b00*/  IDP.4A.S8.S8 R30, R31, R23, R30 ;  /* 0x000000171f1e7226 */ /* 0x000fe2000000061e */
[----:B------:R-:W-:Y:S01]  /*6b10*/  LDS R46, [R0+0x508] ;  /* 0x00050800002e7984 */ /* 0x000fe20000000800 */
[----:B----4-:R-:W-:-:S02]  /*6b20*/  IDP.4A.S8.S8 R29, R37, R20, R32 ;  /* 0x00000014251d7226 */ /* 0x010fc40000000620 */
[C---:B------:R-:W-:Y:S01]  /*6b30*/  IDP.4A.S8.S8 R60, R37.reuse, R21, R60 ;  /* 0x00000015253c7226 */ /* 0x040fe2000000063c */
[----:B------:R-:W-:Y:S01]  /*6b40*/  LDS R32, [R0+0x4c0] ;  /* 0x0004c00000207984 */ /* 0x000fe20000000800 */
[C---:B------:R-:W-:Y:S02]  /*6b50*/  IDP.4A.S8.S8 R31, R37.reuse, R22, R34 ;  /* 0x00000016251f7226 */ /* 0x040fe40000000622 */
[----:B------:R-:W-:Y:S01]  /*6b60*/  IDP.4A.S8.S8 R62, R37, R23, R62 ;  /* 0x00000017253e7226 */ /* 0x000fe2000000063e */
[----:B------:R-:W-:Y:S01]  /*6b70*/  LDS R44, [R0+0x580] ;  /* 0x00058000002c7984 */ /* 0x000fe20000000800 */
[C---:B---3--:R-:W-:Y:S02]  /*6b80*/  IDP.4A.S8.S8 R61, R39.reuse, R4, R61 ;  /* 0x00000004273d7226 */ /* 0x048fe4000000063d */
[C---:B------:R-:W-:Y:S01]  /*6b90*/  IDP.4A.S8.S8 R34, R39.reuse, R5, R28 ;  /* 0x0000000527227226 */ /* 0x040fe2000000061c */
[----:B------:R-:W1:Y:S01]  /*6ba0*/  LDS.128 R20, [R15+UR8+0x1260] ;  /* 0x001260080f147984 */ /* 0x000e620008000c00 */
[----:B------:R-:W-:-:S02]  /*6bb0*/  IDP.4A.S8.S8 R35, R39, R6, R33 ;  /* 0x0000000627237226 */ /* 0x000fc40000000621 */
[C---:B-----5:R-:W-:Y:S02]  /*6bc0*/  IDP.4A.S8.S8 R60, R36.reuse, R5, R60 ;  /* 0x00000005243c7226 */ /* 0x060fe4000000063c */
[----:B------:R-:W-:Y:S02]  /*6bd0*/  IDP.4A.S8.S8 R39, R39, R7, R30 ;  /* 0x0000000727277226 */ /* 0x000fe4000000061e */
[C---:B------:R-:W-:Y:S02]  /*6be0*/  IDP.4A.S8.S8 R33, R36.reuse, R4, R29 ;  /* 0x0000000424217226 */ /* 0x040fe4000000061d */
[----:B------:R-:W-:Y:S02]  /*6bf0*/  IDP.4A.S8.S8 R5, R36, R6, R31 ;  /* 0x0000000624057226 */ /* 0x000fe4000000061f */
[----:B------:R-:W2:Y:S01]  /*6c00*/  LDS.128 R28, [R15+UR8+0x1270] ;  /* 0x001270080f1c7984 */ /* 0x000ea20008000c00 */
[-C--:B------:R-:W-:Y:S02]  /*6c10*/  IDP.4A.S8.S8 R34, R38, R17.reuse, R34 ;  /* 0x0000001126227226 */ /* 0x080fe40000000622 */
[----:B------:R-:W-:-:S02]  /*6c20*/  IDP.4A.S8.S8 R60, R12, R17, R60 ;  /* 0x000000110c3c7226 */ /* 0x000fc4000000063c */
[C---:B------:R-:W-:Y:S02]  /*6c30*/  IDP.4A.S8.S8 R5, R12.reuse, R18, R5 ;  /* 0x000000120c057226 */ /* 0x040fe40000000605 */
[-C--:B------:R-:W-:Y:S02]  /*6c40*/  IDP.4A.S8.S8 R33, R12, R16.reuse, R33 ;  /* 0x000000100c217226 */ /* 0x080fe40000000621 */
[----:B------:R-:W-:Y:S02]  /*6c50*/  IDP.4A.S8.S8 R62, R36, R7, R62 ;  /* 0x00000007243e7226 */ /* 0x000fe4000000063e */
[-C--:B------:R-:W-:Y:S02]  /*6c60*/  IDP.4A.S8.S8 R34, R37, R9.reuse, R34 ;  /* 0x0000000925227226 */ /* 0x080fe40000000622 */
[----:B------:R-:W-:Y:S02]  /*6c70*/  IDP.4A.S8.S8 R60, R3, R9, R60 ;  /* 0x00000009033c7226 */ /* 0x000fe4000000063c */
[----:B------:R-:W-:-:S02]  /*6c80*/  IDP.4A.S8.S8 R61, R38, R16, R61 ;  /* 0x00000010263d7226 */ /* 0x000fc4000000063d */
[C---:B------:R-:W-:Y:S01]  /*6c90*/  IDP.4A.S8.S8 R33, R3.reuse, R8, R33 ;  /* 0x0000000803217226 */ /* 0x040fe20000000621 */
[----:B------:R-:W3:Y:S01]  /*6ca0*/  LDS R16, [R0+0x4c4] ;  /* 0x0004c40000107984 */ /* 0x000ee20000000800 */
[----:B------:R-:W-:Y:S02]  /*6cb0*/  IDP.4A.S8.S8 R9, R3, R10, R5 ;  /* 0x0000000a03097226 */ /* 0x000fe40000000605 */
[C---:B------:R-:W-:Y:S01]  /*6cc0*/  IDP.4A.S8.S8 R35, R38.reuse, R18, R35 ;  /* 0x0000001226237226 */ /* 0x040fe20000000623 */
[----:B------:R-:W4:Y:S01]  /*6cd0*/  LDS.128 R4, [R15+UR8+0x1280] ;  /* 0x001280080f047984 */ /* 0x000f220008000c00 */
[-C--:B------:R-:W-:Y:S02]  /*6ce0*/  IDP.4A.S8.S8 R38, R38, R19.reuse, R39 ;  /* 0x0000001326267226 */ /* 0x080fe40000000627 */
[----:B------:R-:W-:Y:S02]  /*6cf0*/  IDP.4A.S8.S8 R62, R12, R19, R62 ;  /* 0x000000130c3e7226 */ /* 0x000fe4000000063e */
[----:B------:R-:W5:Y:S01]  /*6d00*/  LDC.64 R18, c[0x0][0x3a0] ;  /* 0x0000e800ff127b82 */ /* 0x000f620000000a00 */
[----:B0-----:R-:W-:-:S02]  /*6d10*/  IDP.4A.S8.S8 R17, R2, R24, R33 ;  /* 0x0000001802117226 */ /* 0x001fc40000000621 */
[----:B------:R-:W0:Y:S01]  /*6d20*/  LDS R33, [R0+0x4c8] ;  /* 0x0004c80000217984 */ /* 0x000e220000000800 */
[C---:B------:R-:W-:Y:S02]  /*6d30*/  IDP.4A.S8.S8 R35, R37.reuse, R10, R35 ;  /* 0x0000000a25237226 */ /* 0x040fe40000000623 */
[-C--:B------:R-:W-:Y:S02]  /*6d40*/  IDP.4A.S8.S8 R38, R37, R11.reuse, R38 ;  /* 0x0000000b25267226 */ /* 0x080fe40000000626 */
[----:B------:R-:W-:Y:S02]  /*6d50*/  IDP.4A.S8.S8 R62, R3, R11, R62 ;  /* 0x0000000b033e7226 */ /* 0x000fe4000000063e */
[----:B------:R-:W3:Y:S01]  /*6d60*/  LDC.64 R10, c[0x0][0x398] ;  /* 0x0000e600ff0a7b82 */ /* 0x000ee20000000a00 */
[----:B------:R-:W-:Y:S02]  /*6d70*/  IDP.4A.S8.S8 R61, R37, R8, R61 ;  /* 0x00000008253d7226 */ /* 0x000fe4000000063d */
[C---:B------:R-:W-:Y:S01]  /*6d80*/  IDP.4A.S8.S8 R34, R36.reuse, R25, R34 ;  /* 0x0000001924227226 */ /* 0x040fe20000000622 */
[----:B------:R-:W-:Y:S01]  /*6d90*/  LDS R37, [R0+0x500] ;  /* 0x0005000000257984 */ /* 0x000fe20000000800 */
[----:B------:R-:W-:-:S02]  /*6da0*/  IDP.4A.S8.S8 R61, R36, R24, R61 ;  /* 0x00000018243d7226 */ /* 0x000fc4000000063d */
[C---:B------:R-:W-:Y:S02]  /*6db0*/  IDP.4A.S8.S8 R35, R36.reuse, R26, R35 ;  /* 0x0000001a24237226 */ /* 0x040fe40000000623 */
[----:B------:R-:W-:Y:S02]  /*6dc0*/  IDP.4A.S8.S8 R38, R36, R27, R38 ;  /* 0x0000001b24267226 */ /* 0x000fe40000000626 */
[C---:B-1----:R-:W-:Y:S01]  /*6dd0*/  IDP.4A.S8.S8 R61, R12.reuse, R20, R61 ;  /* 0x000000140c3d7226 */ /* 0x042fe2000000063d */
[----:B------:R-:W-:Y:S01]  /*6de0*/  LDS R36, [R0+0x548] ;  /* 0x0005480000247984 */ /* 0x000fe20000000800 */
[C---:B------:R-:W-:Y:S02]  /*6df0*/  IDP.4A.S8.S8 R34, R12.reuse, R21, R34 ;  /* 0x000000150c227226 */ /* 0x040fe40000000622 */
[C---:B------:R-:W-:Y:S02]  /*6e00*/  IDP.4A.S8.S8 R35, R12.reuse, R22, R35 ;  /* 0x000000160c237226 */ /* 0x040fe40000000623 */
[----:B------:R-:W-:-:S02]  /*6e10*/  IDP.4A.S8.S8 R38, R12, R23, R38 ;  /* 0x000000170c267226 */ /* 0x000fc40000000626 */
[----:B-----5:R-:W-:-:S04]  /*6e20*/  IMAD.WIDE.U32 R40, R41, 0x4, R18 ;  /* 0x0000000429287825 */ /* 0x020fc800078e0012 */
[C---:B--2---:R-:W-:Y:S01]  /*6e30*/  IDP.4A.S8.S8 R61, R3.reuse, R28, R61 ;  /* 0x0000001c033d7226 */ /* 0x044fe2000000063d */
[----:B------:R-:W2:Y:S01]  /*6e40*/  LDG.E.CONSTANT R8, desc[UR6][R40.64] ;  /* 0x0000000628087981 */ /* 0x000ea2000c1e9900 */
[C---:B------:R-:W-:Y:S02]  /*6e50*/  IDP.4A.S8.S8 R34, R3.reuse, R29, R34 ;  /* 0x0000001d03227226 */ /* 0x040fe40000000622 */
[C---:B------:R-:W-:Y:S02]  /*6e60*/  IDP.4A.S8.S8 R35, R3.reuse, R30, R35 ;  /* 0x0000001e03237226 */ /* 0x040fe40000000623 */
[----:B------:R-:W-:Y:S02]  /*6e70*/  IDP.4A.S8.S8 R3, R3, R31, R38 ;  /* 0x0000001f03037226 */ /* 0x000fe40000000626 */
[----:B---3--:R-:W-:Y:S02]  /*6e80*/  IMAD.WIDE.U32 R38, R14, 0x4, R10 ;  /* 0x000000040e267825 */ /* 0x008fe400078e000a */
[----:B------:R-:W3:Y:S02]  /*6e90*/  LDG.E.CONSTANT R10, desc[UR6][R40.64+0x4] ;  /* 0x00000406280a7981 */ /* 0x000ee4000c1e9900 */
[----:B------:R-:W-:-:S02]  /*6ea0*/  IDP.4A.S8.S8 R9, R2, R26, R9 ;  /* 0x0000001a02097226 */ /* 0x000fc40000000609 */
[C---:B------:R-:W-:Y:S01]  /*6eb0*/  IDP.4A.S8.S8 R60, R2.reuse, R25, R60 ;  /* 0x00000019023c7226 */ /* 0x040fe2000000063c */
[----:B------:R-:W5:Y:S01]  /*6ec0*/  LDG.E.CONSTANT R13, desc[UR6][R38.64] ;  /* 0x00000006260d7981 */ /* 0x000f62000c1e9900 */
[----:B------:R-:W-:Y:S02]  /*6ed0*/  IDP.4A.S8.S8 R62, R2, R27, R62 ;  /* 0x0000001b023e7226 */ /* 0x000fe4000000063e */
[C---:B------:R-:W-:Y:S01]  /*6ee0*/  IDP.4A.S8.S8 R9, R32.reuse, R22, R9 ;  /* 0x0000001620097226 */ /* 0x040fe20000000609 */
[----:B------:R-:W5:Y:S01]  /*6ef0*/  LDG.E.CONSTANT R11, desc[UR6][R38.64+0x4] ;  /* 0x00000406260b7981 */ /* 0x000f62000c1e9900 */
[C---:B------:R-:W-:Y:S02]  /*6f00*/  IDP.4A.S8.S8 R17, R32.reuse, R20, R17 ;  /* 0x0000001420117226 */ /* 0x040fe40000000611 */
[C---:B------:R-:W-:Y:S01]  /*6f10*/  IDP.4A.S8.S8 R60, R32.reuse, R21, R60 ;  /* 0x00000015203c7226 */ /* 0x040fe2000000063c */
[----:B------:R-:W5:Y:S01]  /*6f20*/  LDG.E.CONSTANT R12, desc[UR6][R38.64+0xe0] ;  /* 0x0000e006260c7981 */ /* 0x000f62000c1e9900 */
[----:B------:R-:W-:-:S02]  /*6f30*/  IDP.4A.S8.S8 R62, R32, R23, R62 ;  /* 0x00000017203e7226 */ /* 0x000fc4000000063e */
[----:B------:R-:W-:Y:S01]  /*6f40*/  IDP.4A.S8.S8 R9, R16, R30, R9 ;  /* 0x0000001e10097226 */ /* 0x000fe20000000609 */
[----:B------:R-:W1:Y:S01]  /*6f50*/  LDS.128 R20, [R15+UR8+0x1290] ;  /* 0x001290080f147984 */ /* 0x000e620008000c00 */
[----:B----4-:R-:W-:Y:S02]  /*6f60*/  IDP.4A.S8.S8 R52, R2, R7, R3 ;  /* 0x0000000702347226 */ /* 0x010fe40000000603 */
[C---:B------:R-:W-:Y:S01]  /*6f70*/  IDP.4A.S8.S8 R17, R16.reuse, R28, R17 ;  /* 0x0000001c10117226 */ /* 0x040fe20000000611 */
[----:B------:R-:W4:Y:S01]  /*6f80*/  LDG.E.CONSTANT R3, desc[UR6][R40.64+0xc] ;  /* 0x00000c0628037981 */ /* 0x000f22000c1e9900 */
[C---:B------:R-:W-:Y:S02]  /*6f90*/  IDP.4A.S8.S8 R60, R16.reuse, R29, R60 ;  /* 0x0000001d103c7226 */ /* 0x040fe4000000063c */
[----:B------:R-:W-:Y:S01]  /*6fa0*/  IDP.4A.S8.S8 R62, R16, R31, R62 ;  /* 0x0000001f103e7226 */ /* 0x000fe2000000063e */
[----:B------:R-:W1:Y:S01]  /*6fb0*/  LDS.128 R24, [R15+UR8+0x12a0] ;  /* 0x0012a0080f187984 */ /* 0x000e620008000c00 */
[----:B------:R-:W-:-:S02]  /*6fc0*/  IDP.4A.S8.S8 R61, R2, R4, R61 ;  /* 0x00000004023d7226 */ /* 0x000fc4000000063d */
[C---:B------:R-:W-:Y:S01]  /*6fd0*/  IDP.4A.S8.S8 R48, R2.reuse, R5, R34 ;  /* 0x0000000502307226 */ /* 0x040fe20000000622 */
[----:B------:R-:W1:Y:S01]  /*6fe0*/  LDS.128 R28, [R15+UR8+0x12b0] ;  /* 0x0012b0080f1c7984 */ /* 0x000e620008000c00 */
[----:B------:R-:W-:-:S03]  /*6ff0*/  IDP.4A.S8.S8 R49, R2, R6, R35 ;  /* 0x0000000602317226 */ /* 0x000fc60000000623 */
[----:B------:R-:W4:Y:S01]  /*7000*/  LDG.E.CONSTANT R2, desc[UR6][R40.64+0x8] ;  /* 0x0000080628027981 */ /* 0x000f22000c1e9900 */
[C---:B0-----:R-:W-:Y:S02]  /*7010*/  IDP.4A.S8.S8 R47, R33.reuse, R4, R17 ;  /* 0x00000004212f7226 */ /* 0x041fe40000000611 */
[C---:B------:R-:W-:Y:S01]  /*7020*/  IDP.4A.S8.S8 R60, R33.reuse, R5, R60 ;  /* 0x00000005213c7226 */ /* 0x040fe2000000063c */
[----:B------:R-:W4:Y:S01]  /*7030*/  LDG.E.CONSTANT R4, desc[UR6][R38.64+0xec] ;  /* 0x0000ec0626047981 */ /* 0x000f22000c1e9900 */
[C---:B------:R-:W-:Y:S02]  /*7040*/  IDP.4A.S8.S8 R50, R33.reuse, R6, R9 ;  /* 0x0000000621327226 */ /* 0x040fe40000000609 */
[----:B------:R-:W-:Y:S01]  /*7050*/  IDP.4A.S8.S8 R62, R33, R7, R62 ;  /* 0x00000007213e7226 */ /* 0x000fe2000000063e */
[----:B------:R-:W4:Y:S04]  /*7060*/  LDG.E.CONSTANT R9, desc[UR6][R38.64+0xe4] ;  /* 0x0000e40626097981 */ /* 0x000f28000c1e9900 */
[----:B------:R-:W4:Y:S04]  /*7070*/  LDG.E.CONSTANT R7, desc[UR6][R38.64+0x8] ;  /* 0x0000080626077981 */ /* 0x000f28000c1e9900 */
[----:B------:R-:W4:Y:S04]  /*7080*/  LDG.E.CONSTANT R6, desc[UR6][R38.64+0xe8] ;  /* 0x0000e80626067981 */ /* 0x000f28000c1e9900 */
[----:B------:R0:W4:Y:S04]  /*7090*/  LDG.E.CONSTANT R5, desc[UR6][R38.64+0xc] ;  /* 0x00000c0626057981 */ /* 0x000128000c1e9900 */
[----:B------:R-:W0:Y:S01]  /*70a0*/  LDS.128 R16, [R15+UR8+0x12c0] ;  /* 0x0012c0080f107984 */ /* 0x000e220008000c00 */
[----:B-1----:R-:W-:-:S02]  /*70b0*/  IDP.4A.S8.S8 R61, R37, R20, R61 ;  /* 0x00000014253d7226 */ /* 0x002fc4000000063d */
[C---:B------:R-:W-:Y:S01]  /*70c0*/  IDP.4A.S8.S8 R48, R37.reuse, R21, R48 ;  /* 0x0000001525307226 */ /* 0x040fe20000000630 */
[----:B------:R-:W1:Y:S01]  /*70d0*/  LDS.128 R32, [R15+UR8+0x12d0] ;  /* 0x0012d0080f207984 */ /* 0x000e620008000c00 */
[C---:B------:R-:W-:Y:S02]  /*70e0*/  IDP.4A.S8.S8 R49, R37.reuse, R22, R49 ;  /* 0x0000001625317226 */ /* 0x040fe40000000631 */
[----:B------:R-:W-:Y:S01]  /*70f0*/  IDP.4A.S8.S8 R52, R37, R23, R52 ;  /* 0x0000001725347226 */ /* 0x000fe20000000634 */
[----:B0-----:R-:W-:Y:S04]  /*7100*/  LDS R38, [R0+0x588] ;  /* 0x0005880000267984 */ /* 0x001fe80000000800 */
[----:B------:R-:W0:Y:S01]  /*7110*/  LDS R37, [R0+0x584] ;  /* 0x0005840000257984 */ /* 0x000e220000000800 */
[----:B------:R-:W-:-:S02]  /*7120*/  IDP.4A.S8.S8 R47, R43, R20, R47 ;  /* 0x000000142b2f7226 */ /* 0x000fc4000000062f */
[C---:B------:R-:W-:Y:S01]  /*7130*/  IDP.4A.S8.S8 R60, R43.reuse, R21, R60 ;  /* 0x000000152b3c7226 */ /* 0x040fe2000000063c */
[----:B------:R-:W-:Y:S01]  /*7140*/  LDS R39, [R0+0x5c0] ;  /* 0x0005c00000277984 */ /* 0x000fe20000000800 */
[C---:B------:R-:W-:Y:S02]  /*7150*/  IDP.4A.S8.S8 R41, R43.reuse, R22, R50 ;  /* 0x000000162b297226 */ /* 0x040fe40000000632 */
[----:B------:R-:W-:Y:S01]  /*7160*/  IDP.4A.S8.S8 R62, R43, R23, R62 ;  /* 0x000000172b3e7226 */ /* 0x000fe2000000063e */
[----:B------:R-:W-:Y:S01]  /*7170*/  LDS R40, [R0+0x5c4] ;  /* 0x0005c40000287984 */ /* 0x000fe20000000800 */
[----:B------:R-:W-:-:S03]  /*7180*/  IDP.4A.S8.S8 R61, R45, R24, R61 ;  /* 0x000000182d3d7226 */ /* 0x000fc6000000063d */
[----:B------:R-:W0:Y:S01]  /*7190*/  LDS.128 R20, [R15+UR8+0x12e0] ;  /* 0x0012e0080f147984 */ /* 0x000e220008000c00 */
[C---:B------:R-:W-:Y:S02]  /*71a0*/  IDP.4A.S8.S8 R48, R45.reuse, R25, R48 ;  /* 0x000000192d307226 */ /* 0x040fe40000000630 */
[C---:B------:R-:W-:Y:S02]  /*71b0*/  IDP.4A.S8.S8 R49, R45.reuse, R26, R49 ;  /* 0x0000001a2d317226 */ /* 0x040fe40000000631 */
[----:B------:R-:W-:Y:S02]  /*71c0*/  IDP.4A.S8.S8 R52, R45, R27, R52 ;  /* 0x0000001b2d347226 */ /* 0x000fe40000000634 */
[C---:B------:R-:W-:Y:S02]  /*71d0*/  IDP.4A.S8.S8 R47, R42.reuse, R24, R47 ;  /* 0x000000182a2f7226 */ /* 0x040fe4000000062f */
[C---:B------:R-:W-:Y:S02]  /*71e0*/  IDP.4A.S8.S8 R60, R42.reuse, R25, R60 ;  /* 0x000000192a3c7226 */ /* 0x040fe4000000063c */
[----:B------:R-:W-:-:S02]  /*71f0*/  IDP.4A.S8.S8 R41, R42, R26, R41 ;  /* 0x0000001a2a297226 */ /* 0x000fc40000000629 */
[----:B------:R-:W-:Y:S02]  /*7200*/  IDP.4A.S8.S8 R62, R42, R27, R62 ;  /* 0x0000001b2a3e7226 */ /* 0x000fe4000000063e */
[----:B------:R-:W0:Y:S01]  /*7210*/  LDS.128 R24, [R15+UR8+0x12f0] ;  /* 0x0012f0080f187984 */ /* 0x000e220008000c00 */
[C---:B------:R-:W-:Y:S02]  /*7220*/  IDP.4A.S8.S8 R61, R46.reuse, R28, R61 ;  /* 0x0000001c2e3d7226 */ /* 0x040fe4000000063d */
[C---:B------:R-:W-:Y:S02]  /*7230*/  IDP.4A.S8.S8 R48, R46.reuse, R29, R48 ;  /* 0x0000001d2e307226 */ /* 0x040fe40000000630 */
[C---:B------:R-:W-:Y:S02]  /*7240*/  IDP.4A.S8.S8 R49, R46.reuse, R30, R49 ;  /* 0x0000001e2e317226 */ /* 0x040fe40000000631 */
[----:B------:R-:W-:Y:S02]  /*7250*/  IDP.4A.S8.S8 R52, R46, R31, R52 ;  /* 0x0000001f2e347226 */ /* 0x000fe40000000634 */
[----:B------:R-:W-:-:S02]  /*7260*/  IDP.4A.S8.S8 R47, R36, R28, R47 ;  /* 0x0000001c242f7226 */ /* 0x000fc4000000062f */
[C---:B------:R-:W-:Y:S02]  /*7270*/  IDP.4A.S8.S8 R60, R36.reuse, R29, R60 ;  /* 0x0000001d243c7226 */ /* 0x040fe4000000063c */
[C---:B------:R-:W-:Y:S02]  /*7280*/  IDP.4A.S8.S8 R41, R36.reuse, R30, R41 ;  /* 0x0000001e24297226 */ /* 0x040fe40000000629 */
[----:B------:R-:W-:Y:S02]  /*7290*/  IDP.4A.S8.S8 R62, R36, R31, R62 ;  /* 0x0000001f243e7226 */ /* 0x000fe4000000063e */
[----:B------:R-:W0:Y:S01]  /*72a0*/  LDS.128 R28, [R15+UR8+0x1300] ;  /* 0x001300080f1c7984 */ /* 0x000e220008000c00 */
[----:B------:R-:W-:Y:S02]  /*72b0*/  IDP.4A.S8.S8 R41, R44, R18, R41 ;  /* 0x000000122c297226 */ /* 0x000fe40000000629 */
[C---:B------:R-:W-:Y:S02]  /*72c0*/  IDP.4A.S8.S8 R61, R43.reuse, R16, R61 ;  /* 0x000000102b3d7226 */ /* 0x040fe4000000063d */
[----:B------:R-:W-:-:S02]  /*72d0*/  IDP.4A.S8.S8 R48, R43, R17, R48 ;  /* 0x000000112b307226 */ /* 0x000fc40000000630 */
[C---:B------:R-:W-:Y:S02]  /*72e0*/  IDP.4A.S8.S8 R49, R43.reuse, R18, R49 ;  /* 0x000000122b317226 */ /* 0x040fe40000000631 */
[----:B------:R-:W-:Y:S02]  /*72f0*/  IDP.4A.S8.S8 R52, R43, R19, R52 ;  /* 0x000000132b347226 */ /* 0x000fe40000000634 */
[C---:B------:R-:W-:Y:S01]  /*7300*/  IDP.4A.S8.S8 R47, R44.reuse, R16, R47 ;  /* 0x000000102c2f7226 */ /* 0x040fe2000000062f */
[----:B------:R-:W-:Y:S01]  /*7310*/  LDS R43, [R0+0x5c8] ;  /* 0x0005c800002b7984 */ /* 0x000fe20000000800 */
[C---:B------:R-:W-:Y:S02]  /*7320*/  IDP.4A.S8.S8 R60, R44.reuse, R17, R60 ;  /* 0x000000112c3c7226 */ /* 0x040fe4000000063c */
[----:B------:R-:W-:Y:S02]  /*7330*/  IDP.4A.S8.S8 R62, R44, R19, R62 ;  /* 0x000000132c3e7226 */ /* 0x000fe4000000063e */
[----:B------:R-:W0:Y:S01]  /*7340*/  LDS.128 R16, [R15+UR8+0x1310] ;  /* 0x001310080f107984 */ /* 0x000e220008000c00 */
[----:B-1----:R-:W-:-:S02]  /*7350*/  IDP.4A.S8.S8 R61, R42, R32, R61 ;  /* 0x000000202a3d7226 */ /* 0x002fc4000000063d */
[C---:B------:R-:W-:Y:S02]  /*7360*/  IDP.4A.S8.S8 R48, R42.reuse, R33, R48 ;  /* 0x000000212a307226 */ /* 0x040fe40000000630 */
[C---:B------:R-:W-:Y:S02]  /*7370*/  IDP.4A.S8.S8 R49, R42.reuse, R34, R49 ;  /* 0x000000222a317226 */ /* 0x040fe40000000631 */
[----:B------:R-:W-:Y:S02]  /*7380*/  IDP.4A.S8.S8 R52, R42, R35, R52 ;  /* 0x000000232a347226 */ /* 0x000fe40000000634 */
[C---:B0-----:R-:W-:Y:S01]  /*7390*/  IDP.4A.S8.S8 R47, R37.reuse, R32, R47 ;  /* 0x00000020252f7226 */ /* 0x041fe2000000062f */
[----:B------:R-:W-:Y:S01]  /*73a0*/  LDS R42, [R0+0x640] ;  /* 0x00064000002a7984 */ /* 0x000fe20000000800 */
[C---:B------:R-:W-:Y:S02]  /*73b0*/  IDP.4A.S8.S8 R60, R37.reuse, R33, R60 ;  /* 0x00000021253c7226 */ /* 0x040fe4000000063c */
[----:B------:R-:W-:-:S02]  /*73c0*/  IDP.4A.S8.S8 R45, R37, R34, R41 ;  /* 0x00000022252d7226 */ /* 0x000fc40000000629 */
[----:B------:R-:W-:Y:S01]  /*73d0*/  IDP.4A.S8.S8 R62, R37, R35, R62 ;  /* 0x00000023253e7226 */ /* 0x000fe2000000063e */
[----:B------:R-:W-:Y:S04]  /*73e0*/  LDS R41, [R0+0x600] ;  /* 0x0006000000297984 */ /* 0x000fe80000000800 */
[----:B------:R-:W0:Y:S01]  /*73f0*/  LDS.128 R32, [R15+UR8+0x1320] ;  /* 0x001320080f207984 */ /* 0x000e220008000c00 */
[C---:B------:R-:W-:Y:S02]  /*7400*/  IDP.4A.S8.S8 R61, R36.reuse, R20, R61 ;  /* 0x00000014243d7226 */ /* 0x040fe4000000063d */
[C---:B------:R-:W-:Y:S02]  /*7410*/  IDP.4A.S8.S8 R48, R36.reuse, R21, R48 ;  /* 0x0000001524307226 */ /* 0x040fe40000000630 */
[----:B------:R-:W-:-:S02]  /*7420*/  IDP.4A.S8.S8 R49, R36, R22, R49 ;  /* 0x0000001624317226 */ /* 0x000fc40000000631 */
[----:B------:R-:W-:Y:S02]  /*7430*/  IDP.4A.S8.S8 R52, R36, R23, R52 ;  /* 0x0000001724347226 */ /* 0x000fe40000000634 */
[C---:B------:R-:W-:Y:S01]  /*7440*/  IDP.4A.S8.S8 R47, R38.reuse, R20, R47 ;  /* 0x00000014262f7226 */ /* 0x040fe2000000062f */
[----:B------:R-:W-:Y:S01]  /*7450*/  LDS R36, [R0+0x644] ;  /* 0x0006440000247984 */ /* 0x000fe20000000800 */
[C---:B------:R-:W-:Y:S02]  /*7460*/  IDP.4A.S8.S8 R60, R38.reuse, R21, R60 ;  /* 0x00000015263c7226 */ /* 0x040fe4000000063c */
[C---:B------:R-:W-:Y:S02]  /*7470*/  IDP.4A.S8.S8 R46, R38.reuse, R22, R45 ;  /* 0x00000016262e7226 */ /* 0x040fe4000000062d */
[----:B------:R-:W-:Y:S01]  /*7480*/  IDP.4A.S8.S8 R62, R38, R23, R62 ;  /* 0x00000017263e7226 */ /* 0x000fe2000000063e */
[----:B------:R-:W-:Y:S01]  /*7490*/  LDS R45, [R0+0x604] ;  /* 0x00060400002d7984 */ /* 0x000fe20000000800 */
[----:B------:R-:W-:-:S02]  /*74a0*/  IDP.4A.S8.S8 R61, R44, R24, R61 ;  /* 0x000000182c3d7226 */ /* 0x000fc4000000063d */
[C---:B------:R-:W-:Y:S01]  /*74b0*/  IDP.4A.S8.S8 R48, R44.reuse, R25, R48 ;  /* 0x000000192c307226 */ /* 0x040fe20000000630 */
[----:B------:R-:W1:Y:S01]  /*74c0*/  LDS.128 R20, [R15+UR8+0x1330] ;  /* 0x001330080f147984 */ /* 0x000e620008000c00 */
[C---:B------:R-:W-:Y:S02]  /*74d0*/  IDP.4A.S8.S8 R49, R44.reuse, R26, R49 ;  /* 0x0000001a2c317226 */ /* 0x040fe40000000631 */
[----:B------:R-:W-:Y:S02]  /*74e0*/  IDP.4A.S8.S8 R52, R44, R27, R52 ;  /* 0x0000001b2c347226 */ /* 0x000fe40000000634 */
[C---:B------:R-:W-:Y:S01]  /*74f0*/  IDP.4A.S8.S8 R47, R39.reuse, R24, R47 ;  /* 0x00000018272f7226 */ /* 0x040fe2000000062f */
[----:B------:R-:W-:Y:S01]  /*7500*/  LDS R44, [R0+0x6c0] ;  /* 0x0006c000002c7984 */ /* 0x000fe20000000800 */
[C---:B------:R-:W-:Y:S02]  /*7510*/  IDP.4A.S8.S8 R60, R39.reuse, R25, R60 ;  /* 0x00000019273c7226 */ /* 0x040fe4000000063c */
[----:B------:R-:W-:-:S02]  /*7520*/  IDP.4A.S8.S8 R51, R39, R26, R46 ;  /* 0x0000001a27337226 */ /* 0x000fc4000000062e */
[----:B------:R-:W-:Y:S01]  /*7530*/  IDP.4A.S8.S8 R62, R39, R27, R62 ;  /* 0x0000001b273e7226 */ /* 0x000fe2000000063e */
[----:B------:R-:W-:Y:S01]  /*7540*/  LDS R46, [R0+0x700] ;  /* 0x00070000002e7984 */ /* 0x000fe20000000800 */
[C---:B------:R-:W-:Y:S02]  /*7550*/  IDP.4A.S8.S8 R61, R37.reuse, R28, R61 ;  /* 0x0000001c253d7226 */ /* 0x040fe4000000063d */
[C---:B------:R-:W-:Y:S01]  /*7560*/  IDP.4A.S8.S8 R48, R37.reuse, R29, R48 ;  /* 0x0000001d25307226 */ /* 0x040fe20000000630 */
[----:B------:R-:W-:Y:S01]  /*7570*/  LDS.128 R24, [R15+UR8+0x1340] ;  /* 0x001340080f187984 */ /* 0x000fe20008000c00 */
[C---:B------:R-:W-:Y:S02]  /*7580*/  IDP.4A.S8.S8 R49, R37.reuse, R30, R49 ;  /* 0x0000001e25317226 */ /* 0x040fe40000000631 */
[----:B------:R-:W-:Y:S01]  /*7590*/  IDP.4A.S8.S8 R52, R37, R31, R52 ;  /* 0x0000001f25347226 */ /* 0x000fe20000000634 */
[----:B------:R-:W1:Y:S04]  /*75a0*/  LDS R39, [R0+0x608] ;  /* 0x0006080000277984 */ /* 0x000e680000000800 */
[----:B------:R-:W1:Y:S01]  /*75b0*/  LDS R37, [R0+0x648] ;  /* 0x0006480000257984 */ /* 0x000e620000000800 */
[----:B------:R-:W-:-:S02]  /*75c0*/  IDP.4A.S8.S8 R47, R40, R28, R47 ;  /* 0x0000001c282f7226 */ /* 0x000fc4000000062f */
[C---:B------:R-:W-:Y:S02]  /*75d0*/  IDP.4A.S8.S8 R60, R40.reuse, R29, R60 ;  /* 0x0000001d283c7226 */ /* 0x040fe4000000063c */
[C---:B------:R-:W-:Y:S02]  /*75e0*/  IDP.4A.S8.S8 R51, R40.reuse, R30, R51 ;  /* 0x0000001e28337226 */ /* 0x040fe40000000633 */
[----:B------:R-:W-:Y:S02]  /*75f0*/  IDP.4A.S8.S8 R62, R40, R31, R62 ;  /* 0x0000001f283e7226 */ /* 0x000fe4000000063e */
[----:B------:R-:W1:Y:S01]  /*7600*/  LDS.128 R28, [R15+UR8+0x1350] ;  /* 0x001350080f1c7984 */ /* 0x000e620008000c00 */
[C---:B------:R-:W-:Y:S02]  /*7610*/  IDP.4A.S8.S8 R61, R38.reuse, R16, R61 ;  /* 0x00000010263d7226 */ /* 0x040fe4000000063d */
[C---:B------:R-:W-:Y:S01]  /*7620*/  IDP.4A.S8.S8 R48, R38.reuse, R17, R48 ;  /* 0x0000001126307226 */ /* 0x040fe20000000630 */
[----:B------:R-:W1:Y:S01]  /*7630*/  LDS R40, [R0+0x680] ;  /* 0x0006800000287984 */ /* 0x000e620000000800 */
[----:B------:R-:W-:-:S02]  /*7640*/  IDP.4A.S8.S8 R49, R38, R18, R49 ;  /* 0x0000001226317226 */ /* 0x000fc40000000631 */
[----:B------:R-:W-:Y:S02]  /*7650*/  IDP.4A.S8.S8 R52, R38, R19, R52 ;  /* 0x0000001326347226 */ /* 0x000fe40000000634 */
[C---:B------:R-:W-:Y:S02]  /*7660*/  IDP.4A.S8.S8 R47, R43.reuse, R16, R47 ;  /* 0x000000102b2f7226 */ /* 0x040fe4000000062f */
[C---:B------:R-:W-:Y:S02]  /*7670*/  IDP.4A.S8.S8 R60, R43.reuse, R17, R60 ;  /* 0x000000112b3c7226 */ /* 0x040fe4000000063c */
[C---:B------:R-:W-:Y:S02]  /*7680*/  IDP.4A.S8.S8 R51, R43.reuse, R18, R51 ;  /* 0x000000122b337226 */ /* 0x040fe40000000633 */
[----:B------:R-:W-:Y:S02]  /*7690*/  IDP.4A.S8.S8 R62, R43, R19, R62 ;  /* 0x000000132b3e7226 */ /* 0x000fe4000000063e */
[----:B------:R-:W2:Y:S01]  /*76a0*/  LDS.128 R16, [R15+UR8+0x1360] ;  /* 0x001360080f107984 */ /* 0x000ea20008000c00 */
[----:B0-----:R-:W-:-:S02]  /*76b0*/  IDP.4A.S8.S8 R61, R41, R32, R61 ;  /* 0x00000020293d7226 */ /* 0x001fc4000000063d */
[C---:B------:R-:W-:Y:S01]  /*76c0*/  IDP.4A.S8.S8 R48, R41.reuse, R33, R48 ;  /* 0x0000002129307226 */ /* 0x040fe20000000630 */
[----:B------:R-:W-:Y:S01]  /*76d0*/  LDS R43, [R0+0x688] ;  /* 0x00068800002b7984 */ /* 0x000fe20000000800 */
[C---:B------:R-:W-:Y:S02]  /*76e0*/  IDP.4A.S8.S8 R49, R41.reuse, R34, R49 ;  /* 0x0000002229317226 */ /* 0x040fe40000000631 */
[----:B------:R-:W-:Y:S02]  /*76f0*/  IDP.4A.S8.S8 R52, R41, R35, R52 ;  /* 0x0000002329347226 */ /* 0x000fe40000000634 */
[----:B------:R-:W0:Y:S01]  /*7700*/  LDS R41, [R0+0x684] ;  /* 0x0006840000297984 */ /* 0x000e220000000800 */
[C---:B------:R-:W-:Y:S02]  /*7710*/  IDP.4A.S8.S8 R47, R42.reuse, R32, R47 ;  /* 0x000000202a2f7226 */ /* 0x040fe4000000062f */
[C---:B------:R-:W-:Y:S02]  /*7720*/  IDP.4A.S8.S8 R60, R42.reuse, R33, R60 ;  /* 0x000000212a3c7226 */ /* 0x040fe4000000063c */
[----:B------:R-:W-:-:S02]  /*7730*/  IDP.4A.S8.S8 R51, R42, R34, R51 ;  /* 0x000000222a337226 */ /* 0x000fc40000000633 */
[----:B------:R-:W-:Y:S02]  /*7740*/  IDP.4A.S8.S8 R62, R42, R35, R62 ;  /* 0x000000232a3e7226 */ /* 0x000fe4000000063e */
[----:B------:R-:W0:Y:S01]  /*7750*/  LDS.128 R32, [R15+UR8+0x1370] ;  /* 0x001370080f207984 */ /* 0x000e220008000c00 */
[C---:B-1----:R-:W-:Y:S02]  /*7760*/  IDP.4A.S8.S8 R61, R45.reuse, R20, R61 ;  /* 0x000000142d3d7226 */ /* 0x042fe4000000063d */
[C---:B------:R-:W-:Y:S02]  /*7770*/  IDP.4A.S8.S8 R48, R45.reuse, R21, R48 ;  /* 0x000000152d307226 */ /* 0x040fe40000000630 */
[C---:B------:R-:W-:Y:S02]  /*7780*/  IDP.4A.S8.S8 R49, R45.reuse, R22, R49 ;  /* 0x000000162d317226 */ /* 0x040fe40000000631 */
[----:B------:R-:W-:Y:S02]  /*7790*/  IDP.4A.S8.S8 R52, R45, R23, R52 ;  /* 0x000000172d347226 */ /* 0x000fe40000000634 */
[C---:B------:R-:W-:Y:S01]  /*77a0*/  IDP.4A.S8.S8 R47, R36.reuse, R20, R47 ;  /* 0x00000014242f7226 */ /* 0x040fe2000000062f */
[----:B------:R-:W-:Y:S01]  /*77b0*/  LDS R45, [R0+0x6c4] ;  /* 0x0006c400002d7984 */ /* 0x000fe20000000800 */
[----:B------:R-:W-:-:S02]  /*77c0*/  IDP.4A.S8.S8 R60, R36, R21, R60 ;  /* 0x00000015243c7226 */ /* 0x000fc4000000063c */
[C---:B------:R-:W-:Y:S02]  /*77d0*/  IDP.4A.S8.S8 R51, R36.reuse, R22, R51 ;  /* 0x0000001624337226 */ /* 0x040fe40000000633 */
[----:B------:R-:W-:Y:S02]  /*77e0*/  IDP.4A.S8.S8 R62, R36, R23, R62 ;  /* 0x00000017243e7226 */ /* 0x000fe4000000063e */
[----:B------:R-:W1:Y:S01]  /*77f0*/  LDS.128 R20, [R15+UR8+0x1380] ;  /* 0x001380080f147984 */ /* 0x000e620008000c00 */
[C---:B------:R-:W-:Y:S02]  /*7800*/  IDP.4A.S8.S8 R61, R39.reuse, R24, R61 ;  /* 0x00000018273d7226 */ /* 0x040fe4000000063d */
[C---:B------:R-:W-:Y:S02]  /*7810*/  IDP.4A.S8.S8 R48, R39.reuse, R25, R48 ;  /* 0x0000001927307226 */ /* 0x040fe40000000630 */
[C---:B------:R-:W-:Y:S02]  /*7820*/  IDP.4A.S8.S8 R49, R39.reuse, R26, R49 ;  /* 0x0000001a27317226 */ /* 0x040fe40000000631 */
[----:B------:R-:W-:-:S02]  /*7830*/  IDP.4A.S8.S8 R52, R39, R27, R52 ;  /* 0x0000001b27347226 */ /* 0x000fc40000000634 */
[C---:B------:R-:W-:Y:S02]  /*7840*/  IDP.4A.S8.S8 R47, R37.reuse, R24, R47 ;  /* 0x00000018252f7226 */ /* 0x040fe4000000062f */
[C---:B------:R-:W-:Y:S02]  /*7850*/  IDP.4A.S8.S8 R60, R37.reuse, R25, R60 ;  /* 0x00000019253c7226 */ /* 0x040fe4000000063c */
[C---:B------:R-:W-:Y:S02]  /*7860*/  IDP.4A.S8.S8 R51, R37.reuse, R26, R51 ;  /* 0x0000001a25337226 */ /* 0x040fe40000000633 */
[----:B------:R-:W-:Y:S02]  /*7870*/  IDP.4A.S8.S8 R62, R37, R27, R62 ;  /* 0x0000001b253e7226 */ /* 0x000fe4000000063e */
[----:B------:R-:W3:Y:S01]  /*7880*/  LDS.128 R24, [R15+UR8+0x1390] ;  /* 0x001390080f187984 */ /* 0x000ee20008000c00 */
[C---:B------:R-:W-:Y:S02]  /*7890*/  IDP.4A.S8.S8 R61, R42.reuse, R28, R61 ;  /* 0x0000001c2a3d7226 */ /* 0x040fe4000000063d */
[----:B------:R-:W-:-:S02]  /*78a0*/  IDP.4A.S8.S8 R48, R42, R29, R48 ;  /* 0x0000001d2a307226 */ /* 0x000fc40000000630 */
[C---:B------:R-:W-:Y:S02]  /*78b0*/  IDP.4A.S8.S8 R49, R42.reuse, R30, R49 ;  /* 0x0000001e2a317226 */ /* 0x040fe40000000631 */
[----:B------:R-:W-:Y:S02]  /*78c0*/  IDP.4A.S8.S8 R52, R42, R31, R52 ;  /* 0x0000001f2a347226 */ /* 0x000fe40000000634 */
[C---:B------:R-:W-:Y:S01]  /*78d0*/  IDP.4A.S8.S8 R47, R40.reuse, R28, R47 ;  /* 0x0000001c282f7226 */ /* 0x040fe2000000062f */
[----:B------:R-:W-:Y:S01]  /*78e0*/  LDS R42, [R0+0x740] ;  /* 0x00074000002a7984 */ /* 0x000fe20000000800 */
[C---:B------:R-:W-:Y:S02]  /*78f0*/  IDP.4A.S8.S8 R60, R40.reuse, R29, R60 ;  /* 0x0000001d283c7226 */ /* 0x040fe4000000063c */
[C---:B------:R-:W-:Y:S02]  /*7900*/  IDP.4A.S8.S8 R51, R40.reuse, R30, R51 ;  /* 0x0000001e28337226 */ /* 0x040fe40000000633 */
[----:B------:R-:W-:-:S02]  /*7910*/  IDP.4A.S8.S8 R62, R40, R31, R62 ;  /* 0x0000001f283e7226 */ /* 0x000fc4000000063e */
[C---:B--2---:R-:W-:Y:S01]  /*7920*/  IDP.4A.S8.S8 R61, R36.reuse, R16, R61 ;  /* 0x00000010243d7226 */ /* 0x044fe2000000063d */
[----:B------:R-:W2:Y:S01]  /*7930*/  LDS.128 R28, [R15+UR8+0x13a0] ;  /* 0x0013a0080f1c7984 */ /* 0x000ea20008000c00 */
[C---:B------:R-:W-:Y:S02]  /*7940*/  IDP.4A.S8.S8 R48, R36.reuse, R17, R48 ;  /* 0x0000001124307226 */ /* 0x040fe40000000630 */
[C---:B------:R-:W-:Y:S02]  /*7950*/  IDP.4A.S8.S8 R49, R36.reuse, R18, R49 ;  /* 0x0000001224317226 */ /* 0x040fe40000000631 */
[----:B------:R-:W-:Y:S02]  /*7960*/  IDP.4A.S8.S8 R52, R36, R19, R52 ;  /* 0x0000001324347226 */ /* 0x000fe40000000634 */
[C---:B0-----:R-:W-:Y:S02]  /*7970*/  IDP.4A.S8.S8 R36, R41.reuse, R16, R47 ;  /* 0x0000001029247226 */ /* 0x041fe4000000062f */
[----:B------:R-:W0:Y:S01]  /*7980*/  LDS R47, [R0+0x6c8] ;  /* 0x0006c800002f7984 */ /* 0x000e220000000800 */
[----:B------:R-:W-:-:S02]  /*7990*/  IDP.4A.S8.S8 R60, R41, R17, R60 ;  /* 0x00000011293c7226 */ /* 0x000fc4000000063c */
[C---:B------:R-:W-:Y:S02]  /*79a0*/  IDP.4A.S8.S8 R51, R41.reuse, R18, R51 ;  /* 0x0000001229337226 */ /* 0x040fe40000000633 */
[----:B------:R-:W-:Y:S02]  /*79b0*/  IDP.4A.S8.S8 R62, R41, R19, R62 ;  /* 0x00000013293e7226 */ /* 0x000fe4000000063e */
[----:B------:R-:W5:Y:S01]  /*79c0*/  LDS.128 R16, [R15+UR8+0x13b0] ;  /* 0x0013b0080f107984 */ /* 0x000f620008000c00 */
[C---:B------:R-:W-:Y:S02]  /*79d0*/  IDP.4A.S8.S8 R61, R37.reuse, R32, R61 ;  /* 0x00000020253d7226 */ /* 0x040fe4000000063d */
[C---:B------:R-:W-:Y:S02]  /*79e0*/  IDP.4A.S8.S8 R50, R37.reuse, R33, R48 ;  /* 0x0000002125327226 */ /* 0x040fe40000000630 */
[C---:B------:R-:W-:Y:S01]  /*79f0*/  IDP.4A.S8.S8 R53, R37.reuse, R34, R49 ;  /* 0x0000002225357226 */ /* 0x040fe20000000631 */
[----:B------:R-:W-:Y:S01]  /*7a00*/  LDS R48, [R0+0x704] ;  /* 0x0007040000307984 */ /* 0x000fe20000000800 */
[----:B------:R-:W-:-:S02]  /*7a10*/  IDP.4A.S8.S8 R52, R37, R35, R52 ;  /* 0x0000002325347226 */ /* 0x000fc40000000634 */
[C---:B------:R-:W-:Y:S02]  /*7a20*/  IDP.4A.S8.S8 R49, R43.reuse, R32, R36 ;  /* 0x000000202b317226 */ /* 0x040fe40000000624 */
[C---:B------:R-:W-:Y:S01]  /*7a30*/  IDP.4A.S8.S8 R60, R43.reuse, R33, R60 ;  /* 0x000000212b3c7226 */ /* 0x040fe2000000063c */
[----:B------:R-:W4:Y:S01]  /*7a40*/  LDS.128 R36, [R15+UR8+0x13c0] ;  /* 0x0013c0080f247984 */ /* 0x000f220008000c00 */
[C---:B------:R-:W-:Y:S02]  /*7a50*/  IDP.4A.S8.S8 R51, R43.reuse, R34, R51 ;  /* 0x000000222b337226 */ /* 0x040fe40000000633 */
[----:B------:R-:W-:Y:S02]  /*7a60*/  IDP.4A.S8.S8 R62, R43, R35, R62 ;  /* 0x000000232b3e7226 */ /* 0x000fe4000000063e */
[C---:B-1----:R-:W-:Y:S01]  /*7a70*/  IDP.4A.S8.S8 R61, R40.reuse, R20, R61 ;  /* 0x00000014283d7226 */ /* 0x042fe2000000063d */
[----:B------:R-:W-:Y:S01]  /*7a80*/  LDS.128 R32, [R15+UR8+0x1400] ;  /* 0x001400080f207984 */ /* 0x000fe20008000c00 */
[----:B------:R-:W-:-:S02]  /*7a90*/  IDP.4A.S8.S8 R50, R40, R21, R50 ;  /* 0x0000001528327226 */ /* 0x000fc40000000632 */
[C---:B------:R-:W-:Y:S02]  /*7aa0*/  IDP.4A.S8.S8 R53, R40.reuse, R22, R53 ;  /* 0x0000001628357226 */ /* 0x040fe40000000635 */
[----:B------:R-:W-:Y:S02]  /*7ab0*/  IDP.4A.S8.S8 R52, R40, R23, R52 ;  /* 0x0000001728347226 */ /* 0x000fe40000000634 */
[----:B------:R-:W1:Y:S01]  /*7ac0*/  LDS R40, [R0+0x744] ;  /* 0x0007440000287984 */ /* 0x000e620000000800 */
[C---:B------:R-:W-:Y:S02]  /*7ad0*/  IDP.4A.S8.S8 R49, R44.reuse, R20, R49 ;  /* 0x000000142c317226 */ /* 0x040fe40000000631 */
[C---:B------:R-:W-:Y:S02]  /*7ae0*/  IDP.4A.S8.S8 R60, R44.reuse, R21, R60 ;  /* 0x000000152c3c7226 */ /* 0x040fe4000000063c */
[C---:B------:R-:W-:Y:S02]  /*7af0*/  IDP.4A.S8.S8 R51, R44.reuse, R22, R51 ;  /* 0x000000162c337226 */ /* 0x040fe40000000633 */
[----:B------:R-:W-:-:S02]  /*7b00*/  IDP.4A.S8.S8 R62, R44, R23, R62 ;  /* 0x000000172c3e7226 */ /* 0x000fc4000000063e */
[----:B------:R-:W-:Y:S01]  /*7b10*/  LDS.128 R20, [R15+UR8+0x13d0] ;  /* 0x0013d0080f147984 */ /* 0x000fe20008000c00 */
[C---:B---3--:R-:W-:Y:S02]  /*7b20*/  IDP.4A.S8.S8 R61, R41.reuse, R24, R61 ;  /* 0x00000018293d7226 */ /* 0x048fe4000000063d */
[C---:B------:R-:W-:Y:S01]  /*7b30*/  IDP.4A.S8.S8 R50, R41.reuse, R25, R50 ;  /* 0x0000001929327226 */ /* 0x040fe20000000632 */
[----:B------:R-:W3:Y:S01]  /*7b40*/  LDS R44, [R0+0x708] ;  /* 0x00070800002c7984 */ /* 0x000ee20000000800 */
[C---:B------:R-:W-:Y:S02]  /*7b50*/  IDP.4A.S8.S8 R53, R41.reuse, R26, R53 ;  /* 0x0000001a29357226 */ /* 0x040fe40000000635 */
[----:B------:R-:W-:Y:S02]  /*7b60*/  IDP.4A.S8.S8 R52, R41, R27, R52 ;  /* 0x0000001b29347226 */ /* 0x000fe40000000634 */
[----:B------:R-:W3:Y:S01]  /*7b70*/  LDS R41, [R0+0x748] ;  /* 0x0007480000297984 */ /* 0x000ee20000000800 */
[----:B------:R-:W-:-:S02]  /*7b80*/  IDP.4A.S8.S8 R49, R45, R24, R49 ;  /* 0x000000182d317226 */ /* 0x000fc40000000631 */
[C---:B------:R-:W-:Y:S02]  /*7b90*/  IDP.4A.S8.S8 R60, R45.reuse, R25, R60 ;  /* 0x000000192d3c7226 */ /* 0x040fe4000000063c */
[C---:B------:R-:W-:Y:S02]  /*7ba0*/  IDP.4A.S8.S8 R51, R45.reuse, R26, R51 ;  /* 0x0000001a2d337226 */ /* 0x040fe40000000633 */
[----:B------:R-:W-:Y:S02]  /*7bb0*/  IDP.4A.S8.S8 R62, R45, R27, R62 ;  /* 0x0000001b2d3e7226 */ /* 0x000fe4000000063e */
[----:B------:R-:W3:Y:S01]  /*7bc0*/  LDS.128 R24, [R15+UR8+0x13e0] ;  /* 0x0013e0080f187984 */ /* 0x000ee20008000c00 */
[C---:B--2---:R-:W-:Y:S02]  /*7bd0*/  IDP.4A.S8.S8 R61, R43.reuse, R28, R61 ;  /* 0x0000001c2b3d7226 */ /* 0x044fe4000000063d */
[C---:B------:R-:W-:Y:S01]  /*7be0*/  IDP.4A.S8.S8 R50, R43.reuse, R29, R50 ;  /* 0x0000001d2b327226 */ /* 0x040fe20000000632 */
[----:B------:R-:W-:Y:S01]  /*7bf0*/  LDS R45, [R0+0x784] ;  /* 0x00078400002d7984 */ /* 0x000fe20000000800 */
[----:B------:R-:W-:-:S02]  /*7c00*/  IDP.4A.S8.S8 R53, R43, R30, R53 ;  /* 0x0000001e2b357226 */ /* 0x000fc40000000635 */
[----:B------:R-:W-:Y:S02]  /*7c10*/  IDP.4A.S8.S8 R52, R43, R31, R52 ;  /* 0x0000001f2b347226 */ /* 0x000fe40000000634 */
[C---:B0-----:R-:W-:Y:S01]  /*7c20*/  IDP.4A.S8.S8 R49, R47.reuse, R28, R49 ;  /* 0x0000001c2f317226 */ /* 0x041fe20000000631 */
[----:B------:R-:W0:Y:S01]  /*7c30*/  LDS R43, [R0+0x780] ;  /* 0x00078000002b7984 */ /* 0x000e220000000800 */
[C---:B------:R-:W-:Y:S02]  /*7c40*/  IDP.4A.S8.S8 R60, R47.reuse, R29, R60 ;  /* 0x0000001d2f3c7226 */ /* 0x040fe4000000063c */
[C---:B------:R-:W-:Y:S02]  /*7c50*/  IDP.4A.S8.S8 R51, R47.reuse, R30, R51 ;  /* 0x0000001e2f337226 */ /* 0x040fe40000000633 */
[----:B------:R-:W-:Y:S02]  /*7c60*/  IDP.4A.S8.S8 R62, R47, R31, R62 ;  /* 0x0000001f2f3e7226 */ /* 0x000fe4000000063e */
[----:B------:R-:W2:Y:S01]  /*7c70*/  LDS.128 R28, [R15+UR8+0x13f0] ;  /* 0x0013f0080f1c7984 */ /* 0x000ea20008000c00 */
[----:B-----5:R-:W-:-:S02]  /*7c80*/  IDP.4A.S8.S8 R61, R46, R16, R61 ;  /* 0x000000102e3d7226 */ /* 0x020fc4000000063d */
[C---:B------:R-:W-:Y:S01]  /*7c90*/  IDP.4A.S8.S8 R50, R46.reuse, R17, R50 ;  /* 0x000000112e327226 */ /* 0x040fe20000000632 */
[----:B------:R-:W-:Y:S01]  /*7ca0*/  LDS R47, [R0+0x7c0] ;  /* 0x0007c000002f7984 */ /* 0x000fe20000000800 */
[C---:B------:R-:W-:Y:S02]  /*7cb0*/  IDP.4A.S8.S8 R53, R46.reuse, R18, R53 ;  /* 0x000000122e357226 */ /* 0x040fe40000000635 */
[----:B------:R-:W-:Y:S02]  /*7cc0*/  IDP.4A.S8.S8 R52, R46, R19, R52 ;  /* 0x000000132e347226 */ /* 0x000fe40000000634 */
[C---:B------:R-:W-:Y:S01]  /*7cd0*/  IDP.4A.S8.S8 R49, R42.reuse, R16, R49 ;  /* 0x000000102a317226 */ /* 0x040fe20000000631 */
[----:B------:R-:W5:Y:S01]  /*7ce0*/  LDS R46, [R0+0x788] ;  /* 0x00078800002e7984 */ /* 0x000f620000000800 */
[C---:B------:R-:W-:Y:S02]  /*7cf0*/  IDP.4A.S8.S8 R60, R42.reuse, R17, R60 ;  /* 0x000000112a3c7226 */ /* 0x040fe4000000063c */
[----:B------:R-:W-:-:S02]  /*7d00*/  IDP.4A.S8.S8 R51, R42, R18, R51 ;  /* 0x000000122a337226 */ /* 0x000fc40000000633 */
[----:B------:R-:W-:Y:S02]  /*7d10*/  IDP.4A.S8.S8 R62, R42, R19, R62 ;  /* 0x000000132a3e7226 */ /* 0x000fe4000000063e */
[----:B------:R-:W5:Y:S01]  /*7d20*/  LDS.128 R16, [R15+UR8+0x1410] ;  /* 0x001410080f107984 */ /* 0x000f620008000c00 */
[C---:B----4-:R-:W-:Y:S02]  /*7d30*/  IDP.4A.S8.S8 R61, R48.reuse, R36, R61 ;  /* 0x00000024303d7226 */ /* 0x050fe4000000063d */
[C---:B------:R-:W-:Y:S02]  /*7d40*/  IDP.4A.S8.S8 R50, R48.reuse, R37, R50 ;  /* 0x0000002530327226 */ /* 0x040fe40000000632 */
[C---:B------:R-:W-:Y:S02]  /*7d50*/  IDP.4A.S8.S8 R53, R48.reuse, R38, R53 ;  /* 0x0000002630357226 */ /* 0x040fe40000000635 */
[----:B------:R-:W-:Y:S02]  /*7d60*/  IDP.4A.S8.S8 R52, R48, R39, R52 ;  /* 0x0000002730347226 */ /* 0x000fe40000000634 */
[C---:B-1----:R-:W-:Y:S01]  /*7d70*/  IDP.4A.S8.S8 R49, R40.reuse, R36, R49 ;  /* 0x0000002428317226 */ /* 0x042fe20000000631 */
[----:B------:R-:W-:Y:S01]  /*7d80*/  LDS R48, [R0+0x7c8] ;  /* 0x0007c80000307984 */ /* 0x000fe20000000800 */
[----:B------:R-:W-:-:S02]  /*7d90*/  IDP.4A.S8.S8 R60, R40, R37, R60 ;  /* 0x00000025283c7226 */ /* 0x000fc4000000063c */
[C---:B------:R-:W-:Y:S02]  /*7da0*/  IDP.4A.S8.S8 R51, R40.reuse, R38, R51 ;  /* 0x0000002628337226 */ /* 0x040fe40000000633 */
[----:B------:R-:W-:Y:S02]  /*7db0*/  IDP.4A.S8.S8 R62, R40, R39, R62 ;  /* 0x00000027283e7226 */ /* 0x000fe4000000063e */
[----:B------:R-:W1:Y:S01]  /*7dc0*/  LDS.128 R36, [R15+UR8+0x1420] ;  /* 0x001420080f247984 */ /* 0x000e620008000c00 */
[C---:B---3--:R-:W-:Y:S02]  /*7dd0*/  IDP.4A.S8.S8 R61, R44.reuse, R20, R61 ;  /* 0x000000142c3d7226 */ /* 0x048fe4000000063d */
[C---:B------:R-:W-:Y:S02]  /*7de0*/  IDP.4A.S8.S8 R50, R44.reuse, R21, R50 ;  /* 0x000000152c327226 */ /* 0x040fe40000000632 */
[C---:B------:R-:W-:Y:S02]  /*7df0*/  IDP.4A.S8.S8 R53, R44.reuse, R22, R53 ;  /* 0x000000162c357226 */ /* 0x040fe40000000635 */
[----:B------:R-:W-:-:S02]  /*7e00*/  IDP.4A.S8.S8 R52, R44, R23, R52 ;  /* 0x000000172c347226 */ /* 0x000fc40000000634 */
[C---:B------:R-:W-:Y:S01]  /*7e10*/  IDP.4A.S8.S8 R49, R41.reuse, R20, R49 ;  /* 0x0000001429317226 */ /* 0x040fe20000000631 */
[----:B------:R-:W3:Y:S01]  /*7e20*/  LDS R44, [R0+0x7c4] ;  /* 0x0007c400002c7984 */ /* 0x000ee20000000800 */
[C---:B------:R-:W-:Y:S02]  /*7e30*/  IDP.4A.S8.S8 R60, R41.reuse, R21, R60 ;  /* 0x00000015293c7226 */ /* 0x040fe4000000063c */
[C---:B------:R-:W-:Y:S02]  /*7e40*/  IDP.4A.S8.S8 R51, R41.reuse, R22, R51 ;  /* 0x0000001629337226 */ /* 0x040fe40000000633 */
[----:B------:R-:W-:Y:S02]  /*7e50*/  IDP.4A.S8.S8 R62, R41, R23, R62 ;  /* 0x00000017293e7226 */ /* 0x000fe4000000063e */
[----:B------:R-:W4:Y:S01]  /*7e60*/  LDS.128 R20, [R15+UR8+0x1430] ;  /* 0x001430080f147984 */ /* 0x000f220008000c00 */
[-C--:B------:R-:W-:Y:S02]  /*7e70*/  IDP.4A.S8.S8 R61, R42, R24.reuse, R61 ;  /* 0x000000182a3d7226 */ /* 0x080fe4000000063d */
[----:B0-----:R-:W-:-:S02]  /*7e80*/  IDP.4A.S8.S8 R49, R43, R24, R49 ;  /* 0x000000182b317226 */ /* 0x001fc40000000631 */
[-C--:B------:R-:W-:Y:S02]  /*7e90*/  IDP.4A.S8.S8 R50, R42, R25.reuse, R50 ;  /* 0x000000192a327226 */ /* 0x080fe40000000632 */
[CC--:B--2---:R-:W-:Y:S02]  /*7ea0*/  IDP.4A.S8.S8 R61, R40.reuse, R28.reuse, R61 ;  /* 0x0000001c283d7226 */ /* 0x0c4fe4000000063d */
[----:B------:R-:W-:Y:S02]  /*7eb0*/  IDP.4A.S8.S8 R60, R43, R25, R60 ;  /* 0x000000192b3c7226 */ /* 0x000fe4000000063c */
[----:B------:R-:W-:Y:S02]  /*7ec0*/  IDP.4A.S8.S8 R49, R45, R28, R49 ;  /* 0x0000001c2d317226 */ /* 0x000fe40000000631 */
[----:B------:R-:W-:Y:S02]  /*7ed0*/  IDP.4A.S8.S8 R50, R40, R29, R50 ;  /* 0x0000001d28327226 */ /* 0x000fe40000000632 */
[----:B------:R-:W-:-:S02]  /*7ee0*/  IDP.4A.S8.S8 R61, R41, R32, R61 ;  /* 0x00000020293d7226 */ /* 0x000fc4000000063d */
[CC--:B------:R-:W-:Y:S02]  /*7ef0*/  IDP.4A.S8.S8 R52, R42.reuse, R27.reuse, R52 ;  /* 0x0000001b2a347226 */ /* 0x0c0fe40000000634 */
[-C--:B------:R-:W-:Y:S02]  /*7f00*/  IDP.4A.S8.S8 R53, R42, R26.reuse, R53 ;  /* 0x0000001a2a357226 */ /* 0x080fe40000000635 */
[C---:B------:R-:W-:Y:S02]  /*7f10*/  IDP.4A.S8.S8 R51, R43.reuse, R26, R51 ;  /* 0x0000001a2b337226 */ /* 0x040fe40000000633 */
[----:B------:R-:W-:Y:S02]  /*7f20*/  IDP.4A.S8.S8 R62, R43, R27, R62 ;  /* 0x0000001b2b3e7226 */ /* 0x000fe4000000063e */
[----:B------:R-:W-:Y:S02]  /*7f30*/  IDP.4A.S8.S8 R60, R45, R29, R60 ;  /* 0x0000001d2d3c7226 */ /* 0x000fe4000000063c */
[----:B-----5:R-:W-:-:S02]  /*7f40*/  IDP.4A.S8.S8 R49, R46, R32, R49 ;  /* 0x000000202e317226 */ /* 0x020fc40000000631 */
[----:B------:R-:W-:Y:S02]  /*7f50*/  IDP.4A.S8.S8 R50, R41, R33, R50 ;  /* 0x0000002129327226 */ /* 0x000fe40000000632 */
[----:B------:R-:W-:Y:S02]  /*7f60*/  IDP.4A.S8.S8 R61, R43, R16, R61 ;  /* 0x000000102b3d7226 */ /* 0x000fe4000000063d */
[CC--:B------:R-:W-:Y:S02]  /*7f70*/  IDP.4A.S8.S8 R52, R40.reuse, R31.reuse, R52 ;  /* 0x0000001f28347226 */ /* 0x0c0fe40000000634 */
[-C--:B------:R-:W-:Y:S02]  /*7f80*/  IDP.4A.S8.S8 R53, R40, R30.reuse, R53 ;  /* 0x0000001e28357226 */ /* 0x080fe40000000635 */
[C---:B------:R-:W-:Y:S02]  /*7f90*/  IDP.4A.S8.S8 R51, R45.reuse, R30, R51 ;  /* 0x0000001e2d337226 */ /* 0x040fe40000000633 */
[----:B------:R-:W-:-:S02]  /*7fa0*/  IDP.4A.S8.S8 R62, R45, R31, R62 ;  /* 0x0000001f2d3e7226 */ /* 0x000fc4000000063e */
[----:B------:R-:W-:Y:S02]  /*7fb0*/  IDP.4A.S8.S8 R60, R46, R33, R60 ;  /* 0x000000212e3c7226 */ /* 0x000fe4000000063c */
[----:B------:R-:W-:Y:S02]  /*7fc0*/  IDP.4A.S8.S8 R49, R47, R16, R49 ;  /* 0x000000102f317226 */ /* 0x000fe40000000631 */
[----:B------:R-:W-:Y:S02]  /*7fd0*/  IDP.4A.S8.S8 R50, R43, R17, R50 ;  /* 0x000000112b327226 */ /* 0x000fe40000000632 */
[----:B-1----:R-:W-:Y:S02]  /*7fe0*/  IDP.4A.S8.S8 R61, R45, R36, R61 ;  /* 0x000000242d3d7226 */ /* 0x002fe4000000063d */
[C---:B------:R-:W-:Y:S02]  /*7ff0*/  IDP.4A.S8.S8 R52, R41.reuse, R35, R52 ;  /* 0x0000002329347226 */ /* 0x040fe40000000634 */
[----:B------:R-:W-:-:S02]  /*8000*/  IDP.4A.S8.S8 R53, R41, R34, R53 ;  /* 0x0000002229357226 */ /* 0x000fc40000000635 */
[C---:B------:R-:W-:Y:S02]  /*8010*/  IDP.4A.S8.S8 R51, R46.reuse, R34, R51 ;  /* 0x000000222e337226 */ /* 0x040fe40000000633 */
[----:B------:R-:W-:Y:S02]  /*8020*/  IDP.4A.S8.S8 R62, R46, R35, R62 ;  /* 0x000000232e3e7226 */ /* 0x000fe4000000063e */
[----:B------:R-:W-:Y:S02]  /*8030*/  IDP.4A.S8.S8 R60, R47, R17, R60 ;  /* 0x000000112f3c7226 */ /* 0x000fe4000000063c */
[----:B------:R-:W0:Y:S01]  /*8040*/  LDC.64 R16, c[0x0][0x390] ;  /* 0x0000e400ff107b82 */ /* 0x000e220000000a00 */
[----:B---3--:R-:W-:Y:S02]  /*8050*/  IDP.4A.S8.S8 R49, R44, R36, R49 ;  /* 0x000000242c317226 */ /* 0x008fe40000000631 */
[----:B------:R-:W-:Y:S02]  /*8060*/  IDP.4A.S8.S8 R50, R45, R37, R50 ;  /* 0x000000252d327226 */ /* 0x000fe40000000632 */
[----:B----4-:R-:W-:-:S02]  /*8070*/  IDP.4A.S8.S8 R61, R46, R20, R61 ;  /* 0x000000142e3d7226 */ /* 0x010fc4000000063d */
[CC--:B------:R-:W-:Y:S02]  /*8080*/  IDP.4A.S8.S8 R52, R43.reuse, R19.reuse, R52 ;  /* 0x000000132b347226 */ /* 0x0c0fe40000000634 */
[-C--:B------:R-:W-:Y:S02]  /*8090*/  IDP.4A.S8.S8 R53, R43, R18.reuse, R53 ;  /* 0x000000122b357226 */ /* 0x080fe40000000635 */
[C---:B------:R-:W-:Y:S02]  /*80a0*/  IDP.4A.S8.S8 R51, R47.reuse, R18, R51 ;  /* 0x000000122f337226 */ /* 0x040fe40000000633 */
[----:B------:R-:W-:Y:S02]  /*80b0*/  IDP.4A.S8.S8 R62, R47, R19, R62 ;  /* 0x000000132f3e7226 */ /* 0x000fe4000000063e */
[----:B------:R-:W-:Y:S01]  /*80c0*/  IDP.4A.S8.S8 R49, R48, R20, R49 ;  /* 0x0000001430317226 */ /* 0x000fe20000000631 */
[----:B------:R-:W-:Y:S01]  /*80d0*/  I2FP.F32.S32 R61, R61 ;  /* 0x0000003d003d7245 */ /* 0x000fe20000201400 */
[----:B------:R-:W-:-:S02]  /*80e0*/  IDP.4A.S8.S8 R50, R46, R21, R50 ;  /* 0x000000152e327226 */ /* 0x000fc40000000632 */
[C---:B------:R-:W-:Y:S02]  /*80f0*/  IDP.4A.S8.S8 R52, R45.reuse, R39, R52 ;  /* 0x000000272d347226 */ /* 0x040fe40000000634 */
[-C--:B------:R-:W-:Y:S02]  /*8100*/  IDP.4A.S8.S8 R53, R45, R38.reuse, R53 ;  /* 0x000000262d357226 */ /* 0x080fe40000000635 */
[C---:B------:R-:W-:Y:S02]  /*8110*/  IDP.4A.S8.S8 R60, R44.reuse, R37, R60 ;  /* 0x000000252c3c7226 */ /* 0x040fe4000000063c */
[C---:B------:R-:W-:Y:S02]  /*8120*/  IDP.4A.S8.S8 R51, R44.reuse, R38, R51 ;  /* 0x000000262c337226 */ /* 0x040fe40000000633 */
[----:B------:R-:W-:Y:S01]  /*8130*/  IDP.4A.S8.S8 R62, R44, R39, R62 ;  /* 0x000000272c3e7226 */ /* 0x000fe2000000063e */
[----:B------:R-:W-:Y:S01]  /*8140*/  I2FP.F32.S32 R49, R49 ;  /* 0x0000003100317245 */ /* 0x000fe20000201400 */
[----:B------:R-:W-:Y:S01]  /*8150*/  IDP.4A.S8.S8 R52, R46, R23, R52 ;  /* 0x000000172e347226 */ /* 0x000fe20000000634 */
[----:B------:R-:W-:Y:S01]  /*8160*/  I2FP.F32.S32 R15, R50 ;  /* 0x00000032000f7245 */ /* 0x000fe20000201400 */
[----:B------:R-:W-:-:S02]  /*8170*/  IDP.4A.S8.S8 R60, R48, R21, R60 ;  /* 0x00000015303c7226 */ /* 0x000fc4000000063c */
[----:B------:R-:W-:Y:S01]  /*8180*/  FFMA R0, R61, 0.020075950771570205688, R8 ;  /* 0x3ca476523d007823 */ /* 0x000fe20000000008 */
[-C--:B------:R-:W-:Y:S02]  /*8190*/  IDP.4A.S8.S8 R53, R46, R22.reuse, R53 ;  /* 0x000000162e357226 */ /* 0x080fe40000000635 */
[C---:B------:R-:W-:Y:S02]  /*81a0*/  IDP.4A.S8.S8 R51, R48.reuse, R22, R51 ;  /* 0x0000001630337226 */ /* 0x040fe40000000633 */
[----:B------:R-:W-:Y:S02]  /*81b0*/  IDP.4A.S8.S8 R62, R48, R23, R62 ;  /* 0x00000017303e7226 */ /* 0x000fe4000000063e */
[----:B------:R-:W-:Y:S01]  /*81c0*/  FFMA R49, R49, 0.020075950771570205688, R8 ;  /* 0x3ca4765231317823 */ /* 0x000fe20000000008 */
[----:B------:R-:W-:Y:S01]  /*81d0*/  FFMA R8, R15, 0.020075950771570205688, R10 ;  /* 0x3ca476520f087823 */ /* 0x000fe2000000000a */
[----:B------:R-:W-:Y:S01]  /*81e0*/  FADD R0, R13, R0 ;  /* 0x000000000d007221 */ /* 0x000fe20000000000 */
[----:B------:R-:W-:-:S02]  /*81f0*/  I2FP.F32.S32 R52, R52 ;  /* 0x0000003400347245 */ /* 0x000fc40000201400 */
[----:B------:R-:W-:Y:S02]  /*8200*/  I2FP.F32.S32 R19, R60 ;  /* 0x0000003c00137245 */ /* 0x000fe40000201400 */
[----:B------:R-:W-:Y:S02]  /*8210*/  I2FP.F32.S32 R53, R53 ;  /* 0x0000003500357245 */ /* 0x000fe40000201400 */
[----:B------:R-:W-:Y:S02]  /*8220*/  I2FP.F32.S32 R51, R51 ;  /* 0x0000003300337245 */ /* 0x000fe40000201400 */
[----:B------:R-:W-:Y:S01]  /*8230*/  I2FP.F32.S32 R62, R62 ;  /* 0x0000003e003e7245 */ /* 0x000fe20000201400 */
[----:B------:R-:W-:Y:S01]  /*8240*/  FADD R8, R11, R8 ;  /* 0x000000080b087221 */ /* 0x000fe20000000000 */
[----:B------:R-:W-:Y:S01]  /*8250*/  FMNMX R11, RZ, R0, !PT ;  /* 0x00000000ff0b7209 */ /* 0x000fe20007800000 */
[--C-:B------:R-:W-:Y:S01]  /*8260*/  FFMA R52, R52, 0.020075950771570205688, R3.reuse ;  /* 0x3ca4765234347823 */ /* 0x100fe20000000003 */
[----:B------:R-:W-:Y:S01]  /*8270*/  FFMA R10, R19, 0.020075950771570205688, R10 ;  /* 0x3ca47652130a7823 */ /* 0x000fe2000000000a */
[--C-:B------:R-:W-:Y:S01]  /*8280*/  FFMA R0, R53, 0.020075950771570205688, R2.reuse ;  /* 0x3ca4765235007823 */ /* 0x100fe20000000002 */
[----:B------:R-:W-:Y:S01]  /*8290*/  FFMA R51, R51, 0.020075950771570205688, R2 ;  /* 0x3ca4765233337823 */ /* 0x000fe20000000002 */
[----:B------:R-:W-:Y:S01]  /*82a0*/  FFMA R3, R62, 0.020075950771570205688, R3 ;  /* 0x3ca476523e037823 */ /* 0x000fe20000000003 */
[----:B0-----:R-:W-:-:S04]  /*82b0*/  IMAD.WIDE.U32 R16, R14, 0x4, R16 ;  /* 0x000000040e107825 */ /* 0x001fc800078e0010 */
[----:B------:R-:W-:Y:S01]  /*82c0*/  FADD R12, R12, R49 ;  /* 0x000000310c0c7221 */ /* 0x000fe20000000000 */
[----:B------:R-:W-:Y:S01]  /*82d0*/  FADD R9, R9, R10 ;  /* 0x0000000a09097221 */ /* 0x000fe20000000000 */
[----:B------:R-:W-:Y:S01]  /*82e0*/  FADD R0, R7, R0 ;  /* 0x0000000007007221 */ /* 0x000fe20000000000 */
[----:B------:R-:W-:Y:S01]  /*82f0*/  FADD R6, R6, R51 ;  /* 0x0000003306067221 */ /* 0x000fe20000000000 */
[----:B------:R-:W-:Y:S01]  /*8300*/  FADD R52, R5, R52 ;  /* 0x0000003405347221 */ /* 0x000fe20000000000 */
[----:B------:R-:W-:Y:S01]  /*8310*/  FADD R4, R4, R3 ;  /* 0x0000000304047221 */ /* 0x000fe20000000000 */
[----:B------:R0:W-:Y:S01]  /*8320*/  STG.E desc[UR6][R16.64], R11 ;  /* 0x0000000b10007986 */ /* 0x0001e2000c101906 */
[----:B------:R-:W-:Y:S02]  /*8330*/  FMNMX R13, RZ, R12, !PT ;  /* 0x0000000cff0d7209 */ /* 0x000fe40007800000 */
[----:B------:R-:W-:Y:S02]  /*8340*/  FMNMX R15, RZ, R8, !PT ;  /* 0x00000008ff0f7209 */ /* 0x000fe40007800000 */
[----:B------:R-:W-:-:S02]  /*8350*/  FMNMX R9, RZ, R9, !PT ;  /* 0x00000009ff097209 */ /* 0x000fc40007800000 */
[----:B------:R-:W-:Y:S02]  /*8360*/  FMNMX R3, RZ, R0, !PT ;  /* 0x00000000ff037209 */ /* 0x000fe40007800000 */
[----:B------:R-:W-:Y:S02]  /*8370*/  FMNMX R5, RZ, R6, !PT ;  /* 0x00000006ff057209 */ /* 0x000fe40007800000 */
[----:B------:R-:W-:Y:S02]  /*8380*/  FMNMX R7, RZ, R52, !PT ;  /* 0x00000034ff077209 */ /* 0x000fe40007800000 */
[----:B0-----:R-:W-:Y:S01]  /*8390*/  FMNMX R11, RZ, R4, !PT ;  /* 0x00000004ff0b7209 */ /* 0x001fe20007800000 */
        /* <DEDUP_REMOVED lines=8> */
.L_x_80:
        /* <DEDUP_REMOVED lines=14> */
.L_x_475:


//--------------------- .text.fused_divide_add_round_cast_clip_cast_26_kernel0 --------------------------
	.section	.text.fused_divide_add_round_cast_clip_cast_26_kernel0,"ax",@progbits
	.align	128
        .global         fused_divide_add_round_cast_clip_cast_26_kernel0
        .type           fused_divide_add_round_cast_clip_cast_26_kernel0,@function
        .size           fused_divide_add_round_cast_clip_cast_26_kernel0,(.L_x_476 - fused_divide_add_round_cast_clip_cast_26_kernel0)
        .other          fused_divide_add_round_cast_clip_cast_26_kernel0,@"STO_CUDA_ENTRY STV_DEFAULT"
fused_divide_add_round_cast_clip_cast_26_kernel0:
.text.fused_divide_add_round_cast_clip_cast_26_kernel0:
        /* <DEDUP_REMOVED lines=15> */
[----:B--2---:R-:W-:-:S05]  /*00f0*/  FFMA R0, R2, 39.801418304443359375, R5 ;  /* 0x421f34a702007823 */ /* 0x004fca0000000005 */
[----:B------:R-:W-:-:S05]  /*0100*/  LOP3.LUT R9, R9, 0x80000000, R0, 0xb8, !PT ;  /* 0x8000000009097812 */ /* 0x000fca00078eb800 */
[----:B------:R-:W-:-:S06]  /*0110*/  FADD.RZ R9, R0, R9 ;  /* 0x0000000900097221 */ /* 0x000fcc000000c000 */
[----:B------:R-:W0:Y:S02]  /*0120*/  F2I.TRUNC.NTZ R9, R9 ;  /* 0x0000000900097305 */ /* 0x000e24000020f100 */
[----:B0-----:R-:W-:-:S04]  /*0130*/  VIMNMX R0, PT, PT, R9, 0x7f, PT ;  /* 0x0000007f09007848 */ /* 0x001fc80003fe0100 */
[----:B------:R-:W-:-:S05]  /*0140*/  VIMNMX R5, PT, PT, R0, -0x80, !PT ;  /* 0xffffff8000057848 */ /* 0x000fca0007fe0100 */
[----:B------:R-:W-:Y:S01]  /*0150*/  STG.E.U8 desc[UR6][R6.64], R5 ;  /* 0x0000000506007986 */ /* 0x000fe2000c101106 */
[----:B------:R-:W-:Y:S05]  /*0160*/  EXIT ;  /* 0x000000000000794d */ /* 0x000fea0003800000 */
.L_x_81:
        /* <DEDUP_REMOVED lines=9> */
.L_x_476:


//--------------------- .text.fused_nn_conv2d_cast_subtract_cast_multiply_add_add_nn_relu_20_kernel0 --------------------------
	.section	.text.fused_nn_conv2d_cast_subtract_cast_multiply_add_add_nn_relu_20_kernel0,"ax",@progbits
	.align	128
        .global         fused_nn_conv2d_cast_subtract_cast_multiply_add_add_nn_relu_20_kernel0
        .type           fused_nn_conv2d_cast_subtract_cast_multiply_add_add_nn_relu_20_kernel0,@function
        .size           fused_nn_conv2d_cast_subtract_cast_multiply_add_add_nn_relu_20_kernel0,(.L_x_477 - fused_nn_conv2d_cast_subtract_cast_multiply_add_add_nn_relu_20_kernel0)
        .other          fused_nn_conv2d_cast_subtract_cast_multiply_add_add_nn_relu_20_kernel0,@"STO_CUDA_ENTRY STV_DEFAULT"
fused_nn_conv2d_cast_subtract_cast_multiply_add_add_nn_relu_20_kernel0:
.text.fused_nn_conv2d_cast_subtract_cast_multiply_add_add_nn_relu_20_kernel0:
        /* <DEDUP_REMOVED lines=38> */
.L_x_85:
[----:B------:R-:W-:Y:S05]  /*0260*/  BSYNC.RECONVERGENT B1 ;  /* 0x0000000000017941 */ /* 0x000fea0003800200 */
.L_x_84:
[----:B------:R-:W1:Y:S01]  /*0270*/  S2UR UR5, SR_CgaCtaId ;  /* 0x00000000000579c3 */ /* 0x000e620000008800 */
[----:B------:R-:W-:Y:S02]  /*0280*/  UMOV UR4, 0x400 ;  /* 0x0000040000047882 */ /* 0x000fe40000000000 */
[----:B-1----:R-:W-:-:S06]  /*0290*/  ULEA UR4, UR5, UR4, 0x18 ;  /* 0x0000000405047291 */ /* 0x002fcc000f8ec0ff */
[----:B0-----:R-:W-:-:S05]  /*02a0*/  LEA R3, R6, UR4, 0x2 ;  /* 0x0000000406037c11 */ /* 0x001fca000f8e10ff */
[----:B-----5:R0:W-:Y:S02]  /*02b0*/  STS [R3], R2 ;  /* 0x0000000203007388 */ /* 0x0201e40000000800 */
.L_x_83:
[----:B------:R-:W-:Y:S05]  /*02c0*/  BSYNC.RECONVERGENT B0 ;  /* 0x0000000000007941 */ /* 0x000fea0003800200 */
.L_x_82:
        /* <DEDUP_REMOVED lines=17> */
[----:B------:R-:W-:Y:S02]  /*03e0*/  LOP3.LUT R15, R20, 0xffff, RZ, 0xc0, !PT ;  /* 0x0000ffff140f7812 */ /* 0x000fe400078ec0ff */
[----:B------:R-:W-:Y:S02]  /*03f0*/  CS2R R40, SRZ ;  /* 0x0000000000287805 */ /* 0x000fe4000001ff00 */
[----:B------:R-:W-:Y:S02]  /*0400*/  ISETP.GE.U32.AND P4, PT, R8, 0x5, PT ;  /* 0x000000050800780c */ /* 0x000fe40003f86070 */
[----:B------:R-:W-:Y:S02]  /*0410*/  CS2R R44, SRZ ;  /* 0x00000000002c7805 */ /* 0x000fe4000001ff00 */
[----:B------:R-:W-:Y:S01]  /*0420*/  MOV R9, 0x1200 ;  /* 0x0000120000097802 */ /* 0x000fe20000000f00 */
[C---:B------:R-:W-:Y:S01]  /*0430*/  IMAD R17, R15.reuse, 0xe39, RZ ;  /* 0x00000e390f117824 */ /* 0x040fe200078e02ff */
[----:B------:R-:W-:Y:S01]  /*0440*/  ISETP.LT.U32.AND P4, PT, R6, 0x40, !P4 ;  /* 0x000000400600780c */ /* 0x000fe20006781070 */
[----:B------:R-:W-:Y:S01]  /*0450*/  IMAD R15, R15, 0x1556, RZ ;  /* 0x000015560f0f7824 */ /* 0x000fe200078e02ff */
[----:B------:R-:W-:-:S02]  /*0460*/  MOV R46, RZ ;  /* 0x000000ff002e7202 */ /* 0x000fc40000000f00 */
[----:B------:R-:W-:Y:S02]  /*0470*/  SHF.R.U32.HI R17, RZ, 0x11, R17 ;  /* 0x00000011ff117819 */ /* 0x000fe40000011611 */
[----:B------:R-:W-:Y:S02]  /*0480*/  SHF.R.U32.HI R15, RZ, 0x10, R15 ;  /* 0x00000010ff0f7819 */ /* 0x000fe4000001160f */
[----:B------:R-:W-:Y:S02]  /*0490*/  PRMT R21, R17, 0x9910, RZ ;  /* 0x0000991011157816 */ /* 0x000fe400000000ff */
[C---:B0-----:R-:W-:Y:S02]  /*04a0*/  LOP3.LUT R3, R2.reuse, 0x1, RZ, 0xc0, !PT ;  /* 0x0000000102037812 */ /* 0x041fe400078ec0ff */
[----:B------:R-:W-:Y:S01]  /*04b0*/  SHF.L.U32 R0, R2, 0x1, RZ ;  /* 0x0000000102007819 */ /* 0x000fe200000006ff */
[----:B------:R-:W-:Y:S01]  /*04c0*/  IMAD R21, R21, 0x24, RZ ;  /* 0x0000002415157824 */ /* 0x000fe200078e02ff */
[----:B------:R-:W-:-:S02]  /*04d0*/  ISETP.NE.U32.AND P3, PT, R3, 0x1, PT ;  /* 0x000000010300780c */ /* 0x000fc40003f65070 */
[----:B------:R-:W-:Y:S02]  /*04e0*/  LOP3.LUT R0, R0, 0x7ffffffc, RZ, 0xc0, !PT ;  /* 0x7ffffffc00007812 */ /* 0x000fe400078ec0ff */
[----:B------:R-:W-:Y:S02]  /*04f0*/  ISETP.NE.U32.AND P2, PT, R3, 0x1, !P1 ;  /* 0x000000010300780c */ /* 0x000fe40004f45070 */
[----:B------:R-:W-:Y:S02]  /*0500*/  LOP3.LUT P1, RZ, R11, R0, RZ, 0xfc, !PT ;  /* 0x000000000bff7212 */ /* 0x000fe4000782fcff */
[----:B------:R-:W-:Y:S02]  /*0510*/  IADD3 R3, PT, PT, R0, R11, RZ ;  /* 0x0000000b00037210 */ /* 0x000fe40007ffe0ff */
[----:B------:R-:W-:Y:S02]  /*0520*/  SEL R10, RZ, 0x38, P3 ;  /* 0x00000038ff0a7807 */ /* 0x000fe40001800000 */
[----:B------:R-:W-:Y:S01]  /*0530*/  ISETP.GT.U32.OR P1, PT, R3, 0x1c, !P1 ;  /* 0x0000001c0300780c */ /* 0x000fe20004f24470 */
[----:B------:R-:W-:Y:S01]  /*0540*/  IMAD R3, R4, 0x71d, RZ ;  /* 0x0000071d04037824 */ /* 0x000fe200078e02ff */
[----:B------:R-:W-:-:S02]  /*0550*/  @P3 IADD3 R13, PT, PT, R7, RZ, RZ ;  /* 0x000000ff070d3210 */ /* 0x000fc40007ffe0ff */
[----:B------:R-:W-:Y:S02]  /*0560*/  SHF.R.U32.HI R7, RZ, 0x1, R2 ;  /* 0x00000001ff077819 */ /* 0x000fe40000011602 */
[----:B------:R-:W-:Y:S02]  /*0570*/  SHF.L.U32 R0, R8, 0x1, RZ ;  /* 0x0000000108007819 */ /* 0x000fe400000006ff */
[----:B------:R-:W-:Y:S01]  /*0580*/  SHF.R.U32.HI R3, RZ, 0x10, R3 ;  /* 0x00000010ff037819 */ /* 0x000fe20000011603 */
[----:B------:R-:W-:Y:S01]  /*0590*/  IMAD R12, R7, 0x1c0, R10 ;  /* 0x000001c0070c7824 */ /* 0x000fe200078e020a */
[----:B------:R-:W-:Y:S02]  /*05a0*/  IADD3 R0, PT, PT, RZ, -R0, RZ ;  /* 0x80000000ff007210 */ /* 0x000fe40007ffe0ff */
[----:B------:R-:W-:Y:S02]  /*05b0*/  PRMT R10, R3, R14, 0x30 ;  /* 0x00000030030a7416 */ /* 0x000fe4000000000e */
[----:B------:R-:W-:-:S02]  /*05c0*/  PRMT R2, R0, 0x7710, RZ ;  /* 0x0000771000027816 */ /* 0x000fc400000000ff */
[----:B------:R-:W-:Y:S01]  /*05d0*/  PRMT R5, R10, 0x5410, R5 ;  /* 0x000054100a057816 */ /* 0x000fe20000000005 */
[----:B------:R-:W0:Y:S01]  /*05e0*/  S2R R0, SR_CTAID.Y ;  /* 0x0000000000007919 */ /* 0x000e220000002600 */
[----:B------:R-:W-:Y:S01]  /*05f0*/  PRMT R10, R3, 0x9910, RZ ;  /* 0x00009910030a7816 */ /* 0x000fe200000000ff */
[----:B------:R-:W-:Y:S01]  /*0600*/  HFMA2 R3, -RZ, RZ, 0, 0 ;  /* 0x00000000ff037431 */ /* 0x000fe200000001ff */
[----:B------:R-:W-:Y:S01]  /*0610*/  IADD3 R7, PT, PT, R2, R27, RZ ;  /* 0x0000001b02077210 */ /* 0x000fe20007ffe0ff */
[----:B------:R-:W-:Y:S01]  /*0620*/  IMAD R2, R11, 0x70, R12 ;  /* 0x000000700b027824 */ /* 0x000fe200078e020c */
[----:B------:R-:W-:Y:S02]  /*0630*/  SHF.R.U32.HI R11, RZ, 0x2, R6 ;  /* 0x00000002ff0b7819 */ /* 0x000fe40000011606 */
[----:B------:R-:W-:Y:S02]  /*0640*/  LOP3.LUT R7, R7, 0xf, RZ, 0xc0, !PT ;  /* 0x0000000f07077812 */ /* 0x000fe400078ec0ff */
[----:B------:R-:W-:-:S02]  /*0650*/  PLOP3.LUT P1, PT, P1, P2, PT, 0xf8, 0x8f ;  /* 0x00000000008f781c */ /* 0x000fc40000f25f70 */
[C---:B------:R-:W-:Y:S01]  /*0660*/  ISETP.GE.U32.AND P2, PT, R8.reuse, 0x15, PT ;  /* 0x000000150800780c */ /* 0x040fe20003f46070 */
[----:B------:R-:W-:Y:S01]  /*0670*/  IMAD.WIDE.U32 R2, R7, 0x4, R2 ;  /* 0x0000000407027825 */ /* 0x000fe200078e0002 */
[----:B------:R-:W-:Y:S02]  /*0680*/  MOV R7, R10 ;  /* 0x0000000a00077202 */ /* 0x000fe40000000f00 */
[----:B------:R-:W-:Y:S02]  /*0690*/  LOP3.LUT R10, R11, 0xffff, RZ, 0xc0, !PT ;  /* 0x0000ffff0b0a7812 */ /* 0x000fe400078ec0ff */
[----:B------:R-:W-:Y:S01]  /*06a0*/  ISETP.GE.U32.AND P3, PT, R8, 0xd, PT ;  /* 0x0000000d0800780c */ /* 0x000fe20003f66070 */
[----:B------:R-:W-:Y:S01]  /*06b0*/  IMAD R7, R7, 0x24, RZ ;  /* 0x0000002407077824 */ /* 0x000fe200078e02ff */
[----:B------:R-:W-:Y:S01]  /*06c0*/  LOP3.LUT R14, R19, 0xffff, RZ, 0xc0, !PT ;  /* 0x0000ffff130e7812 */ /* 0x000fe200078ec0ff */
[----:B------:R-:W-:Y:S01]  /*06d0*/  IMAD R10, R10, 0x5556, RZ ;  /* 0x000055560a0a7824 */ /* 0x000fe200078e02ff */
[----:B------:R-:W-:-:S02]  /*06e0*/  ISETP.LT.U32.AND P2, PT, R6, 0x120, !P2 ;  /* 0x000001200600780c */ /* 0x000fc40005741070 */
[----:B------:R-:W-:Y:S02]  /*06f0*/  IADD3 R7, PT, PT, RZ, -R7, RZ ;  /* 0x80000007ff077210 */ /* 0x000fe40007ffe0ff */
[----:B------:R-:W-:Y:S02]  /*0700*/  ISETP.LT.U32.AND P3, PT, R6, 0xb0, !P3 ;  /* 0x000000b00600780c */ /* 0x000fe40005f61070 */
[----:B------:R-:W-:Y:S02]  /*0710*/  PRMT R7, R7, 0x7710, RZ ;  /* 0x0000771007077816 */ /* 0x000fe400000000ff */
[----:B------:R-:W-:Y:S01]  /*0720*/  ISETP.GT.U32.OR P1, PT, R13, 0x1c, P1 ;  /* 0x0000001c0d00780c */ /* 0x000fe20000f24470 */
[----:B------:R-:W-:Y:S01]  /*0730*/  IMAD R13, R14, 0xe39, RZ ;  /* 0x00000e390e0d7824 */ /* 0x000fe200078e02ff */
[----:B------:R-:W-:Y:S01]  /*0740*/  IADD3 R6, PT, PT, R6, R7, RZ ;  /* 0x0000000706067210 */ /* 0x000fe20007ffe0ff */
[----:B0-----:R-:W-:Y:S01]  /*0750*/  IMAD R12, R0, 0x9000, RZ ;  /* 0x00009000000c7824 */ /* 0x001fe200078e02ff */
[----:B------:R-:W-:-:S02]  /*0760*/  SHF.R.U32.HI R7, RZ, 0x10, R10 ;  /* 0x00000010ff077819 */ /* 0x000fc4000001160a */
[----:B------:R-:W-:Y:S01]  /*0770*/  SHF.R.U32.HI R13, RZ, 0x11, R13 ;  /* 0x00000011ff0d7819 */ /* 0x000fe2000001160d */
[--C-:B------:R-:W-:Y:S01]  /*0780*/  IMAD R10, R17, 0x1200, R12.reuse ;  /* 0x00001200110a7824 */ /* 0x100fe200078e020c */
[----:B------:R-:W-:Y:S02]  /*0790*/  PRMT R7, R7, 0x9910, RZ ;  /* 0x0000991007077816 */ /* 0x000fe400000000ff */
[----:B------:R-:W-:Y:S01]  /*07a0*/  IADD3 R16, PT, PT, R11, 0x1c, RZ ;  /* 0x0000001c0b107810 */ /* 0x000fe20007ffe0ff */
[C---:B------:R-:W-:Y:S01]  /*07b0*/  IMAD R12, R13.reuse, 0x1200, R12 ;  /* 0x000012000d0c7824 */ /* 0x040fe200078e020c */
[----:B------:R-:W-:Y:S02]  /*07c0*/  MOV R17, R7 ;  /* 0x0000000700117202 */ /* 0x000fe40000000f00 */
[----:B------:R-:W-:Y:S02]  /*07d0*/  PRMT R18, R13, 0x9910, RZ ;  /* 0x000099100d127816 */ /* 0x000fe400000000ff */
[----:B------:R-:W-:Y:S01]  /*07e0*/  LOP3.LUT R22, R16, 0xffff, RZ, 0xc0, !PT ;  /* 0x0000ffff10167812 */ /* 0x000fe200078ec0ff */
[----:B------:R-:W0:Y:S01]  /*07f0*/  S2R R13, SR_CgaCtaId ;  /* 0x00000000000d7919 */ /* 0x000e220000008800 */
[----:B------:R-:W-:Y:S01]  /*0800*/  LEA R17, R17, R17, 0x1 ;  /* 0x0000001111117211 */ /* 0x000fe200078e08ff */
[----:B------:R-:W-:Y:S01]  /*0810*/  IMAD R18, R18, 0x24, RZ ;  /* 0x0000002412127824 */ /* 0x000fe200078e02ff */
[----:B------:R-:W-:Y:S01]  /*0820*/  IADD3 R7, PT, PT, R11, 0x38, RZ ;  /* 0x000000380b077810 */ /* 0x000fe20007ffe0ff */
[----:B------:R-:W-:Y:S01]  /*0830*/  IMAD R22, R22, 0x5556, RZ ;  /* 0x0000555616167824 */ /* 0x000fe200078e02ff */
[----:B------:R-:W-:-:S02]  /*0840*/  IADD3 R17, PT, PT, RZ, -R17, RZ ;  /* 0x80000011ff117210 */ /* 0x000fc40007ffe0ff */
[----:B------:R-:W-:Y:S02]  /*0850*/  LOP3.LUT R24, R7, 0xffff, RZ, 0xc0, !PT ;  /* 0x0000ffff07187812 */ /* 0x000fe400078ec0ff */
[----:B------:R-:W-:Y:S02]  /*0860*/  IADD3 R23, PT, PT, RZ, -R21, RZ ;  /* 0x80000015ff177210 */ /* 0x000fe40007ffe0ff */
[----:B------:R-:W-:Y:S01]  /*0870*/  IADD3 R21, PT, PT, RZ, -R18, RZ ;  /* 0x80000012ff157210 */ /* 0x000fe20007ffe0ff */
[----:B------:R-:W-:Y:S01]  /*0880*/  IMAD R24, R24, 0x5556, RZ ;  /* 0x0000555618187824 */ /* 0x000fe200078e02ff */
[----:B------:R-:W-:Y:S02]  /*0890*/  PRMT R18, R17, 0x7710, RZ ;  /* 0x0000771011127816 */ /* 0x000fe400000000ff */
[----:B------:R-:W-:Y:S02]  /*08a0*/  SHF.R.U32.HI R17, RZ, 0x10, R22 ;  /* 0x00000010ff117819 */ /* 0x000fe40000011616 */
[----:B------:R-:W-:-:S02]  /*08b0*/  PRMT R22, R21, 0x7710, RZ ;  /* 0x0000771015167816 */ /* 0x000fc400000000ff */
[----:B------:R-:W-:Y:S01]  /*08c0*/  IADD3 R21, PT, PT, R11, R18, RZ ;  /* 0x000000120b157210 */ /* 0x000fe20007ffe0ff */
[----:B------:R-:W-:Y:S01]  /*08d0*/  IMAD R11, R4, 0x1556, RZ ;  /* 0x00001556040b7824 */ /* 0x000fe200078e02ff */
[----:B------:R-:W-:Y:S02]  /*08e0*/  PRMT R23, R23, 0x7710, RZ ;  /* 0x0000771017177816 */ /* 0x000fe400000000ff */
[----:B------:R-:W-:Y:S02]  /*08f0*/  SHF.R.U32.HI R4, RZ, 0x10, R24 ;  /* 0x00000010ff047819 */ /* 0x000fe40000011618 */
[----:B------:R-:W-:Y:S02]  /*0900*/  IADD3 R18, PT, PT, R20, R23, RZ ;  /* 0x0000001714127210 */ /* 0x000fe40007ffe0ff */
[----:B------:R-:W-:Y:S02]  /*0910*/  PRMT R23, R4, 0x9910, RZ ;  /* 0x0000991004177816 */ /* 0x000fe400000000ff */
[----:B------:R-:W-:-:S02]  /*0920*/  PRMT R17, R17, 0x9910, RZ ;  /* 0x0000991011117816 */ /* 0x000fc400000000ff */
[----:B------:R-:W-:Y:S02]  /*0930*/  LEA R23, R23, R23, 0x1 ;  /* 0x0000001717177211 */ /* 0x000fe400078e08ff */
[----:B------:R-:W-:Y:S02]  /*0940*/  LEA R17, R17, R17, 0x1 ;  /* 0x0000001111117211 */ /* 0x000fe400078e08ff */
[----:B------:R-:W-:Y:S02]  /*0950*/  IADD3 R24, PT, PT, RZ, -R23, RZ ;  /* 0x80000017ff187210 */ /* 0x000fe40007ffe0ff */
[----:B------:R-:W-:Y:S02]  /*0960*/  SHF.R.U32.HI R11, RZ, 0x10, R11 ;  /* 0x00000010ff0b7819 */ /* 0x000fe4000001160b */
[----:B------:R-:W-:Y:S02]  /*0970*/  PRMT R23, R6, 0x9910, RZ ;  /* 0x0000991006177816 */ /* 0x000fe400000000ff */
[----:B------:R-:W-:-:S02]  /*0980*/  SHF.L.U32 R20, R8, 0x3, RZ ;  /* 0x0000000308147819 */ /* 0x000fc400000006ff */
[----:B------:R-:W-:Y:S02]  /*0990*/  IADD3 R17, PT, PT, RZ, -R17, RZ ;  /* 0x80000011ff117210 */ /* 0x000fe40007ffe0ff */
[----:B------:R-:W-:Y:S02]  /*09a0*/  MOV R4, UR4 ;  /* 0x0000000400047c02 */ /* 0x000fe40008000f00 */
[----:B------:R-:W-:Y:S02]  /*09b0*/  IADD3 R19, PT, PT, R19, R22, RZ ;  /* 0x0000001613137210 */ /* 0x000fe40007ffe0ff */
[----:B-1----:R-:W-:Y:S02]  /*09c0*/  IADD3 R6, P5, PT, R2, UR8, RZ ;  /* 0x0000000802067c10 */ /* 0x002fe4000ffbe0ff */
[----:B------:R-:W-:Y:S02]  /*09d0*/  PRMT R22, R11, 0x9910, RZ ;  /* 0x000099100b167816 */ /* 0x000fe400000000ff */
[----:B------:R-:W-:-:S02]  /*09e0*/  MOV R2, R23 ;  /* 0x0000001700027202 */ /* 0x000fc40000000f00 */
[----:B------:R-:W-:Y:S01]  /*09f0*/  LEA R11, R27, -R20, 0x2 ;  /* 0x800000141b0b7211 */ /* 0x000fe200078e10ff */
[----:B------:R-:W-:Y:S01]  /*0a00*/  IMAD R22, R22, 0x30, RZ ;  /* 0x0000003016167824 */ /* 0x000fe200078e02ff */
[----:B------:R-:W-:Y:S01]  /*0a10*/  PRMT R17, R17, 0x7710, RZ ;  /* 0x0000771011117816 */ /* 0x000fe200000000ff */
[----:B------:R-:W-:Y:S01]  /*0a20*/  IMAD R2, R2, 0x2b, RZ ;  /* 0x0000002b02027824 */ /* 0x000fe200078e02ff */
[----:B------:R-:W-:Y:S02]  /*0a30*/  IADD3 R20, PT, PT, R4, 0x300, RZ ;  /* 0x0000030004147810 */ /* 0x000fe40007ffe0ff */
[----:B------:R-:W-:Y:S02]  /*0a40*/  SHF.L.U32 R21, R21, 0x4, RZ ;  /* 0x0000000415157819 */ /* 0x000fe400000006ff */
[----:B------:R-:W-:Y:S02]  /*0a50*/  PRMT R24, R24, 0x7710, RZ ;  /* 0x0000771018187816 */ /* 0x000fe400000000ff */
[----:B------:R-:W-:-:S02]  /*0a60*/  IADD3 R16, PT, PT, R16, R17, RZ ;  /* 0x0000001110107210 */ /* 0x000fc40007ffe0ff */
[----:B------:R-:W-:Y:S02]  /*0a70*/  IADD3 R6, P6, PT, R6, 0xbcc, RZ ;  /* 0x00000bcc06067810 */ /* 0x000fe40007fde0ff */
[----:B0-----:R-:W-:Y:S02]  /*0a80*/  LEA R17, R13, R20, 0x18 ;  /* 0x000000140d117211 */ /* 0x001fe400078ec0ff */
[----:B------:R-:W-:Y:S02]  /*0a90*/  LOP3.LUT R20, R21, 0xffff, RZ, 0xc0, !PT ;  /* 0x0000ffff15147812 */ /* 0x000fe400078ec0ff */
[----:B------:R-:W-:Y:S01]  /*0aa0*/  PRMT R18, R18, 0x9910, RZ ;  /* 0x0000991012127816 */ /* 0x000fe200000000ff */
[----:B------:R-:W-:Y:S01]  /*0ab0*/  IMAD R28, R8, 0x90, R17 ;  /* 0x00000090081c7824 */ /* 0x000fe200078e0211 */
[----:B------:R-:W-:Y:S02]  /*0ac0*/  IADD3 R21, PT, PT, R7, R24, RZ ;  /* 0x0000001807157210 */ /* 0x000fe40007ffe0ff */
[----:B------:R-:W-:-:S02]  /*0ad0*/  IADD3.X R7, PT, PT, RZ, UR9, R3, P6, P5 ;  /* 0x00000009ff077c10 */ /* 0x000fc4000b7ea403 */
[----:B------:R-:W-:Y:S02]  /*0ae0*/  PRMT R3, R19, 0x9910, RZ ;  /* 0x0000991013037816 */ /* 0x000fe400000000ff */
[----:B------:R-:W-:Y:S02]  /*0af0*/  LOP3.LUT R2, R2, 0xffff, RZ, 0xc0, !PT ;  /* 0x0000ffff02027812 */ /* 0x000fe400078ec0ff */
[----:B------:R-:W-:Y:S01]  /*0b00*/  MOV R19, R18 ;  /* 0x0000001200137202 */ /* 0x000fe20000000f00 */
[----:B------:R-:W-:Y:S01]  /*0b10*/  IMAD R18, R14, 0x1556, RZ ;  /* 0x000015560e127824 */ /* 0x000fe200078e02ff */
[----:B------:R-:W-:Y:S01]  /*0b20*/  SHF.R.U32.HI R2, RZ, 0x9, R2 ;  /* 0x00000009ff027819 */ /* 0x000fe20000011602 */
[----:B------:R-:W-:Y:S01]  /*0b30*/  IMAD R3, R3, 0x2b, RZ ;  /* 0x0000002b03037824 */ /* 0x000fe200078e02ff */
[----:B------:R-:W-:Y:S01]  /*0b40*/  LOP3.LUT R11, R11, 0xc, RZ, 0xc0, !PT ;  /* 0x0000000c0b0b7812 */ /* 0x000fe200078ec0ff */
        /* <DEDUP_REMOVED lines=15> */
[----:B------:R-:W-:Y:S01]  /*0c40*/  SHF.L.U32 R16, R16, 0x4, RZ ;  /* 0x0000000410107819 */ /* 0x000fe200000006ff */
[----:B------:R-:W-:Y:S01]  /*0c50*/  IMAD R31, R2, 0x30, RZ ;  /* 0x00000030021f7824 */ /* 0x000fe200078e02ff */
[----:B------:R-:W-:Y:S01]  /*0c60*/  SHF.L.U32 R14, R21, 0x4, RZ ;  /* 0x00000004150e7819 */ /* 0x000fe200000006ff */
[----:B------:R-:W-:Y:S01]  /*0c70*/  IMAD R2, R15, 0x30, RZ ;  /* 0x000000300f027824 */ /* 0x000fe200078e02ff */
[----:B------:R-:W-:-:S02]  /*0c80*/  LOP3.LUT R16, R11, 0xffff, R16, 0xf8, !PT ;  /* 0x0000ffff0b107812 */ /* 0x000fc400078ef810 */
[----:B------:R-:W-:Y:S02]  /*0c90*/  LOP3.LUT R14, R11, 0xffff, R14, 0xf8, !PT ;  /* 0x0000ffff0b0e7812 */ /* 0x000fe400078ef80e */
[----:B------:R-:W-:Y:S01]  /*0ca0*/  LOP3.LUT R15, R10, R5, RZ, 0xfc, !PT ;  /* 0x000000050a0f7212 */ /* 0x000fe200078efcff */
[----:B------:R-:W-:Y:S01]  /*0cb0*/  IMAD R10, R0, 0x9000, R9 ;  /* 0x00009000000a7824 */ /* 0x000fe200078e0209 */
[----:B------:R-:W-:Y:S02]  /*0cc0*/  LOP3.LUT R19, R12, R31, RZ, 0xfc, !PT ;  /* 0x0000001f0c137212 */ /* 0x000fe400078efcff */
[----:B------:R-:W-:Y:S02]  /*0cd0*/  LOP3.LUT R0, R3, 0xffff, RZ, 0xc0, !PT ;  /* 0x0000ffff03007812 */ /* 0x000fe400078ec0ff */
[----:B------:R-:W-:Y:S02]  /*0ce0*/  IADD3 R15, PT, PT, R14, R15, RZ ;  /* 0x0000000f0e0f7210 */ /* 0x000fe40007ffe0ff */
[----:B------:R-:W-:-:S02]  /*0cf0*/  IADD3 R19, PT, PT, R16, R19, RZ ;  /* 0x0000001310137210 */ /* 0x000fc40007ffe0ff */
[----:B------:R-:W-:Y:S02]  /*0d00*/  LOP3.LUT R30, R2, 0xffff, RZ, 0xc0, !PT ;  /* 0x0000ffff021e7812 */ /* 0x000fe400078ec0ff */
[----:B------:R-:W-:Y:S02]  /*0d10*/  IADD3 R3, PT, PT, R17, R14, R0 ;  /* 0x0000000e11037210 */ /* 0x000fe40007ffe000 */
[----:B------:R-:W-:Y:S02]  /*0d20*/  LOP3.LUT R22, R22, 0xffff, RZ, 0xc0, !PT ;  /* 0x0000ffff16167812 */ /* 0x000fe400078ec0ff */
[----:B------:R-:W-:Y:S02]  /*0d30*/  LOP3.LUT R32, R11, R20, RZ, 0xfc, !PT ;  /* 0x000000140b207212 */ /* 0x000fe400078efcff */
[----:B------:R-:W-:Y:S02]  /*0d40*/  IADD3 R2, P5, PT, R15, UR10, RZ ;  /* 0x0000000a0f027c10 */ /* 0x000fe4000ffbe0ff */
[----:B------:R-:W-:-:S02]  /*0d50*/  CS2R R14, SRZ ;  /* 0x00000000000e7805 */ /* 0x000fc4000001ff00 */
[----:B------:R-:W-:Y:S02]  /*0d60*/  IADD3 R0, P6, PT, R19, UR10, RZ ;  /* 0x0000000a13007c10 */ /* 0x000fe4000ffde0ff */
[----:B------:R-:W-:Y:S02]  /*0d70*/  SHF.L.U32 R27, R27, 0x2, RZ ;  /* 0x000000021b1b7819 */ /* 0x000fe400000006ff */
[----:B------:R-:W-:Y:S01]  /*0d80*/  IADD3 R9, PT, PT, R11, R10, RZ ;  /* 0x0000000a0b097210 */ /* 0x000fe20007ffe0ff */
[----:B------:R-:W-:Y:S01]  /*0d90*/  HFMA2 R10, -RZ, RZ, 0, 0 ;  /* 0x00000000ff0a7431 */ /* 0x000fe200000001ff */
[C---:B------:R-:W-:Y:S02]  /*0da0*/  IADD3 R32, PT, PT, R17.reuse, R32, R22 ;  /* 0x0000002011207210 */ /* 0x040fe40007ffe016 */
[----:B------:R-:W-:Y:S02]  /*0db0*/  IADD3 R30, PT, PT, R17, R16, R30 ;  /* 0x00000010111e7210 */ /* 0x000fe40007ffe01e */
[----:B------:R-:W-:-:S02]  /*0dc0*/  IADD3.X R11, PT, PT, RZ, UR11, RZ, P5, !PT ;  /* 0x0000000bff0b7c10 */ /* 0x000fc4000affe4ff */
[----:B------:R-:W-:Y:S02]  /*0dd0*/  IADD3.X R25, PT, PT, RZ, UR11, RZ, P6, !PT ;  /* 0x0000000bff197c10 */ /* 0x000fe4000b7fe4ff */
[----:B------:R-:W-:Y:S02]  /*0de0*/  IADD3 R24, PT, PT, R27, 0x180, RZ ;  /* 0x000001801b187810 */ /* 0x000fe40007ffe0ff */
[----:B------:R-:W-:-:S07]  /*0df0*/  LEA R26, R13, R4, 0x18 ;  /* 0x000000040d1a7211 */ /* 0x000fce00078ec0ff */
.L_x_88:
        /* <DEDUP_REMOVED lines=29> */
.L_x_87:
[----:B------:R-:W-:Y:S05]  /*0fd0*/  BSYNC.RECONVERGENT B0 ;  /* 0x0000000000007941 */ /* 0x000fea0003800200 */
.L_x_86:
        /* <DEDUP_REMOVED lines=22> */
[CC--:B------:R-:W-:Y:S02]  /*1140*/  IDP.4A.S8.S8 R45, R12.reuse, R16.reuse, R45 ;  /* 0x000000100c2d7226 */ /* 0x0c0fe4000000062d */
[----:B-1----:R-:W-:Y:S02]  /*1150*/  IDP.4A.S8.S8 R39, R47, R16, R39 ;  /* 0x000000102f277226 */ /* 0x002fe40000000627 */
[C---:B------:R-:W-:Y:S02]  /*1160*/  IDP.4A.S8.S8 R51, R12.reuse, R18, R15 ;  /* 0x000000120c337226 */ /* 0x040fe4000000060f */
[-C--:B--2---:R-:W-:Y:S02]  /*1170*/  IDP.4A.S8.S8 R41, R49, R16.reuse, R41 ;  /* 0x0000001031297226 */ /* 0x084fe40000000629 */
[----:B------:R-:W-:Y:S02]  /*1180*/  IDP.4A.S8.S8 R46, R12, R19, R46 ;  /* 0x000000130c2e7226 */ /* 0x000fe4000000062e */
[----:B---3--:R-:W-:-:S02]  /*1190*/  IDP.4A.S8.S8 R43, R48, R16, R43 ;  /* 0x00000010302b7226 */ /* 0x008fc4000000062b */
[-C--:B------:R-:W-:Y:S02]  /*11a0*/  IDP.4A.S8.S8 R40, R47, R17.reuse, R40 ;  /* 0x000000112f287226 */ /* 0x080fe40000000628 */
[-C--:B------:R-:W-:Y:S02]  /*11b0*/  IDP.4A.S8.S8 R16, R49, R17.reuse, R14 ;  /* 0x0000001131107226 */ /* 0x080fe4000000060e */
[C---:B------:R-:W-:Y:S01]  /*11c0*/  IDP.4A.S8.S8 R17, R48.reuse, R17, R42 ;  /* 0x0000001130117226 */ /* 0x040fe2000000062a */
[----:B------:R-:W1:Y:S01]  /*11d0*/  LDS.128 R12, [R28+0x60] ;  /* 0x000060001c0c7984 */ /* 0x000e620000000c00 */
[-C--:B------:R-:W-:Y:S02]  /*11e0*/  IDP.4A.S8.S8 R34, R47, R19.reuse, R34 ;  /* 0x000000132f227226 */ /* 0x080fe40000000622 */
[-C--:B------:R-:W-:Y:S02]  /*11f0*/  IDP.4A.S8.S8 R36, R49, R19.reuse, R36 ;  /* 0x0000001331247226 */ /* 0x080fe40000000624 */
[----:B------:R-:W-:-:S02]  /*1200*/  IDP.4A.S8.S8 R19, R48, R19, R38 ;  /* 0x0000001330137226 */ /* 0x000fc40000000626 */
[-C--:B----4-:R-:W-:Y:S02]  /*1210*/  IDP.4A.S8.S8 R45, R47, R20.reuse, R45 ;  /* 0x000000142f2d7226 */ /* 0x090fe4000000062d */
[-C--:B------:R-:W-:Y:S02]  /*1220*/  IDP.4A.S8.S8 R39, R49, R20.reuse, R39 ;  /* 0x0000001431277226 */ /* 0x080fe40000000627 */
[----:B------:R-:W-:Y:S02]  /*1230*/  IDP.4A.S8.S8 R41, R48, R20, R41 ;  /* 0x0000001430297226 */ /* 0x000fe40000000629 */
[-C--:B------:R-:W-:Y:S02]  /*1240*/  IDP.4A.S8.S8 R50, R47, R21.reuse, R50 ;  /* 0x000000152f327226 */ /* 0x080fe40000000632 */
[----:B------:R-:W-:Y:S02]  /*1250*/  IDP.4A.S8.S8 R40, R49, R21, R40 ;  /* 0x0000001531287226 */ /* 0x000fe40000000628 */
[----:B------:R-:W-:-:S02]  /*1260*/  IDP.4A.S8.S8 R33, R47, R18, R33 ;  /* 0x000000122f217226 */ /* 0x000fc40000000621 */
[CC--:B------:R-:W-:Y:S02]  /*1270*/  IDP.4A.S8.S8 R35, R49.reuse, R18.reuse, R35 ;  /* 0x0000001231237226 */ /* 0x0c0fe40000000623 */
[----:B------:R-:W-:Y:S02]  /*1280*/  IDP.4A.S8.S8 R37, R48, R18, R37 ;  /* 0x0000001230257226 */ /* 0x000fe40000000625 */
[----:B0-----:R-:W-:Y:S02]  /*1290*/  IDP.4A.S8.S8 R43, R44, R20, R43 ;  /* 0x000000142c2b7226 */ /* 0x001fe4000000062b */
[-C--:B------:R-:W-:Y:S02]  /*12a0*/  IDP.4A.S8.S8 R20, R48, R21.reuse, R16 ;  /* 0x0000001530147226 */ /* 0x080fe40000000610 */
[----:B------:R-:W-:Y:S02]  /*12b0*/  IDP.4A.S8.S8 R38, R44, R21, R17 ;  /* 0x000000152c267226 */ /* 0x000fe40000000611 */
[----:B------:R-:W0:Y:S01]  /*12c0*/  LDS R21, [R29+0x140] ;  /* 0x000140001d157984 */ /* 0x000e220000000800 */
[----:B------:R-:W-:-:S02]  /*12d0*/  IDP.4A.S8.S8 R33, R49, R22, R33 ;  /* 0x0000001631217226 */ /* 0x000fc40000000621 */
[-C--:B------:R-:W-:Y:S02]  /*12e0*/  IDP.4A.S8.S8 R34, R49, R23.reuse, R34 ;  /* 0x0000001731227226 */ /* 0x080fe40000000622 */
[CC--:B------:R-:W-:Y:S02]  /*12f0*/  IDP.4A.S8.S8 R51, R47.reuse, R22.reuse, R51 ;  /* 0x000000162f337226 */ /* 0x0c0fe40000000633 */
[----:B------:R-:W-:Y:S02]  /*1300*/  IDP.4A.S8.S8 R46, R47, R23, R46 ;  /* 0x000000172f2e7226 */ /* 0x000fe4000000062e */
[-C--:B------:R-:W-:Y:S02]  /*1310*/  IDP.4A.S8.S8 R35, R48, R22.reuse, R35 ;  /* 0x0000001630237226 */ /* 0x080fe40000000623 */
[----:B------:R-:W-:Y:S02]  /*1320*/  IDP.4A.S8.S8 R37, R44, R22, R37 ;  /* 0x000000162c257226 */ /* 0x000fe40000000625 */
[----:B-1----:R-:W-:-:S02]  /*1330*/  IDP.4A.S8.S8 R47, R48, R12, R39 ;  /* 0x0000000c302f7226 */ /* 0x002fc40000000627 */
[-C--:B------:R-:W-:Y:S02]  /*1340*/  IDP.4A.S8.S8 R36, R48, R23.reuse, R36 ;  /* 0x0000001730247226 */ /* 0x080fe40000000624 */
[----:B------:R-:W-:Y:S02]  /*1350*/  IDP.4A.S8.S8 R22, R44, R23, R19 ;  /* 0x000000172c167226 */ /* 0x000fe40000000613 */
[CC--:B------:R-:W-:Y:S01]  /*1360*/  IDP.4A.S8.S8 R42, R48.reuse, R13.reuse, R40 ;  /* 0x0000000d302a7226 */ /* 0x0c0fe20000000628 */
[----:B------:R-:W-:Y:S01]  /*1370*/  LDS.128 R16, [R28+0x10] ;  /* 0x000010001c107984 */ /* 0x000fe20000000c00 */
[----:B------:R-:W-:Y:S02]  /*1380*/  IDP.4A.S8.S8 R39, R48, R14, R33 ;  /* 0x0000000e30277226 */ /* 0x000fe40000000621 */
[C---:B------:R-:W-:Y:S01]  /*1390*/  IDP.4A.S8.S8 R45, R49.reuse, R12, R45 ;  /* 0x0000000c312d7226 */ /* 0x040fe2000000062d */
[----:B------:R-:W1:Y:S01]  /*13a0*/  LDS R40, [R29+0x44] ;  /* 0x000044001d287984 */ /* 0x000e620000000800 */
[----:B------:R-:W-:-:S02]  /*13b0*/  IDP.4A.S8.S8 R50, R49, R13, R50 ;  /* 0x0000000d31327226 */ /* 0x000fc40000000632 */
[C---:B------:R-:W-:Y:S01]  /*13c0*/  IDP.4A.S8.S8 R51, R49.reuse, R14, R51 ;  /* 0x0000000e31337226 */ /* 0x040fe20000000633 */
[----:B------:R-:W2:Y:S01]  /*13d0*/  LDS R33, [R29+0x84] ;  /* 0x000084001d217984 */ /* 0x000ea20000000800 */
[-C--:B------:R-:W-:Y:S02]  /*13e0*/  IDP.4A.S8.S8 R46, R49, R15.reuse, R46 ;  /* 0x0000000f312e7226 */ /* 0x080fe4000000062e */
[----:B------:R-:W-:Y:S01]  /*13f0*/  IDP.4A.S8.S8 R48, R48, R15, R34 ;  /* 0x0000000f30307226 */ /* 0x000fe20000000622 */
[----:B------:R-:W3:Y:S01]  /*1400*/  LDS R49, [R29+0x4] ;  /* 0x000004001d317984 */ /* 0x000ee20000000800 */
[C---:B------:R-:W-:Y:S02]  /*1410*/  IDP.4A.S8.S8 R41, R44.reuse, R12, R41 ;  /* 0x0000000c2c297226 */ /* 0x040fe40000000629 */
[C---:B------:R-:W-:Y:S01]  /*1420*/  IDP.4A.S8.S8 R52, R44.reuse, R13, R20 ;  /* 0x0000000d2c347226 */ /* 0x040fe20000000614 */
[----:B------:R-:W4:Y:S01]  /*1430*/  LDS R34, [R29+0xc4] ;  /* 0x0000c4001d227984 */ /* 0x000f220000000800 */
[----:B------:R-:W-:-:S02]  /*1440*/  IDP.4A.S8.S8 R35, R44, R14, R35 ;  /* 0x0000000e2c237226 */ /* 0x000fc40000000623 */
[----:B------:R-:W-:Y:S02]  /*1450*/  IDP.4A.S8.S8 R36, R44, R15, R36 ;  /* 0x0000000f2c247226 */ /* 0x000fe40000000624 */
[C---:B0-----:R-:W-:Y:S02]  /*1460*/  IDP.4A.S8.S8 R53, R21.reuse, R12, R43 ;  /* 0x0000000c15357226 */ /* 0x041fe4000000062b */
[C---:B------:R-:W-:Y:S02]  /*1470*/  IDP.4A.S8.S8 R38, R21.reuse, R13, R38 ;  /* 0x0000000d15267226 */ /* 0x040fe40000000626 */
[C---:B------:R-:W-:Y:S02]  /*1480*/  IDP.4A.S8.S8 R43, R21.reuse, R14, R37 ;  /* 0x0000000e152b7226 */ /* 0x040fe40000000625 */
[----:B------:R-:W-:Y:S01]  /*1490*/  IDP.4A.S8.S8 R44, R21, R15, R22 ;  /* 0x0000000f152c7226 */ /* 0x000fe20000000616 */
[----:B------:R-:W-:Y:S04]  /*14a0*/  LDS R37, [R29+0x104] ;  /* 0x000104001d257984 */ /* 0x000fe80000000800 */
[----:B------:R-:W0:Y:S04]  /*14b0*/  LDS.128 R20, [R28+0x40] ;  /* 0x000040001c147984 */ /* 0x000e280000000c00 */
[----:B------:R-:W0:Y:S01]  /*14c0*/  LDS.128 R12, [R28+0x70] ;  /* 0x000070001c0c7984 */ /* 0x000e220000000c00 */
[----:B-1----:R-:W-:-:S02]  /*14d0*/  IDP.4A.S8.S8 R39, R40, R18, R39 ;  /* 0x0000001228277226 */ /* 0x002fc40000000627 */
[----:B------:R-:W-:Y:S02]  /*14e0*/  IDP.4A.S8.S8 R47, R40, R16, R47 ;  /* 0x00000010282f7226 */ /* 0x000fe4000000062f */
[C---:B--2---:R-:W-:Y:S02]  /*14f0*/  IDP.4A.S8.S8 R35, R33.reuse, R18, R35 ;  /* 0x0000001221237226 */ /* 0x044fe40000000623 */
[----:B------:R-:W-:Y:S02]  /*1500*/  IDP.4A.S8.S8 R41, R33, R16, R41 ;  /* 0x0000001021297226 */ /* 0x000fe40000000629 */
[C---:B---3--:R-:W-:Y:S02]  /*1510*/  IDP.4A.S8.S8 R51, R49.reuse, R18, R51 ;  /* 0x0000001231337226 */ /* 0x048fe40000000633 */
[----:B------:R-:W-:Y:S02]  /*1520*/  IDP.4A.S8.S8 R45, R49, R16, R45 ;  /* 0x00000010312d7226 */ /* 0x000fe4000000062d */
[----:B----4-:R-:W-:-:S02]  /*1530*/  IDP.4A.S8.S8 R43, R34, R18, R43 ;  /* 0x00000012222b7226 */ /* 0x010fc4000000062b */
[----:B------:R-:W-:Y:S02]  /*1540*/  IDP.4A.S8.S8 R53, R34, R16, R53 ;  /* 0x0000001022357226 */ /* 0x000fe40000000635 */
[C---:B------:R-:W-:Y:S02]  /*1550*/  IDP.4A.S8.S8 R50, R49.reuse, R17, R50 ;  /* 0x0000001131327226 */ /* 0x040fe40000000632 */
[----:B------:R-:W-:Y:S02]  /*1560*/  IDP.4A.S8.S8 R46, R49, R19, R46 ;  /* 0x00000013312e7226 */ /* 0x000fe4000000062e */
[-C--:B------:R-:W-:Y:S02]  /*1570*/  IDP.4A.S8.S8 R42, R40, R17.reuse, R42 ;  /* 0x00000011282a7226 */ /* 0x080fe4000000062a */
[-C--:B------:R-:W-:Y:S02]  /*1580*/  IDP.4A.S8.S8 R52, R33, R17.reuse, R52 ;  /* 0x0000001121347226 */ /* 0x080fe40000000634 */
[----:B------:R-:W-:-:S02]  /*1590*/  IDP.4A.S8.S8 R38, R34, R17, R38 ;  /* 0x0000001122267226 */ /* 0x000fc40000000626 */
[CC--:B------:R-:W-:Y:S02]  /*15a0*/  IDP.4A.S8.S8 R48, R40.reuse, R19.reuse, R48 ;  /* 0x0000001328307226 */ /* 0x0c0fe40000000630 */
[-C--:B0-----:R-:W-:Y:S02]  /*15b0*/  IDP.4A.S8.S8 R51, R40, R22.reuse, R51 ;  /* 0x0000001628337226 */ /* 0x081fe40000000633 */
[-C--:B------:R-:W-:Y:S02]  /*15c0*/  IDP.4A.S8.S8 R39, R33, R22.reuse, R39 ;  /* 0x0000001621277226 */ /* 0x080fe40000000627 */
[-C--:B------:R-:W-:Y:S02]  /*15d0*/  IDP.4A.S8.S8 R35, R34, R22.reuse, R35 ;  /* 0x0000001622237226 */ /* 0x080fe40000000623 */
[----:B------:R-:W-:Y:S02]  /*15e0*/  IDP.4A.S8.S8 R43, R37, R22, R43 ;  /* 0x00000016252b7226 */ /* 0x000fe4000000062b */
[----:B------:R-:W0:Y:S01]  /*15f0*/  LDS R22, [R29+0x144] ;  /* 0x000144001d167984 */ /* 0x000e220000000800 */
[----:B------:R-:W-:-:S02]  /*1600*/  IDP.4A.S8.S8 R36, R33, R19, R36 ;  /* 0x0000001321247226 */ /* 0x000fc40000000624 */
[----:B------:R-:W-:Y:S02]  /*1610*/  IDP.4A.S8.S8 R44, R34, R19, R44 ;  /* 0x00000013222c7226 */ /* 0x000fe4000000062c */
[-C--:B------:R-:W-:Y:S01]  /*1620*/  IDP.4A.S8.S8 R45, R40, R20.reuse, R45 ;  /* 0x00000014282d7226 */ /* 0x080fe2000000062d */
[----:B------:R-:W-:Y:S01]  /*1630*/  LDS.128 R16, [R28+0x20] ;  /* 0x000020001c107984 */ /* 0x000fe20000000c00 */
[-C--:B------:R-:W-:Y:S02]  /*1640*/  IDP.4A.S8.S8 R47, R33, R20.reuse, R47 ;  /* 0x00000014212f7226 */ /* 0x080fe4000000062f */
[-C--:B------:R-:W-:Y:S02]  /*1650*/  IDP.4A.S8.S8 R41, R34, R20.reuse, R41 ;  /* 0x0000001422297226 */ /* 0x080fe40000000629 */
[----:B------:R-:W-:Y:S02]  /*1660*/  IDP.4A.S8.S8 R53, R37, R20, R53 ;  /* 0x0000001425357226 */ /* 0x000fe40000000635 */
[----:B------:R-:W1:Y:S01]  /*1670*/  LDS R20, [R29+0x8] ;  /* 0x000008001d147984 */ /* 0x000e620000000800 */
[----:B------:R-:W-:-:S02]  /*1680*/  IDP.4A.S8.S8 R50, R40, R21, R50 ;  /* 0x0000001528327226 */ /* 0x000fc40000000632 */
[----:B------:R-:W-:Y:S02]  /*1690*/  IDP.4A.S8.S8 R46, R40, R23, R46 ;  /* 0x00000017282e7226 */ /* 0x000fe4000000062e */
[C---:B------:R-:W-:Y:S01]  /*16a0*/  IDP.4A.S8.S8 R42, R33.reuse, R21, R42 ;  /* 0x00000015212a7226 */ /* 0x040fe2000000062a */
[----:B------:R-:W2:Y:S01]  /*16b0*/  LDS R40, [R29+0x48] ;  /* 0x000048001d287984 */ /* 0x000ea20000000800 */
[----:B------:R-:W-:Y:S02]  /*16c0*/  IDP.4A.S8.S8 R48, R33, R23, R48 ;  /* 0x0000001721307226 */ /* 0x000fe40000000630 */
[CC--:B------:R-:W-:Y:S02]  /*16d0*/  IDP.4A.S8.S8 R52, R34.reuse, R21.reuse, R52 ;  /* 0x0000001522347226 */ /* 0x0c0fe40000000634 */
[----:B------:R-:W-:Y:S02]  /*16e0*/  IDP.4A.S8.S8 R38, R37, R21, R38 ;  /* 0x0000001525267226 */ /* 0x000fe40000000626 */
[----:B------:R-:W-:-:S02]  /*16f0*/  IDP.4A.S8.S8 R36, R34, R23, R36 ;  /* 0x0000001722247226 */ /* 0x000fc40000000624 */
[----:B------:R-:W-:Y:S02]  /*1700*/  IDP.4A.S8.S8 R44, R37, R23, R44 ;  /* 0x00000017252c7226 */ /* 0x000fe4000000062c */
[C---:B------:R-:W-:Y:S02]  /*1710*/  IDP.4A.S8.S8 R45, R33.reuse, R12, R45 ;  /* 0x0000000c212d7226 */ /* 0x040fe4000000062d */
[C---:B------:R-:W-:Y:S02]  /*1720*/  IDP.4A.S8.S8 R50, R33.reuse, R13, R50 ;  /* 0x0000000d21327226 */ /* 0x040fe40000000632 */
[C---:B------:R-:W-:Y:S02]  /*1730*/  IDP.4A.S8.S8 R51, R33.reuse, R14, R51 ;  /* 0x0000000e21337226 */ /* 0x040fe40000000633 */
[----:B------:R-:W-:Y:S02]  /*1740*/  IDP.4A.S8.S8 R33, R33, R15, R46 ;  /* 0x0000000f21217226 */ /* 0x000fe4000000062e */
[C---:B------:R-:W-:Y:S01]  /*1750*/  IDP.4A.S8.S8 R47, R34.reuse, R12, R47 ;  /* 0x0000000c222f7226 */ /* 0x040fe2000000062f */
[----:B------:R-:W3:Y:S01]  /*1760*/  LDS R46, [R29+0x88] ;  /* 0x000088001d2e7984 */ /* 0x000ee20000000800 */
        /* <DEDUP_REMOVED lines=13> */
[----:B------:R-:W-:Y:S02]  /*1840*/  IDP.4A.S8.S8 R44, R22, R15, R44 ;  /* 0x0000000f162c7226 */ /* 0x000fe4000000062c */
[C---:B-1----:R-:W-:Y:S01]  /*1850*/  IDP.4A.S8.S8 R45, R20.reuse, R16, R45 ;  /* 0x00000010142d7226 */ /* 0x042fe2000000062d */
[----:B------:R-:W0:Y:S01]  /*1860*/  LDS.128 R12, [R28+0x50] ;  /* 0x000050001c0c7984 */ /* 0x000e220000000c00 */
[----:B------:R-:W-:-:S02]  /*1870*/  IDP.4A.S8.S8 R50, R20, R17, R50 ;  /* 0x0000001114327226 */ /* 0x000fc40000000632 */
[C---:B------:R-:W-:Y:S02]  /*1880*/  IDP.4A.S8.S8 R51, R20.reuse, R18, R51 ;  /* 0x0000001214337226 */ /* 0x040fe40000000633 */
[----:B------:R-:W-:Y:S02]  /*1890*/  IDP.4A.S8.S8 R33, R20, R19, R33 ;  /* 0x0000001314217226 */ /* 0x000fe40000000621 */
[----:B------:R-:W1:Y:S01]  /*18a0*/  LDS.128 R20, [R28+0x80] ;  /* 0x000080001c147984 */ /* 0x000e620000000c00 */
[C---:B--2---:R-:W-:Y:S02]  /*18b0*/  IDP.4A.S8.S8 R42, R40.reuse, R17, R42 ;  /* 0x00000011282a7226 */ /* 0x044fe4000000062a */
[C---:B------:R-:W-:Y:S02]  /*18c0*/  IDP.4A.S8.S8 R47, R40.reuse, R16, R47 ;  /* 0x00000010282f7226 */ /* 0x040fe4000000062f */
[C---:B------:R-:W-:Y:S02]  /*18d0*/  IDP.4A.S8.S8 R39, R40.reuse, R18, R39 ;  /* 0x0000001228277226 */ /* 0x040fe40000000627 */
[----:B------:R-:W-:-:S02]  /*18e0*/  IDP.4A.S8.S8 R48, R40, R19, R48 ;  /* 0x0000001328307226 */ /* 0x000fc40000000630 */
[CC--:B---3--:R-:W-:Y:S02]  /*18f0*/  IDP.4A.S8.S8 R52, R46.reuse, R17.reuse, R52 ;  /* 0x000000112e347226 */ /* 0x0c8fe40000000634 */
[C---:B------:R-:W-:Y:S02]  /*1900*/  IDP.4A.S8.S8 R41, R46.reuse, R16, R41 ;  /* 0x000000102e297226 */ /* 0x040fe40000000629 */
[----:B------:R-:W-:Y:S02]  /*1910*/  IDP.4A.S8.S8 R35, R46, R18, R35 ;  /* 0x000000122e237226 */ /* 0x000fe40000000623 */
[C---:B----4-:R-:W-:Y:S02]  /*1920*/  IDP.4A.S8.S8 R38, R34.reuse, R17, R38 ;  /* 0x0000001122267226 */ /* 0x050fe40000000626 */
        /* <DEDUP_REMOVED lines=8> */
[-C--:B------:R-:W-:Y:S02]  /*19b0*/  IDP.4A.S8.S8 R42, R46, R13.reuse, R42 ;  /* 0x0000000d2e2a7226 */ /* 0x080fe4000000062a */
[-C--:B------:R-:W-:Y:S02]  /*19c0*/  IDP.4A.S8.S8 R52, R34, R13.reuse, R52 ;  /* 0x0000000d22347226 */ /* 0x080fe40000000634 */
[C---:B------:R-:W-:Y:S02]  /*19d0*/  IDP.4A.S8.S8 R38, R37.reuse, R13, R38 ;  /* 0x0000000d25267226 */ /* 0x040fe40000000626 */
[-C--:B------:R-:W-:Y:S02]  /*19e0*/  IDP.4A.S8.S8 R47, R46, R12.reuse, R47 ;  /* 0x0000000c2e2f7226 */ /* 0x080fe4000000062f */
[-C--:B------:R-:W-:Y:S02]  /*19f0*/  IDP.4A.S8.S8 R41, R34, R12.reuse, R41 ;  /* 0x0000000c22297226 */ /* 0x080fe40000000629 */
[----:B------:R-:W-:-:S02]  /*1a00*/  IDP.4A.S8.S8 R53, R37, R12, R53 ;  /* 0x0000000c25357226 */ /* 0x000fc40000000635 */
[-C--:B------:R-:W-:Y:S02]  /*1a10*/  IDP.4A.S8.S8 R13, R46, R14.reuse, R39 ;  /* 0x0000000e2e0d7226 */ /* 0x080fe40000000627 */
[CC--:B------:R-:W-:Y:S02]  /*1a20*/  IDP.4A.S8.S8 R35, R34.reuse, R14.reuse, R35 ;  /* 0x0000000e22237226 */ /* 0x0c0fe40000000623 */
[-C--:B------:R-:W-:Y:S02]  /*1a30*/  IDP.4A.S8.S8 R36, R34, R15.reuse, R36 ;  /* 0x0000000f22247226 */ /* 0x080fe40000000624 */
[C---:B------:R-:W-:Y:S02]  /*1a40*/  IDP.4A.S8.S8 R12, R37.reuse, R14, R43 ;  /* 0x0000000e250c7226 */ /* 0x040fe4000000062b */
[-C--:B------:R-:W-:Y:S02]  /*1a50*/  IDP.4A.S8.S8 R48, R46, R15.reuse, R48 ;  /* 0x0000000f2e307226 */ /* 0x080fe40000000630 */
[----:B------:R-:W-:-:S02]  /*1a60*/  IDP.4A.S8.S8 R16, R37, R15, R44 ;  /* 0x0000000f25107226 */ /* 0x000fc4000000062c */
[C---:B-1----:R-:W-:Y:S02]  /*1a70*/  IDP.4A.S8.S8 R45, R46.reuse, R20, R45 ;  /* 0x000000142e2d7226 */ /* 0x042fe4000000062d */
[C---:B------:R-:W-:Y:S02]  /*1a80*/  IDP.4A.S8.S8 R44, R46.reuse, R21, R50 ;  /* 0x000000152e2c7226 */ /* 0x040fe40000000632 */
[C---:B------:R-:W-:Y:S02]  /*1a90*/  IDP.4A.S8.S8 R15, R46.reuse, R22, R51 ;  /* 0x000000162e0f7226 */ /* 0x040fe40000000633 */
[----:B------:R-:W-:Y:S02]  /*1aa0*/  IDP.4A.S8.S8 R46, R46, R23, R33 ;  /* 0x000000172e2e7226 */ /* 0x000fe40000000621 */
[C---:B------:R-:W-:Y:S02]  /*1ab0*/  IDP.4A.S8.S8 R40, R34.reuse, R21, R42 ;  /* 0x0000001522287226 */ /* 0x040fe4000000062a */
[----:B------:R-:W-:-:S02]  /*1ac0*/  IDP.4A.S8.S8 R39, R34, R20, R47 ;  /* 0x0000001422277226 */ /* 0x000fc4000000062f */
[----:B------:R-:W-:Y:S02]  /*1ad0*/  IDP.4A.S8.S8 R33, R34, R22, R13 ;  /* 0x0000001622217226 */ /* 0x000fe4000000060d */
[C---:B------:R-:W-:Y:S02]  /*1ae0*/  IDP.4A.S8.S8 R41, R37.reuse, R20, R41 ;  /* 0x0000001425297226 */ /* 0x040fe40000000629 */
[C---:B------:R-:W-:Y:S02]  /*1af0*/  IDP.4A.S8.S8 R14, R37.reuse, R21, R52 ;  /* 0x00000015250e7226 */ /* 0x040fe40000000634 */
[C---:B------:R-:W-:Y:S02]  /*1b00*/  IDP.4A.S8.S8 R35, R37.reuse, R22, R35 ;  /* 0x0000001625237226 */ /* 0x040fe40000000623 */
[----:B------:R-:W-:Y:S02]  /*1b10*/  IDP.4A.S8.S8 R36, R37, R23, R36 ;  /* 0x0000001725247226 */ /* 0x000fe40000000624 */
[----:B------:R-:W-:-:S02]  /*1b20*/  IDP.4A.S8.S8 R42, R29, R21, R38 ;  /* 0x000000151d2a7226 */ /* 0x000fc40000000626 */
[-C--:B------:R-:W-:Y:S02]  /*1b30*/  IDP.4A.S8.S8 R34, R34, R23.reuse, R48 ;  /* 0x0000001722227226 */ /* 0x080fe40000000630 */
[C---:B------:R-:W-:Y:S02]  /*1b40*/  IDP.4A.S8.S8 R43, R29.reuse, R20, R53 ;  /* 0x000000141d2b7226 */ /* 0x040fe40000000635 */
[C---:B------:R-:W-:Y:S02]  /*1b50*/  IDP.4A.S8.S8 R37, R29.reuse, R22, R12 ;  /* 0x000000161d257226 */ /* 0x040fe4000000060c */
[----:B------:R-:W-:Y:S01]  /*1b60*/  IDP.4A.S8.S8 R38, R29, R23, R16 ;  /* 0x000000171d267226 */ /* 0x000fe20000000610 */
[----:B------:R-:W-:Y:S06]  /*1b70*/  @P5 BRA `(.L_x_88) ;  /* 0xfffffff000a05947 */ /* 0x000fec000383ffff */
[----:B------:R-:W0:Y:S01]  /*1b80*/  S2R R3, SR_TID.X ;  /* 0x0000000000037919 */ /* 0x000e220000002100 */
[----:B------:R-:W-:Y:S01]  /*1b90*/  IMAD R16, R8, -0x8, R27 ;  /* 0xfffffff808107824 */ /* 0x000fe200078e021b */
[----:B------:R-:W1:Y:S04]  /*1ba0*/  S2R R9, SR_CTAID.Y ;  /* 0x0000000000097919 */ /* 0x000e680000002600 */
[----:B------:R-:W-:Y:S02]  /*1bb0*/  LOP3.LUT R16, R16, 0xc, RZ, 0xc0, !PT ;  /* 0x0000000c10107812 */ /* 0x000fe400078ec0ff */
[----:B------:R-:W-:Y:S01]  /*1bc0*/  @P2 IADD3 R4, PT, PT, R4, 0x300, RZ ;  /* 0x0000030004042810 */ /* 0x000fe20007ffe0ff */
[----:B------:R-:W-:Y:S01]  /*1bd0*/  BAR.SYNC.DEFER_BLOCKING 0x0 ;  /* 0x0000000000007b1d */ /* 0x000fe20000010000 */
[----:B0-----:R-:W-:-:S02]  /*1be0*/  IMAD R10, R8, 0xe, R3 ;  /* 0x0000000e080a7824 */ /* 0x001fc400078e0203 */
[----:B-1----:R-:W-:-:S03]  /*1bf0*/  IMAD R20, R9, 0x9000, R16 ;  /* 0x0000900009147824 */ /* 0x002fc600078e0210 */
        /* <DEDUP_REMOVED lines=9> */
[----:B------:R-:W-:-:S02]  /*1c90*/  LOP3.LUT R13, R13, 0xffff, RZ, 0xc0, !PT ;  /* 0x0000ffff0d0d7812 */ /* 0x000fc400078ec0ff */
[----:B------:R-:W-:Y:S01]  /*1ca0*/  PRMT R2, R18, 0x9910, RZ ;  /* 0x0000991012027816 */ /* 0x000fe200000000ff */
[----:B------:R-:W-:Y:S02]  /*1cb0*/  @P4 IMAD R21, R21, -0x3, R6 ;  /* 0xfffffffd15154824 */ /* 0x000fe400078e0206 */
[----:B------:R-:W0:Y:S01]  /*1cc0*/  @P3 LDC.64 R6, c[0x0][0x388] ;  /* 0x0000e200ff063b82 */ /* 0x000e220000000a00 */
[----:B------:R-:W-:Y:S01]  /*1cd0*/  @P2 IMAD R17, R17, -0x3, R12 ;  /* 0xfffffffd11112824 */ /* 0x000fe200078e020c */
[----:B------:R-:W-:Y:S01]  /*1ce0*/  IADD3 R12, PT, PT, R10, 0xe0, RZ ;  /* 0x000000e00a0c7810 */ /* 0x000fe20007ffe0ff */
[----:B------:R-:W-:Y:S01]  /*1cf0*/  IMAD R2, R2, 0x24, RZ ;  /* 0x0000002402027824 */ /* 0x000fe200078e02ff */
[----:B------:R-:W-:Y:S01]  /*1d00*/  @P4 SHF.L.U32 R21, R21, 0x4, RZ ;  /* 0x0000000415154819 */ /* 0x000fe200000006ff */
[----:B------:R-:W-:Y:S01]  /*1d10*/  IMAD R22, R13, 0xe39, RZ ;  /* 0x00000e390d167824 */ /* 0x000fe200078e02ff */
[----:B------:R-:W-:Y:S02]  /*1d20*/  LOP3.LUT R12, R12, 0xffff, RZ, 0xc0, !PT ;  /* 0x0000ffff0c0c7812 */ /* 0x000fe400078ec0ff */
[----:B------:R-:W-:Y:S01]  /*1d30*/  IADD3 R3, PT, PT, RZ, -R2, RZ ;  /* 0x80000002ff037210 */ /* 0x000fe20007ffe0ff */
[----:B------:R-:W-:Y:S01]  /*1d40*/  @P3 IMAD.HI.U32 R2, R19, 0x55555556, RZ ;  /* 0x5555555613023827 */ /* 0x000fe200078e00ff */
[----:B------:R-:W-:-:S02]  /*1d50*/  SHF.R.U32.HI R25, RZ, 0x11, R22 ;  /* 0x00000011ff197819 */ /* 0x000fc40000011616 */
[----:B------:R-:W-:Y:S01]  /*1d60*/  PRMT R3, R3, 0x7710, RZ ;  /* 0x0000771003037816 */ /* 0x000fe200000000ff */
[----:B------:R-:W-:Y:S01]  /*1d70*/  @P3 IMAD R19, R2, -0x3, R19 ;  /* 0xfffffffd02133824 */ /* 0x000fe200078e0213 */
[----:B------:R-:W-:Y:S02]  /*1d80*/  @P2 SHF.L.U32 R17, R17, 0x4, RZ ;  /* 0x0000000411112819 */ /* 0x000fe400000006ff */
[----:B------:R-:W-:Y:S02]  /*1d90*/  IADD3 R11, PT, PT, R10, R3, RZ ;  /* 0x000000030a0b7210 */ /* 0x000fe40007ffe0ff */
[----:B------:R-:W1:Y:S01]  /*1da0*/  @P2 LDC.64 R2, c[0x0][0x388] ;  /* 0x0000e200ff022b82 */ /* 0x000e620000000a00 */
[----:B------:R-:W-:Y:S02]  /*1db0*/  @P3 SHF.L.U32 R19, R19, 0x4, RZ ;  /* 0x0000000413133819 */ /* 0x000fe400000006ff */
[----:B------:R-:W-:Y:S02]  /*1dc0*/  PRMT R23, R11, 0x9910, RZ ;  /* 0x000099100b177816 */ /* 0x000fe400000000ff */
[----:B------:R-:W-:-:S03]  /*1dd0*/  @P3 IADD3 R22, PT, PT, R20, R19, RZ ;  /* 0x0000001314163210 */ /* 0x000fc60007ffe0ff */
[----:B------:R-:W-:Y:S01]  /*1de0*/  IMAD R24, R23, 0x2b, RZ ;  /* 0x0000002b17187824 */ /* 0x000fe200078e02ff */
[----:B------:R-:W2:Y:S01]  /*1df0*/  @P4 LDC.64 R10, c[0x0][0x388] ;  /* 0x0000e200ff0a4b82 */ /* 0x000ea20000000a00 */
[----:B------:R-:W-:Y:S02]  /*1e00*/  IMAD R23, R12, 0xe39, RZ ;  /* 0x00000e390c177824 */ /* 0x000fe400078e02ff */
[----:B------:R-:W-:Y:S01]  /*1e10*/  @P3 IMAD R22, R25, 0x1200, R22 ;  /* 0x0000120019163824 */ /* 0x000fe200078e0216 */
[----:B------:R-:W-:Y:S02]  /*1e20*/  LOP3.LUT R24, R24, 0xffff, RZ, 0xc0, !PT ;  /* 0x0000ffff18187812 */ /* 0x000fe400078ec0ff */
[----:B------:R-:W-:Y:S02]  /*1e30*/  SHF.R.U32.HI R29, RZ, 0x11, R23 ;  /* 0x00000011ff1d7819 */ /* 0x000fe40000011617 */
[----:B------:R-:W-:Y:S02]  /*1e40*/  SHF.R.U32.HI R24, RZ, 0x9, R24 ;  /* 0x00000009ff187819 */ /* 0x000fe40000011618 */
[----:B------:R-:W-:-:S02]  /*1e50*/  @P2 IADD3 R23, PT, PT, R20, R17, RZ ;  /* 0x0000001114172210 */ /* 0x000fc40007ffe0ff */
[----:B------:R-:W-:Y:S02]  /*1e60*/  LOP3.LUT R24, R24, 0xffff, RZ, 0xc0, !PT ;  /* 0x0000ffff18187812 */ /* 0x000fe400078ec0ff */
[----:B------:R-:W-:Y:S01]  /*1e70*/  @P4 IADD3 R20, PT, PT, R20, R21, RZ ;  /* 0x0000001514144210 */ /* 0x000fe20007ffe0ff */
[----:B------:R-:W-:Y:S01]  /*1e80*/  @P2 IMAD R18, R18, 0x1200, R23 ;  /* 0x0000120012122824 */ /* 0x000fe200078e0217 */
[----:B0-----:R-:W-:Y:S01]  /*1e90*/  @P3 IADD3 R6, P5, P6, R22, R6, R31 ;  /* 0x0000000616063210 */ /* 0x001fe20007ebe01f */
[----:B------:R-:W-:Y:S01]  /*1ea0*/  @P2 IMAD R23, R24, 0x30, RZ ;  /* 0x0000003018172824 */ /* 0x000fe200078e02ff */
[----:B------:R-:W0:Y:S01]  /*1eb0*/  @P3 S2R R25, SR_CgaCtaId ;  /* 0x0000000000193919 */ /* 0x000e220000008800 */
[----:B------:R-:W-:Y:S01]  /*1ec0*/  @P4 IMAD R20, R29, 0x1200, R20 ;  /* 0x000012001d144824 */ /* 0x000fe200078e0214 */
[----:B------:R-:W-:Y:S01]  /*1ed0*/  @P3 IADD3.X R7, PT, PT, RZ, R7, RZ, P5, P6 ;  /* 0x00000007ff073210 */ /* 0x000fe20002fec4ff */
[----:B------:R-:W-:Y:S01]  /*1ee0*/  IMAD R13, R13, 0x1556, RZ ;  /* 0x000015560d0d7824 */ /* 0x000fe200078e02ff */
[----:B-1----:R-:W-:Y:S01]  /*1ef0*/  @P2 IADD3 R2, P5, P6, R18, R2, R23 ;  /* 0x0000000212022210 */ /* 0x002fe20007ebe017 */
[----:B------:R-:W-:Y:S01]  /*1f00*/  IMAD R12, R12, 0x1556, RZ ;  /* 0x000015560c0c7824 */ /* 0x000fe200078e02ff */
[----:B--2---:R-:W-:Y:S01]  /*1f10*/  @P4 IADD3 R10, P0, P1, R20, R10, R5 ;  /* 0x0000000a140a4210 */ /* 0x004fe2000791e005 */
[----:B------:R-:W1:Y:S01]  /*1f20*/  LDC.64 R30, c[0x0][0x398] ;  /* 0x0000e600ff1e7b82 */ /* 0x000e620000000a00 */
[----:B------:R-:W-:Y:S01]  /*1f30*/  @P2 IADD3.X R3, PT, PT, RZ, R3, RZ, P5, P6 ;  /* 0x00000003ff032210 */ /* 0x000fe20002fec4ff */
[----:B------:R2:W3:Y:S01]  /*1f40*/  @P3 LDG.E.CONSTANT R20, desc[UR6][R6.64+0x1170] ;  /* 0x0011700606143981 */ /* 0x0004e2000c1e9900 */
[----:B------:R-:W-:-:S03]  /*1f50*/  @P4 IADD3.X R11, PT, PT, RZ, R11, RZ, P0, P1 ;  /* 0x0000000bff0b4210 */ /* 0x000fc600007e24ff */
[----:B------:R4:W5:Y:S04]  /*1f60*/  @P2 LDG.E.CONSTANT R18, desc[UR6][R2.64+0x1170] ;  /* 0x0011700602122981 */ /* 0x000968000c1e9900 */
[----:B------:R-:W3:Y:S01]  /*1f70*/  @P4 LDG.E.CONSTANT R22, desc[UR6][R10.64+0x1170] ;  /* 0x001170060a164981 */ /* 0x000ee2000c1e9900 */
[----:B------:R-:W0:Y:S01]  /*1f80*/  @P2 S2R R23, SR_CgaCtaId ;  /* 0x0000000000172919 */ /* 0x000e220000008800 */
[----:B------:R-:W1:Y:S01]  /*1f90*/  @P4 S2R R5, SR_CgaCtaId ;  /* 0x0000000000054919 */ /* 0x000e620000008800 */
[----:B------:R-:W-:Y:S02]  /*1fa0*/  SHF.R.U32.HI R13, RZ, 0x10, R13 ;  /* 0x00000010ff0d7819 */ /* 0x000fe4000001160d */
[----:B------:R-:W-:Y:S02]  /*1fb0*/  SHF.R.U32.HI R12, RZ, 0x10, R12 ;  /* 0x00000010ff0c7819 */ /* 0x000fe4000001160c */
[----:B--2---:R-:W-:-:S02]  /*1fc0*/  PRMT R6, R13, 0x9910, RZ ;  /* 0x000099100d067816 */ /* 0x004fc400000000ff */
[----:B------:R-:W-:Y:S02]  /*1fd0*/  PRMT R7, R12, 0x9910, RZ ;  /* 0x000099100c077816 */ /* 0x000fe400000000ff */
[----:B----4-:R-:W-:Y:S01]  /*1fe0*/  @P4 MOV R2, 0x400 ;  /* 0x0000040000024802 */ /* 0x010fe20000000f00 */
[----:B------:R-:W-:Y:S01]  /*1ff0*/  IMAD R6, R6, 0x30, RZ ;  /* 0x0000003006067824 */ /* 0x000fe200078e02ff */
[----:B0-----:R-:W-:Y:S01]  /*2000*/  @P2 LEA R4, R23, R4, 0x18 ;  /* 0x0000000417042211 */ /* 0x001fe200078ec0ff */
[----:B------:R-:W-:-:S05]  /*2010*/  IMAD R23, R0, 0x1556, RZ ;  /* 0x0000155600177824 */ /* 0x000fca00078e02ff */
[----:B------:R-:W-:-:S04]  /*2020*/  SHF.R.U32.HI R23, RZ, 0x10, R23 ;  /* 0x00000010ff177819 */ /* 0x000fc80000011617 */
[----:B------:R-:W-:Y:S02]  /*2030*/  PRMT R3, R23, 0x9910, RZ ;  /* 0x0000991017037816 */ /* 0x000fe400000000ff */
[----:B------:R-:W-:Y:S01]  /*2040*/  @P3 MOV R0, 0x400 ;  /* 0x0000040000003802 */ /* 0x000fe20000000f00 */
[----:B------:R-:W-:Y:S02]  /*2050*/  IMAD R7, R7, 0x30, RZ ;  /* 0x0000003007077824 */ /* 0x000fe400078e02ff */
[----:B------:R-:W-:Y:S01]  /*2060*/  IMAD R3, R3, 0x30, RZ ;  /* 0x0000003003037824 */ /* 0x000fe200078e02ff */
[----:B------:R-:W-:Y:S02]  /*2070*/  @P3 IADD3 R0, PT, PT, R0, 0x300, RZ ;  /* 0x0000030000003810 */ /* 0x000fe40007ffe0ff */
[----:B------:R-:W-:Y:S02]  /*2080*/  @P4 IADD3 R2, PT, PT, R2, 0x300, RZ ;  /* 0x0000030002024810 */ /* 0x000fe40007ffe0ff */
[----:B------:R-:W-:-:S02]  /*2090*/  @P2 LOP3.LUT R17, R17, R16, RZ, 0xfc, !PT ;  /* 0x0000001011112212 */ /* 0x000fc400078efcff */
[----:B------:R-:W-:Y:S02]  /*20a0*/  LOP3.LUT R3, R3, 0xffff, RZ, 0xc0, !PT ;  /* 0x0000ffff03037812 */ /* 0x000fe400078ec0ff */
[----:B------:R-:W-:Y:S02]  /*20b0*/  @P3 LEA R0, R25, R0, 0x18 ;  /* 0x0000000019003211 */ /* 0x000fe400078ec0ff */
[----:B------:R-:W-:Y:S01]  /*20c0*/  @P3 LOP3.LUT R19, R19, R16, RZ, 0xfc, !PT ;  /* 0x0000001013133212 */ /* 0x000fe200078efcff */
[----:B------:R-:W0:Y:S01]  /*20d0*/  S2R R12, SR_CTAID.X ;  /* 0x00000000000c7919 */ /* 0x000e220000002500 */
[----:B------:R-:W-:Y:S01]  /*20e0*/  LOP3.LUT R6, R6, 0xffff, RZ, 0xc0, !PT ;  /* 0x0000ffff06067812 */ /* 0x000fe200078ec0ff */
[----:B------:R-:W2:Y:S01]  /*20f0*/  LDC.64 R24, c[0x0][0x3a0] ;  /* 0x0000e800ff187b82 */ /* 0x000ea20000000a00 */
[----:B-1----:R-:W-:Y:S02]  /*2100*/  @P4 LEA R5, R5, R2, 0x18 ;  /* 0x0000000205054211 */ /* 0x002fe400078ec0ff */
[----:B------:R-:W-:-:S02]  /*2110*/  @P4 LOP3.LUT R16, R21, R16, RZ, 0xfc, !PT ;  /* 0x0000001015104212 */ /* 0x000fc400078efcff */
[----:B------:R-:W-:Y:S02]  /*2120*/  LOP3.LUT R7, R7, 0xffff, RZ, 0xc0, !PT ;  /* 0x0000ffff07077812 */ /* 0x000fe400078ec0ff */
[----:B------:R-:W-:Y:S02]  /*2130*/  @P2 IADD3 R17, PT, PT, R4, R17, R3 ;  /* 0x0000001104112210 */ /* 0x000fe40007ffe003 */
[----:B------:R-:W-:Y:S02]  /*2140*/  @P3 IADD3 R19, PT, PT, R0, R19, R6 ;  /* 0x0000001300133210 */ /* 0x000fe40007ffe006 */
[----:B------:R-:W-:Y:S02]  /*2150*/  @P4 IADD3 R13, PT, PT, R5, R16, R7 ;  /* 0x00000010050d4210 */ /* 0x000fe40007ffe007 */
[----:B------:R-:W-:Y:S02]  /*2160*/  IADD3 R26, PT, PT, R26, R27, RZ ;  /* 0x0000001b1a1a7210 */ /* 0x000fe40007ffe0ff */
[----:B------:R-:W-:-:S05]  /*2170*/  LEA R32, R9, R8, 0x3 ;  /* 0x0000000809207211 */ /* 0x000fca00078e18ff */
[----:B------:R-:W-:Y:S01]  /*2180*/  IMAD R27, R32, 0xc40, R27 ;  /* 0x00000c40201b7824 */ /* 0x000fe200078e021b */
[----:B0-----:R-:W-:Y:S02]  /*2190*/  LOP3.LUT R21, R12, 0x1, RZ, 0xc0, !PT ;  /* 0x000000010c157812 */ /* 0x001fe400078ec0ff */
[----:B------:R-:W-:Y:S02]  /*21a0*/  SHF.R.U32.HI R12, RZ, 0x1, R12 ;  /* 0x00000001ff0c7819 */ /* 0x000fe4000001160c */
[----:B------:R-:W-:Y:S02]  /*21b0*/  ISETP.NE.U32.AND P0, PT, R21, 0x1, PT ;  /* 0x000000011500780c */ /* 0x000fe40003f05070 */
[----:B------:R-:W-:Y:S01]  /*21c0*/  SHF.L.U32 R21, R32, 0x2, RZ ;  /* 0x0000000220157819 */ /* 0x000fe200000006ff */
[----:B------:R-:W-:-:S04]  /*21d0*/  IMAD R27, R12, 0x1c0, R27 ;  /* 0x000001c00c1b7824 */ /* 0x000fc800078e021b */
[----:B--2---:R-:W-:Y:S01]  /*21e0*/  IMAD.WIDE.U32 R24, R21, 0x4, R24 ;  /* 0x0000000415187825 */ /* 0x004fe200078e0018 */
[----:B------:R-:W-:-:S05]  /*21f0*/  IADD3 R12, PT, PT, R27, 0x38, RZ ;  /* 0x000000381b0c7810 */ /* 0x000fca0007ffe0ff */
[----:B------:R-:W-:-:S05]  /*2200*/  @P0 IADD3 R12, PT, PT, R27, RZ, RZ ;  /* 0x000000ff1b0c0210 */ /* 0x000fca0007ffe0ff */
[----:B------:R-:W-:Y:S01]  /*2210*/  IMAD.WIDE.U32 R30, R12, 0x4, R30 ;  /* 0x000000040c1e7825 */ /* 0x000fe200078e001e */
[----:B-----5:R-:W-:Y:S04]  /*2220*/  @P2 STS [R17], R18 ;  /* 0x0000001211002388 */ /* 0x020fe80000000800 */
[----:B---3--:R-:W-:Y:S04]  /*2230*/  @P3 STS [R19], R20 ;  /* 0x0000001413003388 */ /* 0x008fe80000000800 */
[----:B------:R-:W-:Y:S01]  /*2240*/  @P4 STS [R13], R22 ;  /* 0x000000160d004388 */ /* 0x000fe20000000800 */
[----:B------:R-:W-:Y:S06]  /*2250*/  BAR.SYNC.DEFER_BLOCKING 0x0 ;  /* 0x0000000000007b1d */ /* 0x000fec0000010000 */
[----:B------:R-:W-:Y:S04]  /*2260*/  LDS R16, [R26+0x180] ;  /* 0x000180001a107984 */ /* 0x000fe80000000800 */
[----:B------:R-:W0:Y:S04]  /*2270*/  LDS.128 R4, [R28] ;  /* 0x000000001c047984 */ /* 0x000e280000000c00 */
[----:B------:R-:W1:Y:S04]  /*2280*/  LDS R3, [R26+0x1c0] ;  /* 0x0001c0001a037984 */ /* 0x000e680000000800 */
[----:B------:R-:W2:Y:S04]  /*2290*/  LDS R2, [R26+0x200] ;  /* 0x000200001a027984 */ /* 0x000ea80000000800 */
[----:B------:R-:W3:Y:S04]  /*22a0*/  LDS R0, [R26+0x240] ;  /* 0x000240001a007984 */ /* 0x000ee80000000800 */
[----:B------:R-:W4:Y:S04]  /*22b0*/  LDS.128 R8, [R28+0x30] ;  /* 0x000030001c087984 */ /* 0x000f280000000c00 */
[----:B------:R-:W5:Y:S04]  /*22c0*/  LDS R13, [R26+0x280] ;  /* 0x000280001a0d7984 */ /* 0x000f680000000800 */
[----:B------:R-:W-:Y:S04]  /*22d0*/  LDS R27, [R26+0x2c0] ;  /* 0x0002c0001a1b7984 */ /* 0x000fe80000000800 */
[----:B------:R-:W-:Y:S04]  /*22e0*/  LDS.128 R20, [R28+0x10] ;  /* 0x000010001c147984 */ /* 0x000fe80000000c00 */
[----:B------:R-:W-:Y:S01]  /*22f0*/  LDS R29, [R26+0x1c4] ;  /* 0x0001c4001a1d7984 */ /* 0x000fe20000000800 */
[----:B0-----:R-:W-:-:S02]  /*2300*/  IDP.4A.S8.S8 R45, R16, R4, R45 ;  /* 0x00000004102d7226 */ /* 0x001fc4000000062d */
[C---:B------:R-:W-:Y:S02]  /*2310*/  IDP.4A.S8.S8 R44, R16.reuse, R5, R44 ;  /* 0x00000005102c7226 */ /* 0x040fe4000000062c */
[CC--:B------:R-:W-:Y:S02]  /*2320*/  IDP.4A.S8.S8 R15, R16.reuse, R6.reuse, R15 ;  /* 0x00000006100f7226 */ /* 0x0c0fe4000000060f */
[----:B------:R-:W-:Y:S02]  /*2330*/  IDP.4A.S8.S8 R46, R16, R7, R46 ;  /* 0x00000007102e7226 */ /* 0x000fe4000000062e */
[----:B------:R-:W0:Y:S01]  /*2340*/  LDS.128 R16, [R28+0x60] ;  /* 0x000060001c107984 */ /* 0x000e220000000c00 */
[CC--:B-1----:R-:W-:Y:S02]  /*2350*/  IDP.4A.S8.S8 R33, R3.reuse, R6.reuse, R33 ;  /* 0x0000000603217226 */ /* 0x0c2fe40000000621 */
[----:B--2---:R-:W-:Y:S02]  /*2360*/  IDP.4A.S8.S8 R35, R2, R6, R35 ;  /* 0x0000000602237226 */ /* 0x004fe40000000623 */
[----:B------:R-:W-:-:S02]  /*2370*/  IDP.4A.S8.S8 R39, R3, R4, R39 ;  /* 0x0000000403277226 */ /* 0x000fc40000000627 */
[CC--:B------:R-:W-:Y:S02]  /*2380*/  IDP.4A.S8.S8 R40, R3.reuse, R5.reuse, R40 ;  /* 0x0000000503287226 */ /* 0x0c0fe40000000628 */
[----:B------:R-:W-:Y:S02]  /*2390*/  IDP.4A.S8.S8 R14, R2, R5, R14 ;  /* 0x00000005020e7226 */ /* 0x000fe4000000060e */
[----:B---3--:R-:W-:Y:S02]  /*23a0*/  IDP.4A.S8.S8 R6, R0, R6, R37 ;  /* 0x0000000600067226 */ /* 0x008fe40000000625 */
[C---:B------:R-:W-:Y:S02]  /*23b0*/  IDP.4A.S8.S8 R34, R3.reuse, R7, R34 ;  /* 0x0000000703227226 */ /* 0x040fe40000000622 */
[C---:B----4-:R-:W-:Y:S02]  /*23c0*/  IDP.4A.S8.S8 R45, R3.reuse, R8, R45 ;  /* 0x00000008032d7226 */ /* 0x050fe4000000062d */
[----:B------:R-:W-:-:S02]  /*23d0*/  IDP.4A.S8.S8 R44, R3, R9, R44 ;  /* 0x00000009032c7226 */ /* 0x000fc4000000062c */
[CC--:B------:R-:W-:Y:S02]  /*23e0*/  IDP.4A.S8.S8 R15, R3.reuse, R10.reuse, R15 ;  /* 0x0000000a030f7226 */ /* 0x0c0fe4000000060f */
[----:B------:R-:W-:Y:S02]  /*23f0*/  IDP.4A.S8.S8 R46, R3, R11, R46 ;  /* 0x0000000b032e7226 */ /* 0x000fe4000000062e */
[----:B------:R-:W1:Y:S01]  /*2400*/  LDS R3, [R26+0x184] ;  /* 0x000184001a037984 */ /* 0x000e620000000800 */
[-C--:B------:R-:W-:Y:S02]  /*2410*/  IDP.4A.S8.S8 R37, R2, R10.reuse, R33 ;  /* 0x0000000a02257226 */ /* 0x080fe40000000621 */
[CC--:B------:R-:W-:Y:S02]  /*2420*/  IDP.4A.S8.S8 R35, R0.reuse, R10.reuse, R35 ;  /* 0x0000000a00237226 */ /* 0x0c0fe40000000623 */
[----:B-----5:R-:W-:Y:S02]  /*2430*/  IDP.4A.S8.S8 R33, R13, R10, R6 ;  /* 0x0000000a0d217226 */ /* 0x020fe40000000606 */
[----:B------:R-:W-:Y:S01]  /*2440*/  IDP.4A.S8.S8 R32, R0, R9, R14 ;  /* 0x0000000900207226 */ /* 0x000fe2000000060e */
[----:B------:R-:W2:Y:S04]  /*2450*/  LDS R10, [R26+0x204] ;  /* 0x000204001a0a7984 */ /* 0x000ea80000000800 */
[----:B------:R-:W3:Y:S01]  /*2460*/  LDS R14, [R26+0x244] ;  /* 0x000244001a0e7984 */ /* 0x000ee20000000800 */
[----:B------:R-:W-:-:S02]  /*2470*/  IDP.4A.S8.S8 R41, R2, R4, R41 ;  /* 0x0000000402297226 */ /* 0x000fc40000000629 */
[----:B------:R-:W-:Y:S01]  /*2480*/  IDP.4A.S8.S8 R4, R0, R4, R43 ;  /* 0x0000000400047226 */ /* 0x000fe2000000062b */
[----:B------:R-:W4:Y:S01]  /*2490*/  LDG.E.CONSTANT R6, desc[UR6][R24.64+0x8] ;  /* 0x0000080618067981 */ /* 0x000f22000c1e9900 */
[-C--:B------:R-:W-:Y:S02]  /*24a0*/  IDP.4A.S8.S8 R39, R2, R8.reuse, R39 ;  /* 0x0000000802277226 */ /* 0x080fe40000000627 */
[CC--:B------:R-:W-:Y:S02]  /*24b0*/  IDP.4A.S8.S8 R41, R0.reuse, R8.reuse, R41 ;  /* 0x0000000800297226 */ /* 0x0c0fe40000000629 */
[----:B------:R-:W-:Y:S02]  /*24c0*/  IDP.4A.S8.S8 R42, R0, R5, R42 ;  /* 0x00000005002a7226 */ /* 0x000fe4000000062a */
[----:B------:R-:W-:Y:S01]  /*24d0*/  IDP.4A.S8.S8 R8, R13, R8, R4 ;  /* 0x000000080d087226 */ /* 0x000fe20000000604 */
[----:B------:R-:W5:Y:S01]  /*24e0*/  LDG.E.CONSTANT R5, desc[UR6][R24.64] ;  /* 0x0000000618057981 */ /* 0x000f62000c1e9900 */
[----:B------:R-:W-:-:S03]  /*24f0*/  IDP.4A.S8.S8 R36, R2, R7, R36 ;  /* 0x0000000702247226 */ /* 0x000fc60000000624 */
[----:B------:R-:W4:Y:S01]  /*2500*/  LDG.E.CONSTANT R4, desc[UR6][R24.64+0x4] ;  /* 0x0000040618047981 */ /* 0x000f22000c1e9900 */
[----:B------:R-:W-:Y:S02]  /*2510*/  IDP.4A.S8.S8 R38, R0, R7, R38 ;  /* 0x0000000700267226 */ /* 0x000fe40000000626 */
[-C--:B------:R-:W-:Y:S01]  /*2520*/  IDP.4A.S8.S8 R40, R2, R9.reuse, R40 ;  /* 0x0000000902287226 */ /* 0x080fe20000000628 */
[----:B------:R-:W4:Y:S01]  /*2530*/  LDG.E.CONSTANT R7, desc[UR6][R30.64] ;  /* 0x000000061e077981 */ /* 0x000f22000c1e9900 */
[----:B------:R-:W-:-:S03]  /*2540*/  IDP.4A.S8.S8 R42, R13, R9, R42 ;  /* 0x000000090d2a7226 */ /* 0x000fc6000000062a */
[----:B------:R-:W4:Y:S01]  /*2550*/  LDG.E.CONSTANT R9, desc[UR6][R30.64+0x4] ;  /* 0x000004061e097981 */ /* 0x000f22000c1e9900 */
[----:B------:R-:W-:-:S03]  /*2560*/  IDP.4A.S8.S8 R34, R2, R11, R34 ;  /* 0x0000000b02227226 */ /* 0x000fc60000000622 */
[----:B------:R-:W4:Y:S01]  /*2570*/  LDG.E.CONSTANT R24, desc[UR6][R24.64+0xc] ;  /* 0x00000c0618187981 */ /* 0x000f22000c1e9900 */
[CC--:B------:R-:W-:Y:S02]  /*2580*/  IDP.4A.S8.S8 R36, R0.reuse, R11.reuse, R36 ;  /* 0x0000000b00247226 */ /* 0x0c0fe40000000624 */
[----:B------:R-:W-:Y:S02]  /*2590*/  IDP.4A.S8.S8 R38, R13, R11, R38 ;  /* 0x0000000b0d267226 */ /* 0x000fe40000000626 */
[----:B------:R-:W4:Y:S01]  /*25a0*/  LDG.E.CONSTANT R11, desc[UR6][R30.64+0x8] ;  /* 0x000008061e0b7981 */ /* 0x000f22000c1e9900 */
[C---:B0-----:R-:W-:Y:S02]  /*25b0*/  IDP.4A.S8.S8 R39, R0.reuse, R16, R39 ;  /* 0x0000001000277226 */ /* 0x041fe40000000627 */
[C---:B------:R-:W-:Y:S02]  /*25c0*/  IDP.4A.S8.S8 R40, R0.reuse, R17, R40 ;  /* 0x0000001100287226 */ /* 0x040fe40000000628 */
[C---:B------:R-:W-:Y:S01]  /*25d0*/  IDP.4A.S8.S8 R37, R0.reuse, R18, R37 ;  /* 0x0000001200257226 */ /* 0x040fe20000000625 */
[----:B------:R-:W4:Y:S01]  /*25e0*/  LDG.E.CONSTANT R25, desc[UR6][R30.64+0x384] ;  /* 0x000384061e197981 */ /* 0x000f22000c1e9900 */
[----:B------:R-:W-:-:S02]  /*25f0*/  IDP.4A.S8.S8 R34, R0, R19, R34 ;  /* 0x0000001300227226 */ /* 0x000fc40000000622 */
[C---:B------:R-:W-:Y:S01]  /*2600*/  IDP.4A.S8.S8 R45, R2.reuse, R16, R45 ;  /* 0x00000010022d7226 */ /* 0x040fe2000000062d */
[----:B------:R-:W4:Y:S01]  /*2610*/  LDG.E.CONSTANT R0, desc[UR6][R30.64+0xc] ;  /* 0x00000c061e007981 */ /* 0x000f22000c1e9900 */
[C---:B------:R-:W-:Y:S02]  /*2620*/  IDP.4A.S8.S8 R44, R2.reuse, R17, R44 ;  /* 0x00000011022c7226 */ /* 0x040fe4000000062c */
[C---:B------:R-:W-:Y:S02]  /*2630*/  IDP.4A.S8.S8 R43, R2.reuse, R18, R15 ;  /* 0x00000012022b7226 */ /* 0x040fe4000000060f */
[----:B------:R-:W-:Y:S01]  /*2640*/  IDP.4A.S8.S8 R46, R2, R19, R46 ;  /* 0x00000013022e7226 */ /* 0x000fe2000000062e */
[----:B------:R-:W4:Y:S01]  /*2650*/  LDG.E.CONSTANT R15, desc[UR6][R30.64+0x1c4] ;  /* 0x0001c4061e0f7981 */ /* 0x000f22000c1e9900 */
[-C--:B------:R-:W-:Y:S02]  /*2660*/  IDP.4A.S8.S8 R41, R13, R16.reuse, R41 ;  /* 0x000000100d297226 */ /* 0x080fe40000000629 */
[----:B------:R-:W-:Y:S01]  /*2670*/  IDP.4A.S8.S8 R49, R27, R16, R8 ;  /* 0x000000101b317226 */ /* 0x000fe20000000608 */
[----:B------:R-:W4:Y:S01]  /*2680*/  LDG.E.CONSTANT R2, desc[UR6][R30.64+0x1c0] ;  /* 0x0001c0061e027981 */ /* 0x000f22000c1e9900 */
[----:B-1----:R-:W-:-:S02]  /*2690*/  IDP.4A.S8.S8 R45, R3, R20, R45 ;  /* 0x00000014032d7226 */ /* 0x002fc4000000062d */
[C---:B------:R-:W-:Y:S01]  /*26a0*/  IDP.4A.S8.S8 R44, R3.reuse, R21, R44 ;  /* 0x00000015032c7226 */ /* 0x040fe2000000062c */
[----:B------:R-:W4:Y:S01]  /*26b0*/  LDG.E.CONSTANT R8, desc[UR6][R30.64+0x1cc] ;  /* 0x0001cc061e087981 */ /* 0x000f22000c1e9900 */
[C---:B------:R-:W-:Y:S02]  /*26c0*/  IDP.4A.S8.S8 R50, R3.reuse, R22, R43 ;  /* 0x0000001603327226 */ /* 0x040fe4000000062b */
[----:B------:R-:W-:Y:S01]  /*26d0*/  IDP.4A.S8.S8 R46, R3, R23, R46 ;  /* 0x00000017032e7226 */ /* 0x000fe2000000062e */
[----:B------:R-:W-:Y:S01]  /*26e0*/  LDS R43, [R26+0x284] ;  /* 0x000284001a2b7984 */ /* 0x000fe20000000800 */
[----:B------:R-:W-:-:S03]  /*26f0*/  IDP.4A.S8.S8 R32, R13, R17, R32 ;  /* 0x000000110d207226 */ /* 0x000fc60000000620 */
[----:B------:R-:W4:Y:S01]  /*2700*/  LDG.E.CONSTANT R3, desc[UR6][R30.64+0x1c8] ;  /* 0x0001c8061e037981 */ /* 0x000f22000c1e9900 */
[-C--:B------:R-:W-:Y:S02]  /*2710*/  IDP.4A.S8.S8 R51, R29, R20.reuse, R39 ;  /* 0x000000141d337226 */ /* 0x080fe40000000627 */
[-C--:B--2---:R-:W-:Y:S01]  /*2720*/  IDP.4A.S8.S8 R53, R10, R20.reuse, R41 ;  /* 0x000000140a357226 */ /* 0x084fe20000000629 */
[----:B------:R-:W2:Y:S01]  /*2730*/  LDG.E.CONSTANT R39, desc[UR6][R30.64+0x548] ;  /* 0x000548061e277981 */ /* 0x000ea2000c1e9900 */
[----:B---3--:R-:W-:Y:S02]  /*2740*/  IDP.4A.S8.S8 R20, R14, R20, R49 ;  /* 0x000000140e147226 */ /* 0x008fe40000000631 */
[CC--:B------:R-:W-:Y:S02]  /*2750*/  IDP.4A.S8.S8 R35, R13.reuse, R18.reuse, R35 ;  /* 0x000000120d237226 */ /* 0x0c0fe40000000623 */
[----:B------:R-:W-:Y:S02]  /*2760*/  IDP.4A.S8.S8 R36, R13, R19, R36 ;  /* 0x000000130d247226 */ /* 0x000fe40000000624 */
[C---:B------:R-:W-:Y:S01]  /*2770*/  IDP.4A.S8.S8 R42, R27.reuse, R17, R42 ;  /* 0x000000111b2a7226 */ /* 0x040fe2000000062a */
[----:B------:R-:W3:Y:S01]  /*2780*/  LDG.E.CONSTANT R13, desc[UR6][R30.64+0x380] ;  /* 0x000380061e0d7981 */ /* 0x000ee2000c1e9900 */
[----:B------:R-:W-:-:S02]  /*2790*/  IDP.4A.S8.S8 R47, R27, R18, R33 ;  /* 0x000000121b2f7226 */ /* 0x000fc40000000621 */
[----:B------:R-:W-:Y:S01]  /*27a0*/  IDP.4A.S8.S8 R48, R27, R19, R38 ;  /* 0x000000131b307226 */ /* 0x000fe20000000626 */
[----:B------:R-:W2:Y:S01]  /*27b0*/  LDG.E.CONSTANT R33, desc[UR6][R30.64+0x540] ;  /* 0x000540061e217981 */ /* 0x000ea2000c1e9900 */
[-C--:B------:R-:W-:Y:S02]  /*27c0*/  IDP.4A.S8.S8 R41, R29, R21.reuse, R40 ;  /* 0x000000151d297226 */ /* 0x080fe40000000628 */
[-C--:B------:R-:W-:Y:S01]  /*27d0*/  IDP.4A.S8.S8 R49, R10, R21.reuse, R32 ;  /* 0x000000150a317226 */ /* 0x080fe20000000620 */
[----:B------:R-:W2:Y:S04]  /*27e0*/  LDG.E.CONSTANT R27, desc[UR6][R30.64+0x388] ;  /* 0x000388061e1b7981 */ /* 0x000ea8000c1e9900 */
[----:B------:R-:W2:Y:S04]  /*27f0*/  LDG.E.CONSTANT R32, desc[UR6][R30.64+0x38c] ;  /* 0x00038c061e207981 */ /* 0x000ea8000c1e9900 */
[----:B------:R-:W2:Y:S04]  /*2800*/  LDG.E.CONSTANT R38, desc[UR6][R30.64+0x544] ;  /* 0x000544061e267981 */ /* 0x000ea8000c1e9900 */
[----:B------:R0:W2:Y:S04]  /*2810*/  LDG.E.CONSTANT R40, desc[UR6][R30.64+0x54c] ;  /* 0x00054c061e287981 */ /* 0x0000a8000c1e9900 */
[----:B------:R-:W1:Y:S01]  /*2820*/  LDS.128 R16, [R28+0x40] ;  /* 0x000040001c107984 */ /* 0x000e620000000c00 */
[----:B------:R-:W-:-:S02]  /*2830*/  IDP.4A.S8.S8 R42, R14, R21, R42 ;  /* 0x000000150e2a7226 */ /* 0x000fc4000000062a */
[CC--:B------:R-:W-:Y:S02]  /*2840*/  IDP.4A.S8.S8 R37, R29.reuse, R22.reuse, R37 ;  /* 0x000000161d257226 */ /* 0x0c0fe40000000625 */
[-C--:B------:R-:W-:Y:S02]  /*2850*/  IDP.4A.S8.S8 R35, R10, R22.reuse, R35 ;  /* 0x000000160a237226 */ /* 0x080fe40000000623 */
[----:B------:R-:W-:Y:S02]  /*2860*/  IDP.4A.S8.S8 R47, R14, R22, R47 ;  /* 0x000000160e2f7226 */ /* 0x000fe4000000062f */
[-C--:B------:R-:W-:Y:S02]  /*2870*/  IDP.4A.S8.S8 R34, R29, R23.reuse, R34 ;  /* 0x000000171d227226 */ /* 0x080fe40000000622 */
[-C--:B------:R-:W-:Y:S02]  /*2880*/  IDP.4A.S8.S8 R36, R10, R23.reuse, R36 ;  /* 0x000000170a247226 */ /* 0x080fe40000000624 */
[----:B------:R-:W-:-:S02]  /*2890*/  IDP.4A.S8.S8 R48, R14, R23, R48 ;  /* 0x000000170e307226 */ /* 0x000fc40000000630 */
[-C--:B-1----:R-:W-:Y:S02]  /*28a0*/  IDP.4A.S8.S8 R45, R29, R16.reuse, R45 ;  /* 0x000000101d2d7226 */ /* 0x082fe4000000062d */
[-C--:B------:R-:W-:Y:S02]  /*28b0*/  IDP.4A.S8.S8 R51, R10, R16.reuse, R51 ;  /* 0x000000100a337226 */ /* 0x080fe40000000633 */
[-C--:B------:R-:W-:Y:S02]  /*28c0*/  IDP.4A.S8.S8 R53, R14, R16.reuse, R53 ;  /* 0x000000100e357226 */ /* 0x080fe40000000635 */
[----:B------:R-:W-:Y:S02]  /*28d0*/  IDP.4A.S8.S8 R16, R43, R16, R20 ;  /* 0x000000102b107226 */ /* 0x000fe40000000614 */
[C---:B------:R-:W-:Y:S01]  /*28e0*/  IDP.4A.S8.S8 R44, R29.reuse, R17, R44 ;  /* 0x000000111d2c7226 */ /* 0x040fe2000000062c */
[----:B------:R-:W1:Y:S01]  /*28f0*/  LDS.128 R20, [R28+0x70] ;  /* 0x000070001c147984 */ /* 0x000e620000000c00 */
[----:B------:R-:W-:-:S02]  /*2900*/  IDP.4A.S8.S8 R50, R29, R18, R50 ;  /* 0x000000121d327226 */ /* 0x000fc40000000632 */
[----:B------:R-:W-:Y:S02]  /*2910*/  IDP.4A.S8.S8 R46, R29, R19, R46 ;  /* 0x000000131d2e7226 */ /* 0x000fe4000000062e */
[----:B------:R-:W1:Y:S01]  /*2920*/  LDS R29, [R26+0x2c4] ;  /* 0x0002c4001a1d7984 */ /* 0x000e620000000800 */
[-C--:B------:R-:W-:Y:S02]  /*2930*/  IDP.4A.S8.S8 R41, R10, R17.reuse, R41 ;  /* 0x000000110a297226 */ /* 0x080fe40000000629 */
[-C--:B0-----:R-:W-:Y:S02]  /*2940*/  IDP.4A.S8.S8 R30, R14, R17.reuse, R49 ;  /* 0x000000110e1e7226 */ /* 0x081fe40000000631 */
[----:B------:R-:W-:Y:S02]  /*2950*/  IDP.4A.S8.S8 R42, R43, R17, R42 ;  /* 0x000000112b2a7226 */ /* 0x000fe4000000062a */
[C---:B------:R-:W-:Y:S02]  /*2960*/  IDP.4A.S8.S8 R37, R10.reuse, R18, R37 ;  /* 0x000000120a257226 */ /* 0x040fe40000000625 */
[----:B------:R-:W-:-:S02]  /*2970*/  IDP.4A.S8.S8 R34, R10, R19, R34 ;  /* 0x000000130a227226 */ /* 0x000fc40000000622 */
[CC--:B------:R-:W-:Y:S02]  /*2980*/  IDP.4A.S8.S8 R35, R14.reuse, R18.reuse, R35 ;  /* 0x000000120e237226 */ /* 0x0c0fe40000000623 */
[C---:B------:R-:W-:Y:S02]  /*2990*/  IDP.4A.S8.S8 R47, R43.reuse, R18, R47 ;  /* 0x000000122b2f7226 */ /* 0x040fe4000000062f */
[-C--:B------:R-:W-:Y:S02]  /*29a0*/  IDP.4A.S8.S8 R36, R14, R19.reuse, R36 ;  /* 0x000000130e247226 */ /* 0x080fe40000000624 */
[----:B------:R-:W-:Y:S02]  /*29b0*/  IDP.4A.S8.S8 R48, R43, R19, R48 ;  /* 0x000000132b307226 */ /* 0x000fe40000000630 */
[C---:B-1----:R-:W-:Y:S02]  /*29c0*/  IDP.4A.S8.S8 R45, R10.reuse, R20, R45 ;  /* 0x000000140a2d7226 */ /* 0x042fe4000000062d */
[----:B------:R-:W-:-:S02]  /*29d0*/  IDP.4A.S8.S8 R44, R10, R21, R44 ;  /* 0x000000150a2c7226 */ /* 0x000fc4000000062c */
[C---:B------:R-:W-:Y:S02]  /*29e0*/  IDP.4A.S8.S8 R31, R10.reuse, R22, R50 ;  /* 0x000000160a1f7226 */ /* 0x040fe40000000632 */
[----:B------:R-:W-:Y:S02]  /*29f0*/  IDP.4A.S8.S8 R46, R10, R23, R46 ;  /* 0x000000170a2e7226 */ /* 0x000fe4000000062e */
[CC--:B------:R-:W-:Y:S02]  /*2a00*/  IDP.4A.S8.S8 R51, R14.reuse, R20.reuse, R51 ;  /* 0x000000140e337226 */ /* 0x0c0fe40000000633 */
[CC--:B------:R-:W-:Y:S02]  /*2a10*/  IDP.4A.S8.S8 R53, R43.reuse, R20.reuse, R53 ;  /* 0x000000142b357226 */ /* 0x0c0fe40000000635 */
[-C--:B------:R-:W-:Y:S02]  /*2a20*/  IDP.4A.S8.S8 R10, R14, R21.reuse, R41 ;  /* 0x000000150e0a7226 */ /* 0x080fe40000000629 */
[----:B------:R-:W-:Y:S01]  /*2a30*/  IDP.4A.S8.S8 R30, R43, R21, R30 ;  /* 0x000000152b1e7226 */ /* 0x000fe2000000061e */
[----:B------:R-:W-:Y:S01]  /*2a40*/  LDS R41, [R26+0x248] ;  /* 0x000248001a297984 */ /* 0x000fe20000000800 */
[----:B------:R-:W-:-:S02]  /*2a50*/  IDP.4A.S8.S8 R20, R29, R20, R16 ;  /* 0x000000141d147226 */ /* 0x000fc40000000610 */
[----:B------:R-:W-:Y:S01]  /*2a60*/  IDP.4A.S8.S8 R42, R29, R21, R42 ;  /* 0x000000151d2a7226 */ /* 0x000fe2000000062a */
[----:B------:R-:W0:Y:S04]  /*2a70*/  LDS.128 R16, [R28+0x20] ;  /* 0x000020001c107984 */ /* 0x000e280000000c00 */
[----:B------:R-:W1:Y:S01]  /*2a80*/  LDS R21, [R26+0x188] ;  /* 0x000188001a157984 */ /* 0x000e620000000800 */
[CC--:B------:R-:W-:Y:S02]  /*2a90*/  IDP.4A.S8.S8 R37, R14.reuse, R22.reuse, R37 ;  /* 0x000000160e257226 */ /* 0x0c0fe40000000625 */
[-C--:B------:R-:W-:Y:S02]  /*2aa0*/  IDP.4A.S8.S8 R34, R14, R23.reuse, R34 ;  /* 0x000000170e227226 */ /* 0x080fe40000000622 */
[C---:B------:R-:W-:Y:S01]  /*2ab0*/  IDP.4A.S8.S8 R35, R43.reuse, R22, R35 ;  /* 0x000000162b237226 */ /* 0x040fe20000000623 */
[----:B------:R-:W1:Y:S01]  /*2ac0*/  LDS R14, [R26+0x208] ;  /* 0x000208001a0e7984 */ /* 0x000e620000000800 */
[----:B------:R-:W-:-:S03]  /*2ad0*/  IDP.4A.S8.S8 R36, R43, R23, R36 ;  /* 0x000000172b247226 */ /* 0x000fc60000000624 */
[----:B------:R-:W1:Y:S01]  /*2ae0*/  LDS R43, [R26+0x1c8] ;  /* 0x0001c8001a2b7984 */ /* 0x000e620000000800 */
[C---:B------:R-:W-:Y:S02]  /*2af0*/  IDP.4A.S8.S8 R47, R29.reuse, R22, R47 ;  /* 0x000000161d2f7226 */ /* 0x040fe4000000062f */
[----:B------:R-:W-:Y:S02]  /*2b00*/  IDP.4A.S8.S8 R48, R29, R23, R48 ;  /* 0x000000171d307226 */ /* 0x000fe40000000630 */
[-C--:B0-----:R-:W-:Y:S02]  /*2b10*/  IDP.4A.S8.S8 R49, R41, R16.reuse, R20 ;  /* 0x0000001029317226 */ /* 0x081fe40000000614 */
[C---:B-1----:R-:W-:Y:S02]  /*2b20*/  IDP.4A.S8.S8 R45, R21.reuse, R16, R45 ;  /* 0x00000010152d7226 */ /* 0x042fe4000000062d */
[C---:B------:R-:W-:Y:S02]  /*2b30*/  IDP.4A.S8.S8 R44, R21.reuse, R17, R44 ;  /* 0x00000011152c7226 */ /* 0x040fe4000000062c */
[----:B------:R-:W-:-:S02]  /*2b40*/  IDP.4A.S8.S8 R31, R21, R18, R31 ;  /* 0x00000012151f7226 */ /* 0x000fc4000000061f */
[----:B------:R-:W-:Y:S02]  /*2b50*/  IDP.4A.S8.S8 R46, R21, R19, R46 ;  /* 0x00000013152e7226 */ /* 0x000fe4000000062e */
[----:B------:R-:W0:Y:S01]  /*2b60*/  LDS.128 R20, [R28+0x50] ;  /* 0x000050001c147984 */ /* 0x000e220000000c00 */
[CC--:B------:R-:W-:Y:S02]  /*2b70*/  IDP.4A.S8.S8 R53, R14.reuse, R16.reuse, R53 ;  /* 0x000000100e357226 */ /* 0x0c0fe40000000635 */
[C---:B------:R-:W-:Y:S02]  /*2b80*/  IDP.4A.S8.S8 R51, R43.reuse, R16, R51 ;  /* 0x000000102b337226 */ /* 0x040fe40000000633 */
[-C--:B------:R-:W-:Y:S02]  /*2b90*/  IDP.4A.S8.S8 R10, R43, R17.reuse, R10 ;  /* 0x000000112b0a7226 */ /* 0x080fe4000000060a */
[-C--:B------:R-:W-:Y:S02]  /*2ba0*/  IDP.4A.S8.S8 R16, R14, R17.reuse, R30 ;  /* 0x000000110e107226 */ /* 0x080fe4000000061e */
[----:B------:R-:W-:-:S02]  /*2bb0*/  IDP.4A.S8.S8 R17, R41, R17, R42 ;  /* 0x0000001129117226 */ /* 0x000fc4000000062a */
[----:B------:R-:W1:Y:S01]  /*2bc0*/  LDS R42, [R26+0x288] ;  /* 0x000288001a2a7984 */ /* 0x000e620000000800 */
[-C--:B------:R-:W-:Y:S02]  /*2bd0*/  IDP.4A.S8.S8 R34, R43, R19.reuse, R34 ;  /* 0x000000132b227226 */ /* 0x080fe40000000622 */
[-C--:B------:R-:W-:Y:S01]  /*2be0*/  IDP.4A.S8.S8 R36, R14, R19.reuse, R36 ;  /* 0x000000130e247226 */ /* 0x080fe20000000624 */
[----:B------:R-:W-:Y:S01]  /*2bf0*/  LDS R26, [R26+0x2c8] ;  /* 0x0002c8001a1a7984 */ /* 0x000fe20000000800 */
[----:B------:R-:W-:Y:S02]  /*2c00*/  IDP.4A.S8.S8 R48, R41, R19, R48 ;  /* 0x0000001329307226 */ /* 0x000fe40000000630 */
[C---:B0-----:R-:W-:Y:S02]  /*2c10*/  IDP.4A.S8.S8 R19, R43.reuse, R22, R31 ;  /* 0x000000162b137226 */ /* 0x041fe4000000061f */
[----:B------:R-:W0:Y:S01]  /*2c20*/  LDS.128 R28, [R28+0x80] ;  /* 0x000080001c1c7984 */ /* 0x000e220000000c00 */
[----:B------:R-:W-:-:S02]  /*2c30*/  IDP.4A.S8.S8 R37, R43, R18, R37 ;  /* 0x000000122b257226 */ /* 0x000fc40000000625 */
[CC--:B------:R-:W-:Y:S02]  /*2c40*/  IDP.4A.S8.S8 R35, R14.reuse, R18.reuse, R35 ;  /* 0x000000120e237226 */ /* 0x0c0fe40000000623 */
[----:B------:R-:W-:Y:S02]  /*2c50*/  IDP.4A.S8.S8 R47, R41, R18, R47 ;  /* 0x00000012292f7226 */ /* 0x000fe4000000062f */
[-C--:B------:R-:W-:Y:S02]  /*2c60*/  IDP.4A.S8.S8 R44, R43, R21.reuse, R44 ;  /* 0x000000152b2c7226 */ /* 0x080fe4000000062c */
[-C--:B------:R-:W-:Y:S02]  /*2c70*/  IDP.4A.S8.S8 R10, R14, R21.reuse, R10 ;  /* 0x000000150e0a7226 */ /* 0x080fe4000000060a */
[-C--:B------:R-:W-:Y:S02]  /*2c80*/  IDP.4A.S8.S8 R18, R41, R21.reuse, R16 ;  /* 0x0000001529127226 */ /* 0x080fe40000000610 */
[----:B-1----:R-:W-:-:S02]  /*2c90*/  IDP.4A.S8.S8 R21, R42, R21, R17 ;  /* 0x000000152a157226 */ /* 0x002fc40000000611 */
[----:B------:R-:W1:Y:S01]  /*2ca0*/  LDC.64 R16, c[0x0][0x390] ;  /* 0x0000e400ff107b82 */ /* 0x000e620000000a00 */
[CC--:B------:R-:W-:Y:S02]  /*2cb0*/  IDP.4A.S8.S8 R45, R43.reuse, R20.reuse, R45 ;  /* 0x000000142b2d7226 */ /* 0x0c0fe4000000062d */
[-C--:B------:R-:W-:Y:S02]  /*2cc0*/  IDP.4A.S8.S8 R46, R43, R23.reuse, R46 ;  /* 0x000000172b2e7226 */ /* 0x080fe4000000062e */
[C---:B------:R-:W-:Y:S02]  /*2cd0*/  IDP.4A.S8.S8 R51, R14.reuse, R20, R51 ;  /* 0x000000140e337226 */ /* 0x040fe40000000633 */
[C---:B------:R-:W-:Y:S02]  /*2ce0*/  IDP.4A.S8.S8 R37, R14.reuse, R22, R37 ;  /* 0x000000160e257226 */ /* 0x040fe40000000625 */
[----:B------:R-:W-:Y:S02]  /*2cf0*/  IDP.4A.S8.S8 R34, R14, R23, R34 ;  /* 0x000000170e227226 */ /* 0x000fe40000000622 */
[----:B------:R-:W-:-:S02]  /*2d00*/  IDP.4A.S8.S8 R53, R41, R20, R53 ;  /* 0x0000001429357226 */ /* 0x000fc40000000635 */
[----:B------:R-:W-:Y:S02]  /*2d10*/  IDP.4A.S8.S8 R49, R42, R20, R49 ;  /* 0x000000142a317226 */ /* 0x000fe40000000631 */
[C---:B0-----:R-:W-:Y:S02]  /*2d20*/  IDP.4A.S8.S8 R45, R14.reuse, R28, R45 ;  /* 0x0000001c0e2d7226 */ /* 0x041fe4000000062d */
[C---:B------:R-:W-:Y:S02]  /*2d30*/  IDP.4A.S8.S8 R44, R14.reuse, R29, R44 ;  /* 0x0000001d0e2c7226 */ /* 0x040fe4000000062c */
[C---:B------:R-:W-:Y:S02]  /*2d40*/  IDP.4A.S8.S8 R19, R14.reuse, R30, R19 ;  /* 0x0000001e0e137226 */ /* 0x040fe40000000613 */
[----:B------:R-:W-:Y:S01]  /*2d50*/  IDP.4A.S8.S8 R46, R14, R31, R46 ;  /* 0x0000001f0e2e7226 */ /* 0x000fe2000000062e */
[----:B------:R-:W-:Y:S01]  /*2d60*/  I2FP.F32.S32 R14, R45 ;  /* 0x0000002d000e7245 */ /* 0x000fe20000201400 */
[----:B------:R-:W-:-:S02]  /*2d70*/  IDP.4A.S8.S8 R10, R41, R29, R10 ;  /* 0x0000001d290a7226 */ /* 0x000fc4000000060a */
[-C--:B------:R-:W-:Y:S02]  /*2d80*/  IDP.4A.S8.S8 R18, R42, R29.reuse, R18 ;  /* 0x0000001d2a127226 */ /* 0x080fe40000000612 */
[----:B------:R-:W-:Y:S01]  /*2d90*/  IDP.4A.S8.S8 R21, R26, R29, R21 ;  /* 0x0000001d1a157226 */ /* 0x000fe20000000615 */
[----:B------:R-:W-:Y:S01]  /*2da0*/  I2FP.F32.S32 R29, R44 ;  /* 0x0000002c001d7245 */ /* 0x000fe20000201400 */
[-C--:B------:R-:W-:Y:S02]  /*2db0*/  IDP.4A.S8.S8 R51, R41, R28.reuse, R51 ;  /* 0x0000001c29337226 */ /* 0x080fe40000000633 */
[----:B-----5:R-:W-:Y:S01]  /*2dc0*/  FFMA R14, R14, 0.00013101099466439336538, R5 ;  /* 0x39095fff0e0e7823 */ /* 0x020fe20000000005 */
[-C--:B------:R-:W-:Y:S02]  /*2dd0*/  IDP.4A.S8.S8 R53, R42, R28.reuse, R53 ;  /* 0x0000001c2a357226 */ /* 0x080fe40000000635 */
[----:B----4-:R-:W-:Y:S01]  /*2de0*/  FFMA R20, R29, 0.00013101099466439336538, R4 ;  /* 0x39095fff1d147823 */ /* 0x010fe20000000004 */
[----:B------:R-:W-:-:S02]  /*2df0*/  IDP.4A.S8.S8 R49, R26, R28, R49 ;  /* 0x0000001c1a317226 */ /* 0x000fc40000000631 */
[----:B------:R-:W-:Y:S01]  /*2e00*/  FADD R7, R7, R14 ;  /* 0x0000000e07077221 */ /* 0x000fe20000000000 */
[----:B-1----:R-:W-:-:S04]  /*2e10*/  IMAD.WIDE.U32 R16, R12, 0x4, R16 ;  /* 0x000000040c107825 */ /* 0x002fc800078e0010 */
[----:B------:R-:W-:Y:S01]  /*2e20*/  FADD R9, R9, R20 ;  /* 0x0000001409097221 */ /* 0x000fe20000000000 */
[----:B------:R-:W-:Y:S02]  /*2e30*/  I2FP.F32.S32 R19, R19 ;  /* 0x0000001300137245 */ /* 0x000fe40000201400 */
[----:B------:R-:W-:Y:S01]  /*2e40*/  I2FP.F32.S32 R12, R51 ;  /* 0x00000033000c7245 */ /* 0x000fe20000201400 */
[CC--:B------:R-:W-:Y:S01]  /*2e50*/  IDP.4A.S8.S8 R35, R41.reuse, R22.reuse, R35 ;  /* 0x0000001629237226 */ /* 0x0c0fe20000000623 */
[----:B------:R-:W-:Y:S01]  /*2e60*/  I2FP.F32.S32 R14, R53 ;  /* 0x00000035000e7245 */ /* 0x000fe20000201400 */
[C---:B------:R-:W-:Y:S01]  /*2e70*/  IDP.4A.S8.S8 R47, R42.reuse, R22, R47 ;  /* 0x000000162a2f7226 */ /* 0x040fe2000000062f */
[----:B------:R-:W-:Y:S01]  /*2e80*/  I2FP.F32.S32 R22, R49 ;  /* 0x0000003100167245 */ /* 0x000fe20000201400 */
[-C--:B------:R-:W-:Y:S01]  /*2e90*/  IDP.4A.S8.S8 R36, R41, R23.reuse, R36 ;  /* 0x0000001729247226 */ /* 0x080fe20000000624 */
[----:B------:R-:W-:Y:S01]  /*2ea0*/  I2FP.F32.S32 R29, R18 ;  /* 0x00000012001d7245 */ /* 0x000fe20000201400 */
[----:B------:R-:W-:Y:S01]  /*2eb0*/  IDP.4A.S8.S8 R48, R42, R23, R48 ;  /* 0x000000172a307226 */ /* 0x000fe20000000630 */
[----:B------:R-:W-:Y:S01]  /*2ec0*/  FMNMX R23, RZ, R7, !PT ;  /* 0x00000007ff177209 */ /* 0x000fe20007800000 */
[----:B------:R-:W-:Y:S01]  /*2ed0*/  FFMA R18, R19, 0.00013101099466439336538, R6 ;  /* 0x39095fff13127823 */ /* 0x000fe20000000006 */
[----:B------:R-:W-:Y:S01]  /*2ee0*/  FMNMX R9, RZ, R9, !PT ;  /* 0x00000009ff097209 */ /* 0x000fe20007800000 */
[----:B------:R-:W-:-:S02]  /*2ef0*/  IDP.4A.S8.S8 R37, R41, R30, R37 ;  /* 0x0000001e29257226 */ /* 0x000fc40000000625 */
[--C-:B------:R-:W-:Y:S01]  /*2f00*/  FFMA R7, R12, 0.00013101099466439336538, R5.reuse ;  /* 0x39095fff0c077823 */ /* 0x100fe20000000005 */
[----:B------:R-:W-:Y:S01]  /*2f10*/  IDP.4A.S8.S8 R34, R41, R31, R34 ;  /* 0x0000001f29227226 */ /* 0x000fe20000000622 */
[----:B------:R-:W-:Y:S01]  /*2f20*/  I2FP.F32.S32 R19, R46 ;  /* 0x0000002e00137245 */ /* 0x000fe20000201400 */
[--C-:B------:R-:W-:Y:S01]  /*2f30*/  FFMA R12, R14, 0.00013101099466439336538, R5.reuse ;  /* 0x39095fff0e0c7823 */ /* 0x100fe20000000005 */
[----:B------:R-:W-:Y:S01]  /*2f40*/  FFMA R14, R22, 0.00013101099466439336538, R5 ;  /* 0x39095fff160e7823 */ /* 0x000fe20000000005 */
[----:B------:R-:W-:Y:S01]  /*2f50*/  I2FP.F32.S32 R5, R10 ;  /* 0x0000000a00057245 */ /* 0x000fe20000201400 */
[----:B------:R0:W-:Y:S01]  /*2f60*/  STG.E desc[UR6][R16.64+0x4], R9 ;  /* 0x0000040910007986 */ /* 0x0001e2000c101906 */
[----:B------:R-:W-:Y:S01]  /*2f70*/  I2FP.F32.S32 R21, R21 ;  /* 0x0000001500157245 */ /* 0x000fe20000201400 */
[C---:B------:R-:W-:Y:S01]  /*2f80*/  IDP.4A.S8.S8 R35, R42.reuse, R30, R35 ;  /* 0x0000001e2a237226 */ /* 0x040fe20000000623 */
[----:B------:R-:W-:Y:S01]  /*2f90*/  I2FP.F32.S32 R37, R37 ;  /* 0x0000002500257245 */ /* 0x000fe20000201400 */
[----:B------:R-:W-:Y:S01]  /*2fa0*/  FFMA R19, R19, 0.00013101099466439336538, R24 ;  /* 0x39095fff13137823 */ /* 0x000fe20000000018 */
[----:B------:R-:W-:-:S02]  /*2fb0*/  IDP.4A.S8.S8 R36, R42, R31, R36 ;  /* 0x0000001f2a247226 */ /* 0x000fc40000000624 */
[C---:B------:R-:W-:Y:S02]  /*2fc0*/  IDP.4A.S8.S8 R47, R26.reuse, R30, R47 ;  /* 0x0000001e1a2f7226 */ /* 0x040fe4000000062f */
[----:B------:R-:W-:Y:S01]  /*2fd0*/  IDP.4A.S8.S8 R48, R26, R31, R48 ;  /* 0x0000001f1a307226 */ /* 0x000fe20000000630 */
[----:B0-----:R-:W-:Y:S01]  /*2fe0*/  I2FP.F32.S32 R9, R34 ;  /* 0x0000002200097245 */ /* 0x001fe20000201400 */
[----:B------:R-:W-:Y:S01]  /*2ff0*/  FFMA R20, R5, 0.00013101099466439336538, R4 ;  /* 0x39095fff05147823 */ /* 0x000fe20000000004 */
[----:B------:R-:W-:Y:S01]  /*3000*/  FADD R11, R11, R18 ;  /* 0x000000120b0b7221 */ /* 0x000fe20000000000 */
[--C-:B------:R-:W-:Y:S01]  /*3010*/  FFMA R10, R29, 0.00013101099466439336538, R4.reuse ;  /* 0x39095fff1d0a7823 */ /* 0x100fe20000000004 */
[----:B------:R-:W-:Y:S01]  /*3020*/  FFMA R5, R21, 0.00013101099466439336538, R4 ;  /* 0x39095fff15057823 */ /* 0x000fe20000000004 */
[----:B------:R-:W-:Y:S01]  /*3030*/  FADD R0, R0, R19 ;  /* 0x0000001300007221 */ /* 0x000fe20000000000 */
[----:B------:R0:W-:Y:S01]  /*3040*/  STG.E desc[UR6][R16.64], R23 ;  /* 0x0000001710007986 */ /* 0x0001e2000c101906 */
[----:B------:R-:W-:Y:S01]  /*3050*/  I2FP.F32.S32 R35, R35 ;  /* 0x0000002300237245 */ /* 0x000fe20000201400 */
[----:B------:R-:W-:Y:S01]  /*3060*/  FFMA R4, R37, 0.00013101099466439336538, R6 ;  /* 0x39095fff25047823 */ /* 0x000fe20000000006 */
[----:B------:R-:W-:Y:S01]  /*3070*/  FFMA R19, R9, 0.00013101099466439336538, R24 ;  /* 0x39095fff09137823 */ /* 0x000fe20000000018 */
[----:B------:R-:W-:-:S02]  /*3080*/  I2FP.F32.S32 R47, R47 ;  /* 0x0000002f002f7245 */ /* 0x000fc40000201400 */
[----:B------:R-:W-:Y:S01]  /*3090*/  I2FP.F32.S32 R21, R36 ;  /* 0x0000002400157245 */ /* 0x000fe20000201400 */
[----:B------:R-:W-:Y:S01]  /*30a0*/  FADD R2, R2, R7 ;  /* 0x0000000702027221 */ /* 0x000fe20000000000 */
[----:B------:R-:W-:Y:S01]  /*30b0*/  FMNMX R11, RZ, R11, !PT ;  /* 0x0000000bff0b7209 */ /* 0x000fe20007800000 */
[----:B------:R-:W-:Y:S01]  /*30c0*/  FADD R3, R3, R4 ;  /* 0x0000000403037221 */ /* 0x000fe20000000000 */
[----:B0-----:R-:W-:Y:S01]  /*30d0*/  I2FP.F32.S32 R23, R48 ;  /* 0x0000003000177245 */ /* 0x001fe20000201400 */
[----:B------:R-:W-:Y:S01]  /*30e0*/  FADD R8, R8, R19 ;  /* 0x0000001308087221 */ /* 0x000fe20000000000 */
[--C-:B------:R-:W-:Y:S01]  /*30f0*/  FFMA R18, R35, 0.00013101099466439336538, R6.reuse ;  /* 0x39095fff23127823 */ /* 0x100fe20000000006 */
[----:B------:R-:W-:Y:S01]  /*3100*/  FFMA R6, R47, 0.00013101099466439336538, R6 ;  /* 0x39095fff2f067823 */ /* 0x000fe20000000006 */
[--C-:B------:R-:W-:Y:S01]  /*3110*/  FFMA R21, R21, 0.00013101099466439336538, R24.reuse ;  /* 0x39095fff15157823 */ /* 0x100fe20000000018 */
[----:B------:R-:W-:Y:S01]  /*3120*/  FFMA R23, R23, 0.00013101099466439336538, R24 ;  /* 0x39095fff17177823 */ /* 0x000fe20000000018 */
[----:B------:R0:W-:Y:S01]  /*3130*/  STG.E desc[UR6][R16.64+0x8], R11 ;  /* 0x0000080b10007986 */ /* 0x0001e2000c101906 */
[----:B------:R-:W-:Y:S01]  /*3140*/  FMNMX R7, RZ, R0, !PT ;  /* 0x00000000ff077209 */ /* 0x000fe20007800000 */
[----:B------:R-:W-:Y:S01]  /*3150*/  FADD R15, R15, R20 ;  /* 0x000000140f0f7221 */ /* 0x000fe20000000000 */
[----:B------:R-:W-:Y:S01]  /*3160*/  FMNMX R9, RZ, R2, !PT ;  /* 0x00000002ff097209 */ /* 0x000fe20007800000 */
[----:B---3--:R-:W-:Y:S01]  /*3170*/  FADD R12, R13, R12 ;  /* 0x0000000c0d0c7221 */ /* 0x008fe20000000000 */
[----:B------:R-:W-:Y:S01]  /*3180*/  FMNMX R3, RZ, R3, !PT ;  /* 0x00000003ff037209 */ /* 0x000fe20007800000 */
[----:B------:R-:W-:Y:S01]  /*3190*/  FADD R10, R25, R10 ;  /* 0x0000000a190a7221 */ /* 0x000fe20000000000 */
[----:B--2---:R-:W-:Y:S01]  /*31a0*/  FADD R18, R27, R18 ;  /* 0x000000121b127221 */ /* 0x004fe20000000000 */
[----:B------:R-:W-:Y:S01]  /*31b0*/  FADD R21, R32, R21 ;  /* 0x0000001520157221 */ /* 0x000fe20000000000 */
[----:B------:R-:W-:Y:S01]  /*31c0*/  FADD R14, R33, R14 ;  /* 0x0000000e210e7221 */ /* 0x000fe20000000000 */
[----:B------:R-:W-:Y:S01]  /*31d0*/  FADD R5, R38, R5 ;  /* 0x0000000526057221 */ /* 0x000fe20000000000 */
[----:B------:R-:W-:Y:S01]  /*31e0*/  FADD R6, R39, R6 ;  /* 0x0000000627067221 */ /* 0x000fe20000000000 */
[----:B0-----:R-:W-:Y:S01]  /*31f0*/  FMNMX R11, RZ, R8, !PT ;  /* 0x00000008ff0b7209 */ /* 0x001fe20007800000 */
[----:B------:R-:W-:Y:S01]  /*3200*/  FADD R23, R40, R23 ;  /* 0x0000001728177221 */ /* 0x000fe20000000000 */
[----:B------:R0:W-:Y:S01]  /*3210*/  STG.E desc[UR6][R16.64+0xc], R7 ;  /* 0x00000c0710007986 */ /* 0x0001e2000c101906 */
[----:B------:R-:W-:-:S02]  /*3220*/  FMNMX R15, RZ, R15, !PT ;  /* 0x0000000fff0f7209 */ /* 0x000fc40007800000 */
[----:B------:R-:W-:Y:S01]  /*3230*/  FMNMX R13, RZ, R12, !PT ;  /* 0x0000000cff0d7209 */ /* 0x000fe20007800000 */
[----:B------:R1:W-:Y:S01]  /*3240*/  STG.E desc[UR6][R16.64+0x1c0], R9 ;  /* 0x0001c00910007986 */ /* 0x0003e2000c101906 */
[----:B------:R-:W-:Y:S02]  /*3250*/  FMNMX R21, RZ, R21, !PT ;  /* 0x00000015ff157209 */ /* 0x000fe40007800000 */
[----:B------:R-:W-:Y:S01]  /*3260*/  FMNMX R5, RZ, R5, !PT ;  /* 0x00000005ff057209 */ /* 0x000fe20007800000 */
[----:B------:R2:W-:Y:S01]  /*3270*/  STG.E desc[UR6][R16.64+0x1c8], R3 ;  /* 0x0001c80310007986 */ /* 0x0005e2000c101906 */
[----:B------:R-:W-:-:S03]  /*3280*/  FMNMX R23, RZ, R23, !PT ;  /* 0x00000017ff177209 */ /* 0x000fc60007800000 */
[----:B------:R3:W-:Y:S01]  /*3290*/  STG.E desc[UR6][R16.64+0x1cc], R11 ;  /* 0x0001cc0b10007986 */ /* 0x0007e2000c101906 */
[----:B0-----:R-:W-:Y:S02]  /*32a0*/  FMNMX R7, RZ, R10, !PT ;  /* 0x0000000aff077209 */ /* 0x001fe40007800000 */
[----:B-1----:R-:W-:Y:S02]  /*32b0*/  FMNMX R9, RZ, R18, !PT ;  /* 0x00000012ff097209 */ /* 0x002fe40007800000 */
[----:B--2---:R-:W-:Y:S02]  /*32c0*/  FMNMX R3, RZ, R14, !PT ;  /* 0x0000000eff037209 */ /* 0x004fe40007800000 */
[----:B---3--:R-:W-:Y:S01]  /*32d0*/  FMNMX R11, RZ, R6, !PT ;  /* 0x00000006ff0b7209 */ /* 0x008fe20007800000 */
        /* <DEDUP_REMOVED lines=10> */
.L_x_89:
        /* <DEDUP_REMOVED lines=16> */
.L_x_477:


//--------------------- .text.fused_nn_conv2d_cast_subtract_cast_multiply_add_add_nn_relu_divide_add_round_kernel0 --------------------------
	.section	.text.fused_nn_conv2d_cast_subtract_cast_multiply_add_add_nn_relu_divide_add_round_kernel0,"ax",@progbits
	.align	128
        .global         fused_nn_conv2d_cast_subtract_cast_multiply_add_add_nn_relu_divide_add_round_kernel0
        .type           fused_nn_conv2d_cast_subtract_cast_multiply_add_add_nn_relu_divide_add_round_kernel0,@function
        .size           fused_nn_conv2d_cast_subtract_cast_multiply_add_add_nn_relu_divide_add_round_kernel0,(.L_x_478 - fused_nn_conv2d_cast_subtract_cast_multiply_add_add_nn_relu_divide_add_round_kernel0)
        .other          fused_nn_conv2d_cast_subtract_cast_multiply_add_add_nn_relu_divide_add_round_kernel0,@"STO_CUDA_ENTRY STV_DEFAULT"
fused_nn_conv2d_cast_subtract_cast_multiply_add_add_nn_relu_divide_add_round_kernel0:
.text.fused_nn_conv2d_cast_subtract_cast_multiply_add_add_nn_relu_divide_add_round_kernel0:
[----:B------:R-:W-:Y:S01]  /*0000*/  LDC R1, c[0x0][0x37c] ;  /* 0x0000df00ff017b82 */ /* 0x000fe20000000800 */
[----:B------:R-:W0:Y:S01]  /*0010*/  S2R R0, SR_TID.X ;  /* 0x0000000000007919 */ /* 0x000e220000002100 */
[----:B------:R-:W1:Y:S01]  /*0020*/  LDCU.64 UR8, c[0x0][0x358] ;  /* 0x00006b00ff0877ac */ /* 0x000e620008000a00 */
[----:B------:R-:W2:Y:S01]  /*0030*/  S2R R3, SR_TID.Z ;  /* 0x0000000000037919 */ /* 0x000ea20000002300 */
[----:B------:R-:W-:-:S04]  /*0040*/  HFMA2 R20, -RZ, RZ, 0, 1.33514404296875e-05 ;  /* 0x000000e0ff147431 */ /* 0x000fc800000001ff */
[----:B------:R-:W3:Y:S01]  /*0050*/  S2UR UR5, SR_CgaCtaId ;  /* 0x00000000000579c3 */ /* 0x000ee20000008800 */
[----:B------:R-:W-:Y:S01]  /*0060*/  UMOV UR4, 0x400 ;  /* 0x0000040000047882 */ /* 0x000fe20000000000 */
[----:B------:R-:W-:Y:S02]  /*0070*/  CS2R R60, SRZ ;  /* 0x00000000003c7805 */ /* 0x000fe4000001ff00 */
[----:B------:R-:W-:Y:S02]  /*0080*/  CS2R R56, SRZ ;  /* 0x0000000000387805 */ /* 0x000fe4000001ff00 */
[----:B------:R-:W-:Y:S02]  /*0090*/  CS2R R54, SRZ ;  /* 0x0000000000367805 */ /* 0x000fe4000001ff00 */
[----:B------:R-:W-:Y:S02]  /*00a0*/  CS2R R48, SRZ ;  /* 0x0000000000307805 */ /* 0x000fe4000001ff00 */
[----:B------:R-:W-:-:S02]  /*00b0*/  CS2R R50, SRZ ;  /* 0x0000000000327805 */ /* 0x000fc4000001ff00 */
[----:B------:R-:W-:Y:S02]  /*00c0*/  CS2R R46, SRZ ;  /* 0x00000000002e7805 */ /* 0x000fe4000001ff00 */
[----:B------:R-:W-:Y:S02]  /*00d0*/  CS2R R52, SRZ ;  /* 0x0000000000347805 */ /* 0x000fe4000001ff00 */
[----:B------:R-:W-:Y:S01]  /*00e0*/  CS2R R58, SRZ ;  /* 0x00000000003a7805 */ /* 0x000fe2000001ff00 */
[----:B------:R-:W4:Y:S01]  /*00f0*/  LDCU.64 UR10, c[0x0][0x388] ;  /* 0x00007100ff0a77ac */ /* 0x000f220008000a00 */
[--C-:B0-----:R-:W-:Y:S02]  /*0100*/  SHF.R.U32.HI R2, RZ, 0x2, R0.reuse ;  /* 0x00000002ff027819 */ /* 0x101fe40000011600 */
[----:B------:R-:W-:Y:S01]  /*0110*/  SHF.L.U32 R30, R0, 0x2, RZ ;  /* 0x00000002001e7819 */ /* 0x000fe200000006ff */
[C---:B--2---:R-:W-:Y:S02]  /*0120*/  IMAD R8, R3.reuse, 0x1c, R0 ;  /* 0x0000001c03087824 */ /* 0x044fe400078e0200 */
[----:B------:R-:W-:Y:S01]  /*0130*/  IMAD R5, R3, 0x7, R2 ;  /* 0x0000000703057824 */ /* 0x000fe200078e0202 */
[----:B------:R-:W-:Y:S01]  /*0140*/  LOP3.LUT R31, R30, 0xc, RZ, 0xc0, !PT ;  /* 0x0000000c1e1f7812 */ /* 0x000fe200078ec0ff */
[----:B------:R-:W0:Y:S01]  /*0150*/  S2R R2, SR_CTAID.Y ;  /* 0x0000000000027919 */ /* 0x000e220000002600 */
[----:B------:R-:W-:-:S02]  /*0160*/  ISETP.GT.U32.AND P0, PT, R8, 0x11f, PT ;  /* 0x0000011f0800780c */ /* 0x000fc40003f04070 */
[C---:B------:R-:W-:Y:S02]  /*0170*/  IADD3 R14, PT, PT, R5.reuse, 0x1c, RZ ;  /* 0x0000001c050e7810 */ /* 0x040fe40007ffe0ff */
[----:B------:R-:W-:Y:S02]  /*0180*/  ISETP.GT.U32.OR P0, PT, R5, 0x47, P0 ;  /* 0x000000470500780c */ /* 0x000fe40000704470 */
[----:B------:R-:W-:Y:S02]  /*0190*/  LOP3.LUT R6, R14, 0xff, RZ, 0xc0, !PT ;  /* 0x000000ff0e067812 */ /* 0x000fe400078ec0ff */
[----:B------:R-:W-:Y:S02]  /*01a0*/  ISETP.GT.U32.OR P5, PT, R3, 0xa, P0 ;  /* 0x0000000a0300780c */ /* 0x000fe400007a4470 */
[----:B------:R-:W-:Y:S01]  /*01b0*/  IADD3 R15, PT, PT, R5, 0x38, RZ ;  /* 0x00000038050f7810 */ /* 0x000fe20007ffe0ff */
[----:B------:R-:W-:Y:S01]  /*01c0*/  IMAD R6, R6, 0x39, RZ ;  /* 0x0000003906067824 */ /* 0x000fe200078e02ff */
[----:B------:R-:W-:-:S02]  /*01d0*/  ISETP.GT.U32.AND P0, PT, R8, 0xaf, PT ;  /* 0x000000af0800780c */ /* 0x000fc40003f04070 */
[----:B------:R-:W-:Y:S02]  /*01e0*/  ISETP.GT.U32.AND P1, PT, R8, 0x3f, PT ;  /* 0x0000003f0800780c */ /* 0x000fe40003f24070 */
[----:B------:R-:W-:Y:S02]  /*01f0*/  SHF.R.U32.HI R42, RZ, 0xa, R6 ;  /* 0x0000000aff2a7819 */ /* 0x000fe40000011606 */
[----:B------:R-:W-:Y:S02]  /*0200*/  LOP3.LUT R7, R15, 0xff, RZ, 0xc0, !PT ;  /* 0x000000ff0f077812 */ /* 0x000fe400078ec0ff */
[C---:B------:R-:W-:Y:S01]  /*0210*/  ISETP.GT.U32.OR P0, PT, R5.reuse, 0x2b, P0 ;  /* 0x0000002b0500780c */ /* 0x040fe20000704470 */
[----:B------:R-:W2:Y:S01]  /*0220*/  @!P5 LDC.64 R10, c[0x0][0x380] ;  /* 0x0000e000ff0adb82 */ /* 0x000ea20000000a00 */
[----:B------:R-:W-:Y:S01]  /*0230*/  @!P5 PRMT R4, R5, 0x9910, RZ ;  /* 0x000099100504d816 */ /* 0x000fe200000000ff */
[----:B------:R-:W-:Y:S01]  /*0240*/  IMAD R7, R7, 0x39, RZ ;  /* 0x0000003907077824 */ /* 0x000fe200078e02ff */
[----:B------:R-:W-:-:S02]  /*0250*/  ISETP.GT.U32.OR P1, PT, R5, 0xf, P1 ;  /* 0x0000000f0500780c */ /* 0x000fc40000f24470 */
[C---:B------:R-:W-:Y:S01]  /*0260*/  ISETP.GT.U32.OR P3, PT, R3.reuse, 0x6, P0 ;  /* 0x000000060300780c */ /* 0x040fe20000764470 */
[----:B------:R-:W-:Y:S01]  /*0270*/  @!P5 IMAD R4, R4, 0x39, RZ ;  /* 0x000000390404d824 */ /* 0x000fe200078e02ff */
[----:B------:R-:W-:Y:S02]  /*0280*/  ISETP.GT.U32.OR P4, PT, R3, 0x2, P1 ;  /* 0x000000020300780c */ /* 0x000fe40000f84470 */
[----:B------:R-:W-:Y:S01]  /*0290*/  SHF.R.U32.HI R40, RZ, 0xa, R7 ;  /* 0x0000000aff287819 */ /* 0x000fe20000011607 */
[----:B0-----:R-:W-:Y:S01]  /*02a0*/  IMAD R31, R2, 0x2400, R31 ;  /* 0x00002400021f7824 */ /* 0x001fe200078e021f */
[----:B------:R-:W-:Y:S02]  /*02b0*/  @!P5 LOP3.LUT R4, R4, 0xffff, RZ, 0xc0, !PT ;  /* 0x0000ffff0404d812 */ /* 0x000fe400078ec0ff */
[----:B------:R-:W-:Y:S02]  /*02c0*/  PRMT R17, R40, 0x9910, RZ ;  /* 0x0000991028117816 */ /* 0x000fe400000000ff */
[----:B------:R-:W-:-:S04]  /*02d0*/  @!P5 SHF.R.U32.HI R4, RZ, 0xa, R4 ;  /* 0x0000000aff04d819 */ /* 0x000fc80000011604 */
[C---:B------:R-:W-:Y:S01]  /*02e0*/  @!P5 PRMT R9, R4.reuse, 0x9910, RZ ;  /* 0x000099100409d816 */ /* 0x040fe200000000ff */
[----:B------:R-:W0:Y:S01]  /*02f0*/  @!P4 LDC.64 R12, c[0x0][0x380] ;  /* 0x0000e000ff0ccb82 */ /* 0x000e220000000a00 */
[----:B------:R-:W-:Y:S02]  /*0300*/  @!P5 LOP3.LUT R18, R4, 0xffff, RZ, 0xc0, !PT ;  /* 0x0000ffff0412d812 */ /* 0x000fe400078ec0ff */
[----:B------:R-:W-:Y:S02]  /*0310*/  @!P5 MOV R6, R9 ;  /* 0x000000090006d202 */ /* 0x000fe40000000f00 */
[----:B------:R-:W-:-:S03]  /*0320*/  PRMT R9, R42, 0x9910, RZ ;  /* 0x000099102a097816 */ /* 0x000fc600000000ff */
[----:B------:R-:W-:Y:S02]  /*0330*/  @!P5 IMAD R6, R6, 0x12, RZ ;  /* 0x000000120606d824 */ /* 0x000fe400078e02ff */
[----:B------:R-:W-:-:S03]  /*0340*/  IMAD R9, R9, 0x12, RZ ;  /* 0x0000001209097824 */ /* 0x000fc600078e02ff */
[----:B------:R-:W-:Y:S02]  /*0350*/  @!P5 IADD3 R16, PT, PT, RZ, -R6, RZ ;  /* 0x80000006ff10d210 */ /* 0x000fe40007ffe0ff */
[----:B------:R-:W5:Y:S02]  /*0360*/  @!P3 LDC.64 R6, c[0x0][0x380] ;  /* 0x0000e000ff06bb82 */ /* 0x000f640000000a00 */
[----:B------:R-:W-:-:S04]  /*0370*/  @!P5 PRMT R16, R16, 0x7710, RZ ;  /* 0x000077101010d816 */ /* 0x000fc800000000ff */
[----:B------:R-:W-:Y:S01]  /*0380*/  @!P5 IADD3 R4, PT, PT, R5, R16, RZ ;  /* 0x000000100504d210 */ /* 0x000fe20007ffe0ff */
[----:B------:R-:W-:Y:S01]  /*0390*/  IMAD R16, R17, 0x12, RZ ;  /* 0x0000001211107824 */ /* 0x000fe200078e02ff */
[----:B------:R-:W-:Y:S01]  /*03a0*/  IADD3 R17, PT, PT, RZ, -R9, RZ ;  /* 0x80000009ff117210 */ /* 0x000fe20007ffe0ff */
[--C-:B------:R-:W-:Y:S01]  /*03b0*/  @!P5 IMAD R9, R18, 0x900, R31.reuse ;  /* 0x000009001209d824 */ /* 0x100fe200078e021f */
[----:B------:R-:W-:Y:S02]  /*03c0*/  @!P5 LOP3.LUT R4, R4, 0xff, RZ, 0xc0, !PT ;  /* 0x000000ff0404d812 */ /* 0x000fe400078ec0ff */
[----:B------:R-:W-:Y:S02]  /*03d0*/  IADD3 R16, PT, PT, RZ, -R16, RZ ;  /* 0x80000010ff107210 */ /* 0x000fe40007ffe0ff */
[----:B------:R-:W-:Y:S01]  /*03e0*/  @!P5 LEA R9, R4, R9, 0x4 ;  /* 0x000000090409d211 */ /* 0x000fe200078e20ff */
[----:B------:R-:W-:Y:S01]  /*03f0*/  @!P3 IMAD R4, R42, 0x900, R31 ;  /* 0x000009002a04b824 */ /* 0x000fe200078e021f */
[----:B------:R-:W-:-:S02]  /*0400*/  PRMT R17, R17, 0x7710, RZ ;  /* 0x0000771011117816 */ /* 0x000fc400000000ff */
[----:B------:R-:W-:Y:S02]  /*0410*/  PRMT R16, R16, 0x7710, RZ ;  /* 0x0000771010107816 */ /* 0x000fe400000000ff */
[----:B--2---:R-:W-:Y:S02]  /*0420*/  @!P5 IADD3 R18, P0, PT, R9, R10, RZ ;  /* 0x0000000a0912d210 */ /* 0x004fe40007f1e0ff */
[----:B------:R-:W-:Y:S02]  /*0430*/  IADD3 R14, PT, PT, R14, R17, RZ ;  /* 0x000000110e0e7210 */ /* 0x000fe40007ffe0ff */
[----:B------:R-:W-:Y:S02]  /*0440*/  IADD3 R10, PT, PT, R15, R16, RZ ;  /* 0x000000100f0a7210 */ /* 0x000fe40007ffe0ff */
[----:B------:R-:W-:Y:S01]  /*0450*/  @!P5 IADD3.X R19, PT, PT, RZ, R11, RZ, P0, !PT ;  /* 0x0000000bff13d210 */ /* 0x000fe200007fe4ff */
[----:B------:R-:W-:Y:S01]  /*0460*/  @!P4 IMAD R11, R40, 0x900, R31 ;  /* 0x00000900280bc824 */ /* 0x000fe200078e021f */
[----:B------:R-:W-:-:S02]  /*0470*/  LOP3.LUT R9, R14, 0xff, RZ, 0xc0, !PT ;  /* 0x000000ff0e097812 */ /* 0x000fc400078ec0ff */
[----:B------:R-:W-:Y:S01]  /*0480*/  LOP3.LUT R10, R10, 0xff, RZ, 0xc0, !PT ;  /* 0x000000ff0a0a7812 */ /* 0x000fe200078ec0ff */
[----:B-1----:R-:W2:Y:S01]  /*0490*/  @!P5 LDG.E.CONSTANT R14, desc[UR8][R18.64] ;  /* 0x00000008120ed981 */ /* 0x002ea2000c1e9900 */
[----:B------:R-:W-:Y:S02]  /*04a0*/  @!P3 LEA R17, R9, R4, 0x4 ;  /* 0x000000040911b211 */ /* 0x000fe400078e20ff */
[----:B------:R-:W-:Y:S02]  /*04b0*/  @!P4 LEA R11, R10, R11, 0x4 ;  /* 0x0000000b0a0bc211 */ /* 0x000fe400078e20ff */
[----:B-----5:R-:W-:Y:S02]  /*04c0*/  @!P3 IADD3 R16, P0, PT, R17, R6, RZ ;  /* 0x000000061110b210 */ /* 0x020fe40007f1e0ff */
[----:B0-----:R-:W-:Y:S02]  /*04d0*/  @!P4 IADD3 R6, P1, PT, R11, R12, RZ ;  /* 0x0000000c0b06c210 */ /* 0x001fe40007f3e0ff */
[----:B------:R-:W-:-:S02]  /*04e0*/  @!P3 IADD3.X R17, PT, PT, RZ, R7, RZ, P0, !PT ;  /* 0x00000007ff11b210 */ /* 0x000fc400007fe4ff */
[----:B------:R-:W-:-:S03]  /*04f0*/  @!P4 IADD3.X R7, PT, PT, RZ, R13, RZ, P1, !PT ;  /* 0x0000000dff07c210 */ /* 0x000fc60000ffe4ff */
[----:B------:R0:W5:Y:S04]  /*0500*/  @!P3 LDG.E.CONSTANT R16, desc[UR8][R16.64] ;  /* 0x000000081010b981 */ /* 0x000168000c1e9900 */
[----:B------:R1:W4:Y:S01]  /*0510*/  @!P4 LDG.E.CONSTANT R6, desc[UR8][R6.64] ;  /* 0x000000080606c981 */ /* 0x000322000c1e9900 */
[----:B------:R-:W3:Y:S01]  /*0520*/  S2R R15, SR_CTAID.X ;  /* 0x00000000000f7919 */ /* 0x000ee20000002500 */
[C---:B------:R-:W-:Y:S02]  /*0530*/  ISETP.GE.U32.AND P0, PT, R8.reuse, 0xb4, PT ;  /* 0x000000b40800780c */ /* 0x040fe40003f06070 */
[----:B------:R-:W-:-:S04]  /*0540*/  IADD3 R11, PT, PT, R8, 0xff4c, RZ ;  /* 0x0000ff4c080b7810 */ /* 0x000fc80007ffe0ff */
[----:B------:R-:W-:-:S04]  /*0550*/  SEL R11, R8, R11, !P0 ;  /* 0x0000000b080b7207 */ /* 0x000fc80004000000 */
[----:B------:R-:W-:Y:S02]  /*0560*/  LOP3.LUT R12, R11, 0xffff, RZ, 0xc0, !PT ;  /* 0x0000ffff0b0c7812 */ /* 0x000fe400078ec0ff */
[C---:B------:R-:W-:Y:S02]  /*0570*/  ISETP.GE.U32.AND P1, PT, R8.reuse, 0x44, PT ;  /* 0x000000440800780c */ /* 0x040fe40003f26070 */
[C---:B------:R-:W-:Y:S02]  /*0580*/  IADD3 R4, PT, PT, R8.reuse, 0x70, RZ ;  /* 0x0000007008047810 */ /* 0x040fe40007ffe0ff */
[----:B------:R-:W-:Y:S01]  /*0590*/  IADD3 R11, PT, PT, R8, 0xffbc, RZ ;  /* 0x0000ffbc080b7810 */ /* 0x000fe20007ffe0ff */
[----:B------:R-:W-:Y:S01]  /*05a0*/  IMAD R12, R12, 0x8889, RZ ;  /* 0x000088890c0c7824 */ /* 0x000fe200078e02ff */
[----:B0-----:R-:W-:Y:S02]  /*05b0*/  IADD3 R17, PT, PT, R8, 0xe0, RZ ;  /* 0x000000e008117810 */ /* 0x001fe40007ffe0ff */
[----:B------:R-:W-:-:S02]  /*05c0*/  SEL R11, R4, R11, !P1 ;  /* 0x0000000b040b7207 */ /* 0x000fc40004800000 */
[----:B------:R-:W-:Y:S02]  /*05d0*/  LOP3.LUT R13, R17, 0xffff, RZ, 0xc0, !PT ;  /* 0x0000ffff110d7812 */ /* 0x000fe400078ec0ff */
[----:B-1----:R-:W-:Y:S02]  /*05e0*/  SHF.R.U32.HI R7, RZ, 0x14, R12 ;  /* 0x00000014ff077819 */ /* 0x002fe4000001160c */
[----:B------:R-:W-:Y:S02]  /*05f0*/  ISETP.GT.U32.AND P0, PT, R8, 0xb3, PT ;  /* 0x000000b30800780c */ /* 0x000fe40003f04070 */
[----:B------:R-:W-:Y:S01]  /*0600*/  LOP3.LUT R12, R11, 0xffff, RZ, 0xc0, !PT ;  /* 0x0000ffff0b0c7812 */ /* 0x000fe200078ec0ff */
[----:B------:R-:W-:Y:S01]  /*0610*/  IMAD R18, R13, 0x8889, RZ ;  /* 0x000088890d127824 */ /* 0x000fe200078e02ff */
[----:B---3--:R-:W-:-:S03]  /*0620*/  SHF.L.U32 R28, R15, 0x1, RZ ;  /* 0x000000010f1c7819 */ /* 0x008fc600000006ff */
[----:B------:R-:W-:Y:S01]  /*0630*/  IMAD R13, R12, 0x8889, RZ ;  /* 0x000088890c0d7824 */ /* 0x000fe200078e02ff */
[----:B------:R-:W-:Y:S01]  /*0640*/  SHF.R.U32.HI R12, RZ, 0x14, R18 ;  /* 0x00000014ff0c7819 */ /* 0x000fe20000011612 */
[----:B------:R-:W-:Y:S01]  /*0650*/  IMAD R21, R7, 0xe0, RZ ;  /* 0x000000e007157824 */ /* 0x000fe200078e02ff */
[----:B------:R-:W-:Y:S02]  /*0660*/  LOP3.LUT R19, R15, 0x1, RZ, 0xc0, !PT ;  /* 0x000000010f137812 */ /* 0x000fe400078ec0ff */
[----:B------:R-:W-:Y:S02]  /*0670*/  LOP3.LUT R28, R28, 0x7ffffffc, RZ, 0xc0, !PT ;  /* 0x7ffffffc1c1c7812 */ /* 0x000fe400078ec0ff */
[----:B------:R-:W-:Y:S01]  /*0680*/  SHF.R.U32.HI R13, RZ, 0x14, R13 ;  /* 0x00000014ff0d7819 */ /* 0x000fe2000001160d */
[----:B------:R-:W-:Y:S01]  /*0690*/  IMAD R11, R7, R20, 0x3100 ;  /* 0x00003100070b7424 */ /* 0x000fe200078e0214 */
[----:B------:R-:W-:Y:S02]  /*06a0*/  ISETP.GT.U32.AND P6, PT, R8, 0x43, PT ;  /* 0x000000430800780c */ /* 0x000fe40003fc4070 */
[----:B------:R-:W-:-:S02]  /*06b0*/  PRMT R18, R12, 0x9910, RZ ;  /* 0x000099100c127816 */ /* 0x000fc400000000ff */
[----:B------:R-:W-:Y:S02]  /*06c0*/  ISETP.NE.U32.AND P2, PT, R19, 0x1, PT ;  /* 0x000000011300780c */ /* 0x000fe40003f45070 */
[----:B------:R-:W-:Y:S02]  /*06d0*/  @!P0 IADD3 R11, PT, PT, R21, RZ, RZ ;  /* 0x000000ff150b8210 */ /* 0x000fe40007ffe0ff */
[CC--:B------:R-:W-:Y:S02]  /*06e0*/  LOP3.LUT P1, RZ, R28.reuse, R7.reuse, RZ, 0xfc, !PT ;  /* 0x000000071cff7212 */ /* 0x0c0fe4000782fcff */
[C---:B------:R-:W-:Y:S02]  /*06f0*/  IADD3 R12, PT, PT, R28.reuse, R7, RZ ;  /* 0x000000071c0c7210 */ /* 0x040fe40007ffe0ff */
[CC--:B------:R-:W-:Y:S02]  /*0700*/  LOP3.LUT P0, RZ, R28.reuse, R13.reuse, RZ, 0xfc, !PT ;  /* 0x0000000d1cff7212 */ /* 0x0c0fe4000780fcff */
[----:B------:R-:W-:-:S02]  /*0710*/  IADD3 R19, PT, PT, R28, R13, RZ ;  /* 0x0000000d1c137210 */ /* 0x000fc40007ffe0ff */
[----:B------:R-:W-:Y:S01]  /*0720*/  ISETP.GT.U32.OR P1, PT, R12, 0x38, !P1 ;  /* 0x000000380c00780c */ /* 0x000fe20004f24470 */
[----:B------:R-:W-:Y:S01]  /*0730*/  IMAD R7, R13, R20, 0x3100 ;  /* 0x000031000d077424 */ /* 0x000fe200078e0214 */
[----:B------:R-:W-:Y:S02]  /*0740*/  MOV R12, R18 ;  /* 0x00000012000c7202 */ /* 0x000fe40000000f00 */
[----:B------:R-:W-:Y:S01]  /*0750*/  ISETP.GT.U32.OR P0, PT, R19, 0x38, !P0 ;  /* 0x000000381300780c */ /* 0x000fe20004704470 */
[----:B------:R-:W-:Y:S01]  /*0760*/  IMAD R13, R13, 0xe0, RZ ;  /* 0x000000e00d0d7824 */ /* 0x000fe200078e02ff */
[----:B------:R-:W-:Y:S01]  /*0770*/  IADD3 R19, PT, PT, R8, 0x150, RZ ;  /* 0x0000015008137810 */ /* 0x000fe20007ffe0ff */
[----:B------:R-:W-:Y:S01]  /*0780*/  IMAD R12, R12, 0x1e, RZ ;  /* 0x0000001e0c0c7824 */ /* 0x000fe200078e02ff */
[----:B------:R-:W-:Y:S02]  /*0790*/  LOP3.LUT R18, R8, 0xffff, RZ, 0xc0, !PT ;  /* 0x0000ffff08127812 */ /* 0x000fe400078ec0ff */
[----:B------:R-:W-:-:S02]  /*07a0*/  LOP3.LUT R20, R19, 0xffff, RZ, 0xc0, !PT ;  /* 0x0000ffff13147812 */ /* 0x000fc400078ec0ff */
[----:B------:R-:W-:Y:S01]  /*07b0*/  @!P6 IADD3 R7, PT, PT, R13, RZ, RZ ;  /* 0x000000ff0d07e210 */ /* 0x000fe20007ffe0ff */
[----:B------:R-:W-:Y:S01]  /*07c0*/  IMAD R18, R18, 0x8889, RZ ;  /* 0x0000888912127824 */ /* 0x000fe200078e02ff */
[----:B------:R-:W-:Y:S01]  /*07d0*/  LOP3.LUT R13, R5, 0xff, RZ, 0xc0, !PT ;  /* 0x000000ff050d7812 */ /* 0x000fe200078ec0ff */
[----:B------:R-:W-:Y:S01]  /*07e0*/  IMAD R20, R20, 0x8889, RZ ;  /* 0x0000888914147824 */ /* 0x000fe200078e02ff */
[----:B------:R-:W-:Y:S02]  /*07f0*/  IADD3 R22, PT, PT, RZ, -R12, RZ ;  /* 0x8000000cff167210 */ /* 0x000fe40007ffe0ff */
[----:B------:R-:W-:Y:S01]  /*0800*/  LOP3.LUT R12, R4, 0xffff, RZ, 0xc0, !PT ;  /* 0x0000ffff040c7812 */ /* 0x000fe200078ec0ff */
[----:B------:R-:W-:Y:S01]  /*0810*/  IMAD R44, R13, 0x39, RZ ;  /* 0x000000390d2c7824 */ /* 0x000fe200078e02ff */
[----:B------:R-:W-:Y:S02]  /*0820*/  PRMT R22, R22, 0x7710, RZ ;  /* 0x0000771016167816 */ /* 0x000fe400000000ff */
[----:B------:R-:W-:-:S02]  /*0830*/  SHF.R.U32.HI R13, RZ, 0x14, R18 ;  /* 0x00000014ff0d7819 */ /* 0x000fc40000011612 */
[----:B------:R-:W-:Y:S01]  /*0840*/  SHF.R.U32.HI R18, RZ, 0x14, R20 ;  /* 0x00000014ff127819 */ /* 0x000fe20000011614 */
[----:B------:R-:W-:Y:S01]  /*0850*/  IMAD R20, R12, 0x8889, RZ ;  /* 0x000088890c147824 */ /* 0x000fe200078e02ff */
[----:B------:R-:W-:Y:S02]  /*0860*/  IADD3 R12, PT, PT, R17, R22, RZ ;  /* 0x00000016110c7210 */ /* 0x000fe40007ffe0ff */
[----:B------:R-:W-:Y:S02]  /*0870*/  SHF.R.U32.HI R44, RZ, 0xa, R44 ;  /* 0x0000000aff2c7819 */ /* 0x000fe4000001162c */
[----:B------:R-:W-:Y:S02]  /*0880*/  PRMT R17, R18, 0x9910, RZ ;  /* 0x0000991012117816 */ /* 0x000fe400000000ff */
[----:B------:R-:W-:Y:S02]  /*0890*/  PRMT R18, R13, 0x9910, RZ ;  /* 0x000099100d127816 */ /* 0x000fe400000000ff */
[----:B------:R-:W-:-:S02]  /*08a0*/  SHF.R.U32.HI R13, RZ, 0x14, R20 ;  /* 0x00000014ff0d7819 */ /* 0x000fc40000011614 */
[----:B------:R-:W-:Y:S01]  /*08b0*/  PRMT R20, R44, 0x9910, RZ ;  /* 0x000099102c147816 */ /* 0x000fe200000000ff */
[----:B------:R-:W-:Y:S01]  /*08c0*/  IMAD R17, R17, 0x1e, RZ ;  /* 0x0000001e11117824 */ /* 0x000fe200078e02ff */
[----:B------:R-:W-:Y:S01]  /*08d0*/  PRMT R21, R13, 0x9910, RZ ;  /* 0x000099100d157816 */ /* 0x000fe200000000ff */
[----:B------:R-:W-:Y:S02]  /*08e0*/  IMAD R13, R18, 0x1e, RZ ;  /* 0x0000001e120d7824 */ /* 0x000fe400078e02ff */
[----:B------:R-:W-:Y:S01]  /*08f0*/  IMAD R20, R20, 0x12, RZ ;  /* 0x0000001214147824 */ /* 0x000fe200078e02ff */
[----:B------:R-:W-:Y:S02]  /*0900*/  MOV R18, R21 ;  /* 0x0000001500127202 */ /* 0x000fe40000000f00 */
[----:B------:R-:W-:Y:S02]  /*0910*/  IADD3 R17, PT, PT, RZ, -R17, RZ ;  /* 0x80000011ff117210 */ /* 0x000fe40007ffe0ff */
[----:B------:R-:W-:Y:S01]  /*0920*/  IADD3 R13, PT, PT, RZ, -R13, RZ ;  /* 0x8000000dff0d7210 */ /* 0x000fe20007ffe0ff */
[----:B------:R-:W-:Y:S01]  /*0930*/  IMAD R18, R18, 0x1e, RZ ;  /* 0x0000001e12127824 */ /* 0x000fe200078e02ff */
[----:B------:R-:W-:-:S02]  /*0940*/  IADD3 R22, PT, PT, RZ, -R20, RZ ;  /* 0x80000014ff167210 */ /* 0x000fc40007ffe0ff */
[----:B------:R-:W-:Y:S02]  /*0950*/  PRMT R20, R17, 0x7710, RZ ;  /* 0x0000771011147816 */ /* 0x000fe400000000ff */
[----:B------:R-:W-:Y:S02]  /*0960*/  PRMT R17, R13, 0x7710, RZ ;  /* 0x000077100d117816 */ /* 0x000fe400000000ff */
[----:B------:R-:W-:Y:S02]  /*0970*/  PRMT R22, R22, 0x7710, RZ ;  /* 0x0000771016167816 */ /* 0x000fe400000000ff */
[----:B------:R-:W-:Y:S02]  /*0980*/  IADD3 R17, PT, PT, R8, R17, RZ ;  /* 0x0000001108117210 */ /* 0x000fe40007ffe0ff */
[----:B------:R-:W-:Y:S01]  /*0990*/  IADD3 R18, PT, PT, RZ, -R18, RZ ;  /* 0x80000012ff127210 */ /* 0x000fe20007ffe0ff */
[----:B------:R-:W-:Y:S01]  /*09a0*/  ULEA UR6, UR5, UR4, 0x18 ;  /* 0x0000000405067291 */ /* 0x000fe2000f8ec0ff */
[----:B------:R-:W-:-:S02]  /*09b0*/  IADD3 R13, PT, PT, R19, R20, RZ ;  /* 0x00000014130d7210 */ /* 0x000fc40007ffe0ff */
[----:B------:R-:W-:Y:S02]  /*09c0*/  IADD3 R20, PT, PT, R5, R22, RZ ;  /* 0x0000001605147210 */ /* 0x000fe40007ffe0ff */
[C---:B------:R-:W-:Y:S02]  /*09d0*/  LOP3.LUT R5, R17.reuse, 0xffff, RZ, 0xc0, !PT ;  /* 0x0000ffff11057812 */ /* 0x040fe400078ec0ff */
[----:B------:R-:W-:Y:S02]  /*09e0*/  PRMT R19, R18, 0x7710, RZ ;  /* 0x0000771012137816 */ /* 0x000fe400000000ff */
[----:B------:R-:W-:Y:S01]  /*09f0*/  PRMT R18, R17, 0x9910, RZ ;  /* 0x0000991011127816 */ /* 0x000fe200000000ff */
[----:B------:R-:W-:Y:S01]  /*0a00*/  IMAD R29, R3, 0x70, R30 ;  /* 0x00000070031d7824 */ /* 0x000fe200078e021e */
[----:B------:R-:W-:Y:S02]  /*0a10*/  SHF.L.U32 R17, R17, 0x2, RZ ;  /* 0x0000000211117819 */ /* 0x000fe400000006ff */
[----:B------:R-:W-:-:S02]  /*0a20*/  ISETP.GT.U32.AND P6, PT, R5, 0x1c, PT ;  /* 0x0000001c0500780c */ /* 0x000fc40003fc4070 */
[----:B------:R-:W-:Y:S02]  /*0a30*/  MOV R5, R18 ;  /* 0x0000001200057202 */ /* 0x000fe40000000f00 */
[----:B------:R-:W-:Y:S02]  /*0a40*/  LOP3.LUT R18, R17, 0xffff, RZ, 0xc0, !PT ;  /* 0x0000ffff11127812 */ /* 0x000fe400078ec0ff */
[----:B------:R-:W-:-:S04]  /*0a50*/  IADD3 R19, PT, PT, R4, R19, RZ ;  /* 0x0000001304137210 */ /* 0x000fc80007ffe0ff */
[----:B------:R-:W-:Y:S01]  /*0a60*/  LOP3.LUT R17, R19, 0xffff, RZ, 0xc0, !PT ;  /* 0x0000ffff13117812 */ /* 0x000fe200078ec0ff */
[----:B------:R-:W-:-:S04]  /*0a70*/  UIADD3 UR4, UPT, UPT, UR4, 0x900, URZ ;  /* 0x0000090004047890 */ /* 0x000fc8000fffe0ff */
[----:B------:R-:W-:Y:S01]  /*0a80*/  ULEA UR4, UR5, UR4, 0x18 ;  /* 0x0000000405047291 */ /* 0x000fe2000f8ec0ff */
[----:B------:R-:W-:Y:S01]  /*0a90*/  SHF.R.U32.HI R15, RZ, 0x1, R15 ;  /* 0x00000001ff0f7819 */ /* 0x000fe2000001160f */
[----:B--2---:R0:W-:Y:S01]  /*0aa0*/  @!P5 STS [R29+UR6], R14 ;  /* 0x0000000e1d00d988 */ /* 0x0041e20008000806 */
[----:B------:R-:W-:Y:S02]  /*0ab0*/  ISETP.NE.AND P5, PT, R5, RZ, PT ;  /* 0x000000ff0500720c */ /* 0x000fe40003fa5270 */
[----:B------:R-:W-:Y:S02]  /*0ac0*/  IADD3 R5, PT, PT, R18, R11, RZ ;  /* 0x0000000b12057210 */ /* 0x000fe40007ffe0ff */
[----:B------:R-:W-:Y:S02]  /*0ad0*/  LOP3.LUT R18, R13, 0xffff, RZ, 0xc0, !PT ;  /* 0x0000ffff0d127812 */ /* 0x000fe400078ec0ff */
[----:B------:R-:W-:Y:S02]  /*0ae0*/  SEL R11, RZ, 0xffffffff, P5 ;  /* 0xffffffffff0b7807 */ /* 0x000fe40002800000 */
[----:B0-----:R-:W-:-:S02]  /*0af0*/  PRMT R14, R12, 0x9910, RZ ;  /* 0x000099100c0e7816 */ /* 0x001fc400000000ff */
[----:B------:R-:W-:Y:S02]  /*0b00*/  @!P2 SEL R11, RZ, 0xffffffff, !P6 ;  /* 0xffffffffff0ba807 */ /* 0x000fe40007000000 */
[----:B------:R-:W-:Y:S02]  /*0b10*/  ISETP.GT.U32.AND P5, PT, R18, 0x1c, PT ;  /* 0x0000001c1200780c */ /* 0x000fe40003fa4070 */
[----:B------:R-:W-:Y:S02]  /*0b20*/  ISETP.NE.AND P6, PT, R14, RZ, PT ;  /* 0x000000ff0e00720c */ /* 0x000fe40003fc5270 */
[----:B------:R-:W-:Y:S01]  /*0b30*/  PRMT R18, R13, 0x9910, RZ ;  /* 0x000099100d127816 */ /* 0x000fe200000000ff */
[----:B----4-:R0:W-:Y:S01]  /*0b40*/  @!P4 STS [R29+UR6+0x380], R6 ;  /* 0x000380061d00c988 */ /* 0x0101e20008000806 */
[----:B------:R-:W-:Y:S02]  /*0b50*/  SEL R22, RZ, 0xffffffff, P6 ;  /* 0xffffffffff167807 */ /* 0x000fe40003000000 */
[----:B------:R-:W-:-:S02]  /*0b60*/  ISETP.NE.AND P6, PT, R18, RZ, PT ;  /* 0x000000ff1200720c */ /* 0x000fc40003fc5270 */
[----:B0-----:R-:W-:Y:S01]  /*0b70*/  SHF.L.U32 R6, R19, 0x2, RZ ;  /* 0x0000000213067819 */ /* 0x001fe200000006ff */
[----:B-----5:R0:W-:Y:S01]  /*0b80*/  @!P3 STS [R29+UR6+0x1c0], R16 ;  /* 0x0001c0101d00b988 */ /* 0x0201e20008000806 */
[----:B------:R-:W-:Y:S02]  /*0b90*/  SEL R23, RZ, 0xffffffff, P6 ;  /* 0xffffffffff177807 */ /* 0x000fe40003000000 */
[----:B------:R-:W-:Y:S02]  /*0ba0*/  LOP3.LUT R14, R6, 0xffff, RZ, 0xc0, !PT ;  /* 0x0000ffff060e7812 */ /* 0x000fe400078ec0ff */
[----:B------:R-:W-:Y:S02]  /*0bb0*/  ISETP.GT.U32.AND P6, PT, R3, 0xc, PT ;  /* 0x0000000c0300780c */ /* 0x000fe40003fc4070 */
[----:B------:R-:W-:Y:S02]  /*0bc0*/  ISETP.GT.U32.AND P3, PT, R17, 0x1c, PT ;  /* 0x0000001c1100780c */ /* 0x000fe40003f64070 */
[----:B------:R-:W-:-:S02]  /*0bd0*/  IADD3 R7, PT, PT, R14, R7, RZ ;  /* 0x000000070e077210 */ /* 0x000fc40007ffe0ff */
[----:B------:R-:W-:Y:S02]  /*0be0*/  LOP3.LUT R17, R12, 0xffff, RZ, 0xc0, !PT ;  /* 0x0000ffff0c117812 */ /* 0x000fe400078ec0ff */
[C---:B------:R-:W-:Y:S02]  /*0bf0*/  IADD3 R14, PT, PT, R8.reuse, 0x2c, RZ ;  /* 0x0000002c080e7810 */ /* 0x040fe40007ffe0ff */
[C---:B------:R-:W-:Y:S02]  /*0c00*/  ISETP.GT.U32.OR P6, PT, R8.reuse, 0x167, P6 ;  /* 0x000001670800780c */ /* 0x040fe400037c4470 */
[----:B------:R-:W-:Y:S02]  /*0c10*/  IADD3 R8, PT, PT, R8, 0x9c, RZ ;  /* 0x0000009c08087810 */ /* 0x000fe40007ffe0ff */
[----:B------:R-:W-:Y:S02]  /*0c20*/  ISETP.GT.U32.AND P4, PT, R17, 0x1c, PT ;  /* 0x0000001c1100780c */ /* 0x000fe40003f84070 */
[----:B------:R-:W-:-:S02]  /*0c30*/  LOP3.LUT R14, R14, 0xffff, RZ, 0xc0, !PT ;  /* 0x0000ffff0e0e7812 */ /* 0x000fc400078ec0ff */
[----:B------:R-:W-:Y:S02]  /*0c40*/  PRMT R17, R19, 0x9910, RZ ;  /* 0x0000991013117816 */ /* 0x000fe400000000ff */
[----:B0-----:R-:W-:Y:S01]  /*0c50*/  LOP3.LUT R16, R20, 0xff, RZ, 0xc0, !PT ;  /* 0x000000ff14107812 */ /* 0x001fe200078ec0ff */
[----:B------:R-:W-:Y:S01]  /*0c60*/  IMAD.WIDE.U32 R18, R9, 0x10, RZ ;  /* 0x0000001009127825 */ /* 0x000fe200078e00ff */
[----:B------:R-:W-:Y:S02]  /*0c70*/  LOP3.LUT R8, R8, 0xffff, RZ, 0xc0, !PT ;  /* 0x0000ffff08087812 */ /* 0x000fe400078ec0ff */
[----:B------:R-:W-:Y:S01]  /*0c80*/  @!P2 SEL R22, RZ, 0xffffffff, !P4 ;  /* 0xffffffffff16a807 */ /* 0x000fe20006000000 */
[----:B------:R-:W-:Y:S01]  /*0c90*/  IMAD R9, R14, 0x8889, RZ ;  /* 0x000088890e097824 */ /* 0x000fe200078e02ff */
[----:B------:R-:W-:Y:S01]  /*0ca0*/  ISETP.NE.AND P4, PT, R17, RZ, PT ;  /* 0x000000ff1100720c */ /* 0x000fe20003f85270 */
[----:B------:R-:W-:Y:S01]  /*0cb0*/  IMAD.WIDE.U32 R16, R16, 0x10, RZ ;  /* 0x0000001010107825 */ /* 0x000fe200078e00ff */
[----:B------:R-:W-:-:S03]  /*0cc0*/  SHF.L.U32 R12, R12, 0x2, RZ ;  /* 0x000000020c0c7819 */ /* 0x000fc600000006ff */
[----:B------:R-:W-:Y:S01]  /*0cd0*/  IMAD R8, R8, 0x8889, RZ ;  /* 0x0000888908087824 */ /* 0x000fe200078e02ff */
[----:B------:R-:W-:Y:S02]  /*0ce0*/  SHF.R.U32.HI R9, RZ, 0x14, R9 ;  /* 0x00000014ff097819 */ /* 0x000fe40000011609 */
[----:B------:R-:W-:Y:S02]  /*0cf0*/  SHF.L.U32 R13, R13, 0x2, RZ ;  /* 0x000000020d0d7819 */ /* 0x000fe400000006ff */
[----:B------:R-:W-:Y:S01]  /*0d00*/  LOP3.LUT R12, R12, 0xffff, RZ, 0xc0, !PT ;  /* 0x0000ffff0c0c7812 */ /* 0x000fe200078ec0ff */
[----:B------:R-:W-:Y:S01]  /*0d10*/  IMAD.WIDE.U32 R44, R44, 0x900, R16 ;  /* 0x000009002c2c7825 */ /* 0x000fe200078e0010 */
[----:B------:R-:W-:Y:S02]  /*0d20*/  LOP3.LUT R22, R22, 0x1, RZ, 0xc0, !PT ;  /* 0x0000000116167812 */ /* 0x000fe400078ec0ff */
[----:B------:R-:W-:Y:S02]  /*0d30*/  @!P2 SEL R23, RZ, 0xffffffff, !P5 ;  /* 0xffffffffff17a807 */ /* 0x000fe40006800000 */
[----:B------:R-:W-:Y:S01]  /*0d40*/  SHF.R.U32.HI R17, RZ, 0x14, R8 ;  /* 0x00000014ff117819 */ /* 0x000fe20000011608 */
[----:B------:R-:W-:Y:S01]  /*0d50*/  IMAD.WIDE.U32 R20, R10, 0x10, RZ ;  /* 0x000000100a147825 */ /* 0x000fe200078e00ff */
[----:B------:R-:W-:-:S02]  /*0d60*/  LOP3.LUT R8, R13, 0xffff, RZ, 0xc0, !PT ;  /* 0x0000ffff0d087812 */ /* 0x000fc400078ec0ff */
[----:B------:R-:W-:Y:S01]  /*0d70*/  ISETP.NE.U32.AND P5, PT, R22, 0x1, PT ;  /* 0x000000011600780c */ /* 0x000fe20003fa5070 */
[----:B------:R-:W-:Y:S01]  /*0d80*/  IMAD R13, R9, 0xe0, R12 ;  /* 0x000000e0090d7824 */ /* 0x000fe200078e020c */
[----:B------:R-:W-:Y:S02]  /*0d90*/  SEL R10, RZ, 0xffffffff, P4 ;  /* 0xffffffffff0a7807 */ /* 0x000fe40002000000 */
[----:B------:R-:W-:Y:S02]  /*0da0*/  IADD3 R9, PT, PT, R28, R9, RZ ;  /* 0x000000091c097210 */ /* 0x000fe40007ffe0ff */
[----:B------:R-:W-:Y:S02]  /*0db0*/  LOP3.LUT R23, R23, 0x1, RZ, 0xc0, !PT ;  /* 0x0000000117177812 */ /* 0x000fe400078ec0ff */
[----:B------:R-:W-:Y:S01]  /*0dc0*/  @!P2 SEL R10, RZ, 0xffffffff, !P3 ;  /* 0xffffffffff0aa807 */ /* 0x000fe20005800000 */
[----:B------:R-:W-:Y:S01]  /*0dd0*/  IMAD R16, R17, 0xe0, R8 ;  /* 0x000000e011107824 */ /* 0x000fe200078e0208 */
[----:B------:R-:W-:-:S02]  /*0de0*/  P2R R36, PR, RZ, 0x40 ;  /* 0x00000040ff247803 */ /* 0x000fc40000000000 */
[----:B------:R-:W-:Y:S02]  /*0df0*/  ISETP.GT.U32.OR P3, PT, R9, 0x38, !P5 ;  /* 0x000000380900780c */ /* 0x000fe40006f64470 */
[----:B------:R-:W-:Y:S02]  /*0e00*/  ISETP.NE.U32.AND P6, PT, R23, 0x1, PT ;  /* 0x000000011700780c */ /* 0x000fe40003fc5070 */
[----:B------:R-:W-:Y:S02]  /*0e10*/  IADD3 R17, PT, PT, R28, R17, RZ ;  /* 0x000000111c117210 */ /* 0x000fe40007ffe0ff */
[----:B------:R-:W-:Y:S02]  /*0e20*/  LOP3.LUT R9, R11, 0x1, RZ, 0xc0, !PT ;  /* 0x000000010b097812 */ /* 0x000fe400078ec0ff */
[----:B------:R-:W-:Y:S02]  /*0e30*/  LOP3.LUT R10, R10, 0x1, RZ, 0xc0, !PT ;  /* 0x000000010a0a7812 */ /* 0x000fe400078ec0ff */
[----:B------:R-:W-:-:S02]  /*0e40*/  IADD3 R12, PT, PT, R30, UR4, RZ ;  /* 0x000000041e0c7c10 */ /* 0x000fc4000fffe0ff */
[----:B------:R-:W-:Y:S02]  /*0e50*/  SEL R14, RZ, 0x70, P2 ;  /* 0x00000070ff0e7807 */ /* 0x000fe40001000000 */
[----:B------:R-:W-:Y:S02]  /*0e60*/  ISETP.GT.U32.OR P2, PT, R17, 0x38, !P6 ;  /* 0x000000381100780c */ /* 0x000fe40007744470 */
[----:B------:R-:W-:Y:S02]  /*0e70*/  ISETP.EQ.U32.OR P1, PT, R9, 0x1, P1 ;  /* 0x000000010900780c */ /* 0x000fe40000f22470 */
[----:B------:R-:W-:Y:S01]  /*0e80*/  ISETP.EQ.U32.OR P0, PT, R10, 0x1, P0 ;  /* 0x000000010a00780c */ /* 0x000fe20000702470 */
[----:B------:R-:W-:Y:S02]  /*0e90*/  HFMA2 R8, -RZ, RZ, 0, 0 ;  /* 0x00000000ff087431 */ /* 0x000fe400000001ff */
[----:B------:R-:W-:Y:S01]  /*0ea0*/  IMAD R11, R3, 0x70, R12 ;  /* 0x00000070030b7824 */ /* 0x000fe200078e020c */
[----:B------:R-:W-:Y:S01]  /*0eb0*/  IADD3 R12, PT, PT, R13, 0x3100, RZ ;  /* 0x000031000d0c7810 */ /* 0x000fe20007ffe0ff */
[----:B------:R-:W-:Y:S01]  /*0ec0*/  IMAD.WIDE.U32 R42, R42, 0x900, R18 ;  /* 0x000009002a2a7825 */ /* 0x000fe200078e0012 */
[----:B------:R-:W-:-:S02]  /*0ed0*/  P2R R33, PR, RZ, 0x20 ;  /* 0x00000020ff217803 */ /* 0x000fc40000000000 */
[----:B------:R-:W-:Y:S01]  /*0ee0*/  P2R R32, PR, RZ, 0x40 ;  /* 0x00000040ff207803 */ /* 0x000fe20000000000 */
[----:B------:R-:W-:Y:S01]  /*0ef0*/  IMAD.WIDE.U32 R40, R40, 0x900, R20 ;  /* 0x0000090028287825 */ /* 0x000fe200078e0014 */
[----:B------:R-:W-:Y:S02]  /*0f00*/  P2R R35, PR, RZ, 0x8 ;  /* 0x00000008ff237803 */ /* 0x000fe40000000000 */
[----:B------:R-:W-:Y:S02]  /*0f10*/  P2R R34, PR, RZ, 0x4 ;  /* 0x00000004ff227803 */ /* 0x000fe40000000000 */
[----:B------:R-:W-:Y:S02]  /*0f20*/  P2R R38, PR, RZ, 0x2 ;  /* 0x00000002ff267803 */ /* 0x000fe40000000000 */
[----:B------:R-:W-:Y:S02]  /*0f30*/  P2R R37, PR, RZ, 0x1 ;  /* 0x00000001ff257803 */ /* 0x000fe40000000000 */
[----:B------:R-:W-:-:S02]  /*0f40*/  IADD3 R29, PT, PT, R29, UR6, RZ ;  /* 0x000000061d1d7c10 */ /* 0x000fc4000fffe0ff */
[----:B------:R-:W-:-:S07]  /*0f50*/  IADD3 R13, PT, PT, R16, 0x3100, RZ ;  /* 0x00003100100d7810 */ /* 0x000fce0007ffe0ff */
.L_x_106:
[----:B------:R-:W-:Y:S01]  /*0f60*/  BAR.SYNC.DEFER_BLOCKING 0x0 ;  /* 0x0000000000007b1d */ /* 0x000fe20000010000 */
[----:B------:R-:W-:Y:S01]  /*0f70*/  ISETP.NE.AND P0, PT, R36, RZ, PT ;  /* 0x000000ff2400720c */ /* 0x000fe20003f05270 */
[----:B------:R-:W-:-:S04]  /*0f80*/  IMAD R17, R15, 0x380, R14 ;  /* 0x000003800f117824 */ /* 0x000fc800078e020e */
[----:B------:R-:W-:Y:S01]  /*0f90*/  IMAD R16, R8, 0x6200, R17 ;  /* 0x0000620008107824 */ /* 0x000fe200078e0211 */
[----:B------:R-:W-:Y:S04]  /*0fa0*/  BSSY.RECONVERGENT B0, `(.L_x_90) ;  /* 0x000000d000007945 */ /* 0x000fe80003800200 */
[----:B------:R-:W-:-:S03]  /*0fb0*/  IADD3 R18, PT, PT, R16, -0xe4, RZ ;  /* 0xffffff1c10127810 */ /* 0x000fc60007ffe0ff */
[----:B------:R-:W-:Y:S05]  /*0fc0*/  @P0 BRA `(.L_x_91) ;  /* 0x0000000000280947 */ /* 0x000fea0003800000 */
[----:B------:R-:W-:Y:S01]  /*0fd0*/  ISETP.NE.AND P0, PT, R38, RZ, PT ;  /* 0x000000ff2600720c */ /* 0x000fe20003f05270 */
[----:B------:R-:W-:Y:S01]  /*0fe0*/  BSSY.RECONVERGENT B1, `(.L_x_92) ;  /* 0x0000007000017945 */ /* 0x000fe20003800200 */
[----:B------:R-:W-:-:S11]  /*0ff0*/  MOV R16, RZ ;  /* 0x000000ff00107202 */ /* 0x000fd60000000f00 */
[----:B------:R-:W-:Y:S05]  /*1000*/  @P0 BRA `(.L_x_93) ;  /* 0x0000000000100947 */ /* 0x000fea0003800000 */
[----:B------:R-:W-:-:S04]  /*1010*/  IADD3 R17, PT, PT, R5, R18, RZ ;  /* 0x0000001205117210 */ /* 0x000fc80007ffe0ff */
[----:B------:R-:W-:-:S04]  /*1020*/  IADD3 R16, P0, PT, R17, UR10, RZ ;  /* 0x0000000a11107c10 */ /* 0x000fc8000ff1e0ff */
[----:B------:R-:W-:-:S05]  /*1030*/  LEA.HI.X.SX32 R17, R17, UR11, 0x1, P0 ;  /* 0x0000000b11117c11 */ /* 0x000fca00080f0eff */
[----:B------:R0:W5:Y:S04]  /*1040*/  LDG.E.CONSTANT R16, desc[UR8][R16.64] ;  /* 0x0000000810107981 */ /* 0x000168000c1e9900 */
.L_x_93:
[----:B------:R-:W-:Y:S05]  /*1050*/  BSYNC.RECONVERGENT B1 ;  /* 0x0000000000017941 */ /* 0x000fea0003800200 */
.L_x_92:
[----:B-----5:R1:W-:Y:S02]  /*1060*/  STS [R11], R16 ;  /* 0x000000100b007388 */ /* 0x0203e40000000800 */
.L_x_91:
[----:B------:R-:W-:Y:S05]  /*1070*/  BSYNC.RECONVERGENT B0 ;  /* 0x0000000000007941 */ /* 0x000fea0003800200 */
.L_x_90:
[C---:B------:R-:W-:Y:S01]  /*1080*/  IMAD R20, R3.reuse, 0x1c, R0 ;  /* 0x0000001c03147824 */ /* 0x040fe200078e0200 */
[----:B------:R-:W-:Y:S01]  /*1090*/  ISETP.GT.U32.AND P0, PT, R3, 0x8, PT ;  /* 0x000000080300780c */ /* 0x000fe20003f04070 */
[----:B------:R-:W-:Y:S03]  /*10a0*/  BSSY.RECONVERGENT B0, `(.L_x_94) ;  /* 0x000000d000007945 */ /* 0x000fe60003800200 */
[----:B------:R-:W-:-:S13]  /*10b0*/  ISETP.GT.U32.OR P0, PT, R20, 0xf7, P0 ;  /* 0x000000f71400780c */ /* 0x000fda0000704470 */
[----:B------:R-:W-:Y:S05]  /*10c0*/  @P0 BRA `(.L_x_95) ;  /* 0x0000000000280947 */ /* 0x000fea0003800000 */
[----:B------:R-:W-:Y:S01]  /*10d0*/  ISETP.NE.AND P1, PT, R37, RZ, PT ;  /* 0x000000ff2500720c */ /* 0x000fe20003f25270 */
[----:B------:R-:W-:Y:S01]  /*10e0*/  BSSY.RECONVERGENT B1, `(.L_x_96) ;  /* 0x0000007000017945 */ /* 0x000fe20003800200 */
[----:B-1----:R-:W-:-:S11]  /*10f0*/  HFMA2 R16, -RZ, RZ, 0, 0 ;  /* 0x00000000ff107431 */ /* 0x002fd600000001ff */
[----:B------:R-:W-:Y:S05]  /*1100*/  @P1 BRA `(.L_x_97) ;  /* 0x0000000000101947 */ /* 0x000fea0003800000 */
[----:B0-----:R-:W-:-:S04]  /*1110*/  IADD3 R17, PT, PT, R7, R18, RZ ;  /* 0x0000001207117210 */ /* 0x001fc80007ffe0ff */
[----:B------:R-:W-:-:S04]  /*1120*/  IADD3 R16, P1, PT, R17, UR10, RZ ;  /* 0x0000000a11107c10 */ /* 0x000fc8000ff3e0ff */
[----:B------:R-:W-:-:S05]  /*1130*/  LEA.HI.X.SX32 R17, R17, UR11, 0x1, P1 ;  /* 0x0000000b11117c11 */ /* 0x000fca00088f0eff */
[----:B------:R1:W5:Y:S04]  /*1140*/  LDG.E.CONSTANT R16, desc[UR8][R16.64] ;  /* 0x0000000810107981 */ /* 0x000368000c1e9900 */
.L_x_97:
[----:B------:R-:W-:Y:S05]  /*1150*/  BSYNC.RECONVERGENT B1 ;  /* 0x0000000000017941 */ /* 0x000fea0003800200 */
.L_x_96:
[----:B-----5:R2:W-:Y:S02]  /*1160*/  STS [R11+0x1c0], R16 ;  /* 0x0001c0100b007388 */ /* 0x0205e40000000800 */
.L_x_95:
[----:B------:R-:W-:Y:S05]  /*1170*/  BSYNC.RECONVERGENT B0 ;  /* 0x0000000000007941 */ /* 0x000fea0003800200 */
.L_x_94:
[----:B------:R-:W-:Y:S01]  /*1180*/  ISETP.GT.U32.AND P1, PT, R3, 0x4, PT ;  /* 0x000000040300780c */ /* 0x000fe20003f24070 */
[----:B------:R-:W-:Y:S03]  /*1190*/  BSSY.RECONVERGENT B0, `(.L_x_98) ;  /* 0x000000d000007945 */ /* 0x000fe60003800200 */
[----:B------:R-:W-:-:S13]  /*11a0*/  ISETP.GT.U32.OR P1, PT, R20, 0x87, P1 ;  /* 0x000000871400780c */ /* 0x000fda0000f24470 */
[----:B------:R-:W-:Y:S05]  /*11b0*/  @P1 BRA `(.L_x_99) ;  /* 0x0000000000281947 */ /* 0x000fea0003800000 */
[----:B------:R-:W-:Y:S01]  /*11c0*/  ISETP.NE.AND P2, PT, R35, RZ, PT ;  /* 0x000000ff2300720c */ /* 0x000fe20003f45270 */
[----:B------:R-:W-:Y:S01]  /*11d0*/  BSSY.RECONVERGENT B1, `(.L_x_100) ;  /* 0x0000007000017945 */ /* 0x000fe20003800200 */
[----:B-12---:R-:W-:-:S11]  /*11e0*/  MOV R16, RZ ;  /* 0x000000ff00107202 */ /* 0x006fd60000000f00 */
[----:B------:R-:W-:Y:S05]  /*11f0*/  @P2 BRA `(.L_x_101) ;  /* 0x0000000000102947 */ /* 0x000fea0003800000 */
[----:B0-----:R-:W-:-:S04]  /*1200*/  IADD3 R17, PT, PT, R12, R18, RZ ;  /* 0x000000120c117210 */ /* 0x001fc80007ffe0ff */
[----:B------:R-:W-:-:S04]  /*1210*/  IADD3 R16, P2, PT, R17, UR10, RZ ;  /* 0x0000000a11107c10 */ /* 0x000fc8000ff5e0ff */
[----:B------:R-:W-:-:S05]  /*1220*/  LEA.HI.X.SX32 R17, R17, UR11, 0x1, P2 ;  /* 0x0000000b11117c11 */ /* 0x000fca00090f0eff */
[----:B------:R1:W5:Y:S04]  /*1230*/  LDG.E.CONSTANT R16, desc[UR8][R16.64] ;  /* 0x0000000810107981 */ /* 0x000368000c1e9900 */
.L_x_101:
[----:B------:R-:W-:Y:S05]  /*1240*/  BSYNC.RECONVERGENT B1 ;  /* 0x0000000000017941 */ /* 0x000fea0003800200 */
.L_x_100:
[----:B-----5:R3:W-:Y:S02]  /*1250*/  STS [R11+0x380], R16 ;  /* 0x000380100b007388 */ /* 0x0207e40000000800 */
.L_x_99:
[----:B------:R-:W-:Y:S05]  /*1260*/  BSYNC.RECONVERGENT B0 ;  /* 0x0000000000007941 */ /* 0x000fea0003800200 */
.L_x_98:
[----:B------:R-:W-:Y:S01]  /*1270*/  ISETP.NE.AND P2, PT, R3, RZ, PT ;  /* 0x000000ff0300720c */ /* 0x000fe20003f45270 */
[----:B------:R-:W-:Y:S03]  /*1280*/  BSSY.RECONVERGENT B0, `(.L_x_102) ;  /* 0x000000d000007945 */ /* 0x000fe60003800200 */
[----:B------:R-:W-:-:S13]  /*1290*/  ISETP.GT.U32.OR P2, PT, R20, 0x17, P2 ;  /* 0x000000171400780c */ /* 0x000fda0001744470 */
[----:B------:R-:W-:Y:S05]  /*12a0*/  @P2 BRA `(.L_x_103) ;  /* 0x0000000000282947 */ /* 0x000fea0003800000 */
[----:B------:R-:W-:Y:S01]  /*12b0*/  ISETP.NE.AND P3, PT, R34, RZ, PT ;  /* 0x000000ff2200720c */ /* 0x000fe20003f65270 */
[----:B------:R-:W-:Y:S01]  /*12c0*/  BSSY.RECONVERGENT B1, `(.L_x_104) ;  /* 0x0000007000017945 */ /* 0x000fe20003800200 */
[----:B-123--:R-:W-:-:S11]  /*12d0*/  HFMA2 R16, -RZ, RZ, 0, 0 ;  /* 0x00000000ff107431 */ /* 0x00efd600000001ff */
[----:B------:R-:W-:Y:S05]  /*12e0*/  @P3 BRA `(.L_x_105) ;  /* 0x0000000000103947 */ /* 0x000fea0003800000 */
[----:B0-----:R-:W-:-:S04]  /*12f0*/  IADD3 R17, PT, PT, R13, R18, RZ ;  /* 0x000000120d117210 */ /* 0x001fc80007ffe0ff */
[----:B------:R-:W-:-:S04]  /*1300*/  IADD3 R16, P3, PT, R17, UR10, RZ ;  /* 0x0000000a11107c10 */ /* 0x000fc8000ff7e0ff */
[----:B------:R-:W-:-:S05]  /*1310*/  LEA.HI.X.SX32 R17, R17, UR11, 0x1, P3 ;  /* 0x0000000b11117c11 */ /* 0x000fca00098f0eff */
[----:B------:R1:W5:Y:S04]  /*1320*/  LDG.E.CONSTANT R16, desc[UR8][R16.64] ;  /* 0x0000000810107981 */ /* 0x000368000c1e9900 */
.L_x_105:
[----:B------:R-:W-:Y:S05]  /*1330*/  BSYNC.RECONVERGENT B1 ;  /* 0x0000000000017941 */ /* 0x000fea0003800200 */
.L_x_104:
[----:B-----5:R4:W-:Y:S02]  /*1340*/  STS [R11+0x540], R16 ;  /* 0x000540100b007388 */ /* 0x0209e40000000800 */
.L_x_103:
[----:B------:R-:W-:Y:S05]  /*1350*/  BSYNC.RECONVERGENT B0 ;  /* 0x0000000000007941 */ /* 0x000fea0003800200 */
.L_x_102:
[----:B-1234-:R-:W-:Y:S02]  /*1360*/  SHF.R.U32.HI R16, RZ, 0x2, R0 ;  /* 0x00000002ff107819 */ /* 0x01efe40000011600 */
[----:B------:R-:W-:Y:S02]  /*1370*/  ISETP.GT.U32.AND P3, PT, R20, 0x11f, PT ;  /* 0x0000011f1400780c */ /* 0x000fe40003f64070 */
[----:B------:R-:W-:Y:S01]  /*1380*/  P2R R22, PR, RZ, 0x1 ;  /* 0x00000001ff167803 */ /* 0x000fe20000000000 */
[----:B------:R-:W-:-:S05]  /*1390*/  IMAD R21, R3, 0x7, R16 ;  /* 0x0000000703157824 */ /* 0x000fca00078e0210 */
[----:B------:R-:W-:-:S04]  /*13a0*/  ISETP.GT.U32.OR P3, PT, R21, 0x47, P3 ;  /* 0x000000471500780c */ /* 0x000fc80001f64470 */
[----:B------:R-:W-:-:S13]  /*13b0*/  ISETP.GT.U32.OR P5, PT, R3, 0xa, P3 ;  /* 0x0000000a0300780c */ /* 0x000fda0001fa4470 */
[----:B0-----:R-:W0:Y:S01]  /*13c0*/  @!P5 LDC.64 R16, c[0x0][0x380] ;  /* 0x0000e000ff10db82 */ /* 0x001e220000000a00 */
[----:B------:R-:W-:-:S05]  /*13d0*/  @!P5 IMAD R19, R8, 0x120, R31 ;  /* 0x000001200813d824 */ /* 0x000fca00078e021f */
[----:B0-----:R-:W-:-:S04]  /*13e0*/  @!P5 IADD3 R18, P3, P4, R44, R16, R19 ;  /* 0x000000102c12d210 */ /* 0x001fc80007c7e013 */
[----:B------:R-:W-:Y:S02]  /*13f0*/  @!P5 IADD3.X R19, PT, PT, R45, R17, RZ, P3, P4 ;  /* 0x000000112d13d210 */ /* 0x000fe40001fe84ff */
[----:B------:R-:W-:-:S03]  /*1400*/  ISETP.GT.U32.AND P3, PT, R20, 0xaf, PT ;  /* 0x000000af1400780c */ /* 0x000fc60003f64070 */
[----:B------:R-:W2:Y:S01]  /*1410*/  @!P5 LDG.E.CONSTANT R18, desc[UR8][R18.64+0x120] ;  /* 0x000120081212d981 */ /* 0x000ea2000c1e9900 */
[----:B------:R-:W-:-:S04]  /*1420*/  ISETP.GT.U32.OR P3, PT, R21, 0x2b, P3 ;  /* 0x0000002b1500780c */ /* 0x000fc80001f64470 */
[----:B------:R-:W-:-:S13]  /*1430*/  ISETP.GT.U32.OR P4, PT, R3, 0x6, P3 ;  /* 0x000000060300780c */ /* 0x000fda0001f84470 */
[----:B------:R-:W0:Y:S01]  /*1440*/  @!P4 LDC.64 R16, c[0x0][0x380] ;  /* 0x0000e000ff10cb82 */ /* 0x000e220000000a00 */
[----:B------:R-:W-:-:S05]  /*1450*/  @!P4 IMAD R25, R8, 0x120, R31 ;  /* 0x000001200819c824 */ /* 0x000fca00078e021f */
[----:B0-----:R-:W-:-:S04]  /*1460*/  @!P4 IADD3 R24, P3, P6, R42, R16, R25 ;  /* 0x000000102a18c210 */ /* 0x001fc80007e7e019 */
[----:B------:R-:W-:Y:S02]  /*1470*/  @!P4 IADD3.X R25, PT, PT, R43, R17, RZ, P3, P6 ;  /* 0x000000112b19c210 */ /* 0x000fe40001fec4ff */
[----:B------:R-:W-:Y:S02]  /*1480*/  ISETP.GT.U32.AND P3, PT, R20, 0x3f, PT ;  /* 0x0000003f1400780c */ /* 0x000fe40003f64070 */
[----:B------:R-:W-:Y:S01]  /*1490*/  LOP3.LUT R20, R8, 0x1, RZ, 0xc0, !PT ;  /* 0x0000000108147812 */ /* 0x000fe200078ec0ff */
[----:B------:R-:W3:Y:S01]  /*14a0*/  @!P4 LDG.E.CONSTANT R24, desc[UR8][R24.64+0x120] ;  /* 0x000120081818c981 */ /* 0x000ee2000c1e9900 */
[----:B------:R-:W-:-:S04]  /*14b0*/  ISETP.GT.U32.OR P3, PT, R21, 0xf, P3 ;  /* 0x0000000f1500780c */ /* 0x000fc80001f64470 */
[----:B------:R-:W-:-:S13]  /*14c0*/  ISETP.GT.U32.OR P3, PT, R3, 0x2, P3 ;  /* 0x000000020300780c */ /* 0x000fda0001f64470 */
[----:B------:R-:W0:Y:S01]  /*14d0*/  @!P3 LDC.64 R16, c[0x0][0x380] ;  /* 0x0000e000ff10bb82 */ /* 0x000e220000000a00 */
[----:B------:R-:W-:-:S05]  /*14e0*/  @!P3 IMAD R21, R8, 0x120, R31 ;  /* 0x000001200815b824 */ /* 0x000fca00078e021f */
[----:B0-----:R-:W-:Y:S02]  /*14f0*/  @!P3 IADD3 R16, P0, P6, R40, R16, R21 ;  /* 0x000000102810b210 */ /* 0x001fe40007e1e015 */
[----:B------:R-:W0:Y:S01]  /*1500*/  S2UR UR6, SR_CgaCtaId ;  /* 0x00000000000679c3 */ /* 0x000e220000008800 */
[----:B------:R-:W-:Y:S01]  /*1510*/  IMAD R21, R3, 0x120, RZ ;  /* 0x0000012003157824 */ /* 0x000fe200078e02ff */
[----:B------:R-:W-:Y:S02]  /*1520*/  @!P3 IADD3.X R17, PT, PT, R41, R17, RZ, P0, P6 ;  /* 0x000000112911b210 */ /* 0x000fe400007ec4ff */
[----:B------:R-:W-:Y:S01]  /*1530*/  ISETP.NE.U32.AND P6, PT, R20, 0x1, PT ;  /* 0x000000011400780c */ /* 0x000fe20003fc5070 */
[----:B------:R-:W-:Y:S01]  /*1540*/  UMOV UR5, 0x400 ;  /* 0x0000040000057882 */ /* 0x000fe20000000000 */
[----:B------:R-:W-:Y:S01]  /*1550*/  IADD3 R39, PT, PT, R21, 0x480, RZ ;  /* 0x0000048015277810 */ /* 0x000fe20007ffe0ff */
[----:B------:R-:W4:Y:S01]  /*1560*/  @!P3 LDG.E.CONSTANT R16, desc[UR8][R16.64+0x120] ;  /* 0x000120081010b981 */ /* 0x000f22000c1e9900 */
[----:B------:R-:W-:-:S02]  /*1570*/  LOP3.LUT R20, R8, 0x1, RZ, 0xc, !PT ;  /* 0x0000000108147812 */ /* 0x000fc400078e0cff */
[----:B------:R-:W-:-:S03]  /*1580*/  ISETP.NE.AND P0, PT, R22, RZ, PT ;  /* 0x000000ff1600720c */ /* 0x000fc60003f05270 */
[----:B------:R-:W-:-:S04]  /*1590*/  IMAD R67, R20, 0x480, R29 ;  /* 0x0000048014437824 */ /* 0x000fc800078e021d */
[----:B------:R-:W-:Y:S01]  /*15a0*/  @P6 IADD3 R39, PT, PT, R21, RZ, RZ ;  /* 0x000000ff15276210 */ /* 0x000fe20007ffe0ff */
[----:B0-----:R-:W-:Y:S01]  /*15b0*/  ULEA UR5, UR6, UR5, 0x18 ;  /* 0x0000000506057291 */ /* 0x001fe2000f8ec0ff */
[----:B--2---:R-:W-:Y:S04]  /*15c0*/  @!P5 STS [R67], R18 ;  /* 0x000000124300d388 */ /* 0x004fe80000000800 */
[----:B---3--:R-:W-:Y:S04]  /*15d0*/  @!P4 STS [R67+0x1c0], R24 ;  /* 0x0001c0184300c388 */ /* 0x008fe80000000800 */
[----:B----4-:R-:W-:Y:S01]  /*15e0*/  @!P3 STS [R67+0x380], R16 ;  /* 0x000380104300b388 */ /* 0x010fe20000000800 */
[----:B------:R-:W-:Y:S06]  /*15f0*/  BAR.SYNC.DEFER_BLOCKING 0x0 ;  /* 0x0000000000007b1d */ /* 0x000fec0000010000 */
[----:B------:R-:W-:Y:S04]  /*1600*/  LDS R19, [R30+UR4] ;  /* 0x000000041e137984 */ /* 0x000fe80008000800 */
[----:B------:R-:W0:Y:S04]  /*1610*/  LDS.128 R20, [R39+UR5] ;  /* 0x0000000527147984 */ /* 0x000e280008000c00 */
[----:B------:R-:W1:Y:S04]  /*1620*/  LDS R65, [R30+UR4+0x78] ;  /* 0x000078041e417984 */ /* 0x000e680008000800 */
[----:B------:R-:W2:Y:S04]  /*1630*/  LDS R63, [R30+UR4+0xf0] ;  /* 0x0000f0041e3f7984 */ /* 0x000ea80008000800 */
[----:B------:R-:W3:Y:S04]  /*1640*/  LDS R64, [R30+UR4+0x168] ;  /* 0x000168041e407984 */ /* 0x000ee80008000800 */
[----:B------:R-:W4:Y:S04]  /*1650*/  LDS.128 R24, [R39+UR5+0x30] ;  /* 0x0000300527187984 */ /* 0x000f280008000c00 */
[----:B------:R-:W5:Y:S01]  /*1660*/  LDS R62, [R30+UR4+0x1e0] ;  /* 0x0001e0041e3e7984 */ /* 0x000f620008000800 */
[----:B0-----:R-:W-:-:S02]  /*1670*/  IDP.4A.S8.S8 R59, R19, R20, R59 ;  /* 0x00000014133b7226 */ /* 0x001fc4000000063b */
[C---:B------:R-:W-:Y:S02]  /*1680*/  IDP.4A.S8.S8 R56, R19.reuse, R21, R56 ;  /* 0x0000001513387226 */ /* 0x040fe40000000638 */
[C---:B------:R-:W-:Y:S02]  /*1690*/  IDP.4A.S8.S8 R61, R19.reuse, R22, R61 ;  /* 0x00000016133d7226 */ /* 0x040fe4000000063d */
[----:B------:R-:W-:Y:S02]  /*16a0*/  IDP.4A.S8.S8 R58, R19, R23, R58 ;  /* 0x00000017133a7226 */ /* 0x000fe4000000063a */
[----:B------:R-:W0:Y:S01]  /*16b0*/  LDS.128 R16, [R39+UR5+0x60] ;  /* 0x0000600527107984 */ /* 0x000e220008000c00 */
[-C--:B-1----:R-:W-:Y:S02]  /*16c0*/  IDP.4A.S8.S8 R53, R65, R20.reuse, R53 ;  /* 0x0000001441357226 */ /* 0x082fe40000000635 */
[-C--:B--2---:R-:W-:Y:S02]  /*16d0*/  IDP.4A.S8.S8 R49, R63, R20.reuse, R49 ;  /* 0x000000143f317226 */ /* 0x084fe40000000631 */
[----:B---3--:R-:W-:-:S02]  /*16e0*/  IDP.4A.S8.S8 R55, R64, R20, R55 ;  /* 0x0000001440377226 */ /* 0x008fc40000000637 */
[C---:B------:R-:W-:Y:S02]  /*16f0*/  IDP.4A.S8.S8 R20, R65.reuse, R23, R46 ;  /* 0x0000001741147226 */ /* 0x040fe4000000062e */
[----:B------:R-:W1:Y:S01]  /*1700*/  LDS R46, [R30+UR4+0x258] ;  /* 0x000258041e2e7984 */ /* 0x000e620008000800 */
[CC--:B------:R-:W-:Y:S02]  /*1710*/  IDP.4A.S8.S8 R47, R65.reuse, R22.reuse, R47 ;  /* 0x00000016412f7226 */ /* 0x0c0fe4000000062f */
[-C--:B------:R-:W-:Y:S02]  /*1720*/  IDP.4A.S8.S8 R52, R65, R21.reuse, R52 ;  /* 0x0000001541347226 */ /* 0x080fe40000000634 */
[CC--:B------:R-:W-:Y:S02]  /*1730*/  IDP.4A.S8.S8 R50, R63.reuse, R21.reuse, R50 ;  /* 0x000000153f327226 */ /* 0x0c0fe40000000632 */
[----:B------:R-:W-:Y:S02]  /*1740*/  IDP.4A.S8.S8 R21, R64, R21, R54 ;  /* 0x0000001540157226 */ /* 0x000fe40000000636 */
[----:B------:R-:W-:-:S02]  /*1750*/  IDP.4A.S8.S8 R51, R63, R22, R51 ;  /* 0x000000163f337226 */ /* 0x000fc40000000633 */
[-C--:B------:R-:W-:Y:S02]  /*1760*/  IDP.4A.S8.S8 R48, R63, R23.reuse, R48 ;  /* 0x000000173f307226 */ /* 0x080fe40000000630 */
[C---:B------:R-:W-:Y:S02]  /*1770*/  IDP.4A.S8.S8 R57, R64.reuse, R22, R57 ;  /* 0x0000001640397226 */ /* 0x040fe40000000639 */
[----:B------:R-:W-:Y:S02]  /*1780*/  IDP.4A.S8.S8 R23, R64, R23, R60 ;  /* 0x0000001740177226 */ /* 0x000fe4000000063c */
[C---:B----4-:R-:W-:Y:S01]  /*1790*/  IDP.4A.S8.S8 R59, R65.reuse, R24, R59 ;  /* 0x00000018413b7226 */ /* 0x050fe2000000063b */
[----:B------:R-:W-:Y:S01]  /*17a0*/  LDS R60, [R30+UR4+0x4] ;  /* 0x000004041e3c7984 */ /* 0x000fe20008000800 */
[C---:B------:R-:W-:Y:S02]  /*17b0*/  IDP.4A.S8.S8 R56, R65.reuse, R25, R56 ;  /* 0x0000001941387226 */ /* 0x040fe40000000638 */
[----:B------:R-:W-:-:S02]  /*17c0*/  IDP.4A.S8.S8 R61, R65, R26, R61 ;  /* 0x0000001a413d7226 */ /* 0x000fc4000000063d */
[----:B------:R-:W-:Y:S02]  /*17d0*/  IDP.4A.S8.S8 R58, R65, R27, R58 ;  /* 0x0000001b413a7226 */ /* 0x000fe4000000063a */
[C---:B------:R-:W-:Y:S02]  /*17e0*/  IDP.4A.S8.S8 R53, R63.reuse, R24, R53 ;  /* 0x000000183f357226 */ /* 0x040fe40000000635 */
[C---:B------:R-:W-:Y:S02]  /*17f0*/  IDP.4A.S8.S8 R47, R63.reuse, R26, R47 ;  /* 0x0000001a3f2f7226 */ /* 0x040fe4000000062f */
[C---:B------:R-:W-:Y:S02]  /*1800*/  IDP.4A.S8.S8 R49, R64.reuse, R24, R49 ;  /* 0x0000001840317226 */ /* 0x040fe40000000631 */
[-C--:B------:R-:W-:Y:S02]  /*1810*/  IDP.4A.S8.S8 R52, R63, R25.reuse, R52 ;  /* 0x000000193f347226 */ /* 0x080fe40000000634 */
[----:B------:R-:W-:-:S02]  /*1820*/  IDP.4A.S8.S8 R50, R64, R25, R50 ;  /* 0x0000001940327226 */ /* 0x000fc40000000632 */
[----:B-----5:R-:W-:Y:S02]  /*1830*/  IDP.4A.S8.S8 R21, R62, R25, R21 ;  /* 0x000000193e157226 */ /* 0x020fe40000000615 */
[C---:B------:R-:W-:Y:S02]  /*1840*/  IDP.4A.S8.S8 R51, R64.reuse, R26, R51 ;  /* 0x0000001a40337226 */ /* 0x040fe40000000633 */
[-C--:B------:R-:W-:Y:S02]  /*1850*/  IDP.4A.S8.S8 R20, R63, R27.reuse, R20 ;  /* 0x0000001b3f147226 */ /* 0x080fe40000000614 */
[----:B------:R-:W-:Y:S02]  /*1860*/  IDP.4A.S8.S8 R22, R64, R27, R48 ;  /* 0x0000001b40167226 */ /* 0x000fe40000000630 */
[C---:B------:R-:W-:Y:S01]  /*1870*/  IDP.4A.S8.S8 R55, R62.reuse, R24, R55 ;  /* 0x000000183e377226 */ /* 0x040fe20000000637 */
[----:B------:R-:W-:Y:S01]  /*1880*/  LDS R48, [R30+UR4+0xf4] ;  /* 0x0000f4041e307984 */ /* 0x000fe20008000800 */
[----:B------:R-:W-:-:S02]  /*1890*/  IDP.4A.S8.S8 R57, R62, R26, R57 ;  /* 0x0000001a3e397226 */ /* 0x000fc40000000639 */
[----:B------:R-:W-:Y:S02]  /*18a0*/  IDP.4A.S8.S8 R54, R62, R27, R23 ;  /* 0x0000001b3e367226 */ /* 0x000fe40000000617 */
[C---:B0-----:R-:W-:Y:S01]  /*18b0*/  IDP.4A.S8.S8 R59, R63.reuse, R16, R59 ;  /* 0x000000103f3b7226 */ /* 0x041fe2000000063b */
[----:B------:R-:W0:Y:S01]  /*18c0*/  LDS.128 R24, [R39+UR5+0x10] ;  /* 0x0000100527187984 */ /* 0x000e220008000c00 */
[C---:B------:R-:W-:Y:S02]  /*18d0*/  IDP.4A.S8.S8 R65, R63.reuse, R17, R56 ;  /* 0x000000113f417226 */ /* 0x040fe40000000638 */
[C---:B------:R-:W-:Y:S01]  /*18e0*/  IDP.4A.S8.S8 R61, R63.reuse, R18, R61 ;  /* 0x000000123f3d7226 */ /* 0x040fe2000000063d */
[----:B------:R-:W2:Y:S01]  /*18f0*/  LDS R56, [R30+UR4+0x7c] ;  /* 0x00007c041e387984 */ /* 0x000ea20008000800 */
[----:B------:R-:W-:Y:S02]  /*1900*/  IDP.4A.S8.S8 R58, R63, R19, R58 ;  /* 0x000000133f3a7226 */ /* 0x000fe4000000063a */
[----:B------:R-:W-:-:S02]  /*1910*/  IDP.4A.S8.S8 R63, R64, R16, R53 ;  /* 0x00000010403f7226 */ /* 0x000fc40000000635 */
[C---:B------:R-:W-:Y:S02]  /*1920*/  IDP.4A.S8.S8 R53, R64.reuse, R18, R47 ;  /* 0x0000001240357226 */ /* 0x040fe4000000062f */
[-C--:B------:R-:W-:Y:S01]  /*1930*/  IDP.4A.S8.S8 R52, R64, R17.reuse, R52 ;  /* 0x0000001140347226 */ /* 0x080fe20000000634 */
[----:B------:R-:W3:Y:S01]  /*1940*/  LDS R47, [R30+UR4+0x16c] ;  /* 0x00016c041e2f7984 */ /* 0x000ee20008000800 */
[C---:B------:R-:W-:Y:S02]  /*1950*/  IDP.4A.S8.S8 R67, R62.reuse, R16, R49 ;  /* 0x000000103e437226 */ /* 0x040fe40000000631 */
[C---:B------:R-:W-:Y:S01]  /*1960*/  IDP.4A.S8.S8 R50, R62.reuse, R17, R50 ;  /* 0x000000113e327226 */ /* 0x040fe20000000632 */
[----:B------:R-:W-:Y:S01]  /*1970*/  LDS R49, [R30+UR4+0x1e4] ;  /* 0x0001e4041e317984 */ /* 0x000fe20008000800 */
[----:B------:R-:W-:Y:S02]  /*1980*/  IDP.4A.S8.S8 R51, R62, R18, R51 ;  /* 0x000000123e337226 */ /* 0x000fe40000000633 */
[----:B------:R-:W-:-:S02]  /*1990*/  IDP.4A.S8.S8 R64, R64, R19, R20 ;  /* 0x0000001340407226 */ /* 0x000fc40000000614 */
[----:B------:R-:W-:Y:S02]  /*19a0*/  IDP.4A.S8.S8 R62, R62, R19, R22 ;  /* 0x000000133e3e7226 */ /* 0x000fe40000000616 */
[C---:B-1----:R-:W-:Y:S02]  /*19b0*/  IDP.4A.S8.S8 R66, R46.reuse, R17, R21 ;  /* 0x000000112e427226 */ /* 0x042fe40000000615 */
[----:B------:R-:W1:Y:S01]  /*19c0*/  LDS.128 R20, [R39+UR5+0x40] ;  /* 0x0000400527147984 */ /* 0x000e620008000c00 */
[C---:B------:R-:W-:Y:S02]  /*19d0*/  IDP.4A.S8.S8 R55, R46.reuse, R16, R55 ;  /* 0x000000102e377226 */ /* 0x040fe40000000637 */
[C---:B------:R-:W-:Y:S02]  /*19e0*/  IDP.4A.S8.S8 R57, R46.reuse, R18, R57 ;  /* 0x000000122e397226 */ /* 0x040fe40000000639 */
[----:B------:R-:W-:Y:S02]  /*19f0*/  IDP.4A.S8.S8 R54, R46, R19, R54 ;  /* 0x000000132e367226 */ /* 0x000fe40000000636 */
[----:B------:R-:W4:Y:S04]  /*1a00*/  LDS.128 R16, [R39+UR5+0x70] ;  /* 0x0000700527107984 */ /* 0x000f280008000c00 */
[----:B------:R-:W5:Y:S01]  /*1a10*/  LDS R46, [R30+UR4+0x25c] ;  /* 0x00025c041e2e7984 */ /* 0x000f620008000800 */
[----:B0-----:R-:W-:-:S02]  /*1a20*/  IDP.4A.S8.S8 R58, R60, R27, R58 ;  /* 0x0000001b3c3a7226 */ /* 0x001fc4000000063a */
[C---:B------:R-:W-:Y:S02]  /*1a30*/  IDP.4A.S8.S8 R59, R60.reuse, R24, R59 ;  /* 0x000000183c3b7226 */ /* 0x040fe4000000063b */
[C---:B------:R-:W-:Y:S02]  /*1a40*/  IDP.4A.S8.S8 R65, R60.reuse, R25, R65 ;  /* 0x000000193c417226 */ /* 0x040fe40000000641 */
[----:B------:R-:W-:Y:S02]  /*1a50*/  IDP.4A.S8.S8 R61, R60, R26, R61 ;  /* 0x0000001a3c3d7226 */ /* 0x000fe4000000063d */
[-C--:B--2---:R-:W-:Y:S02]  /*1a60*/  IDP.4A.S8.S8 R63, R56, R24.reuse, R63 ;  /* 0x00000018383f7226 */ /* 0x084fe4000000063f */
[-C--:B------:R-:W-:Y:S02]  /*1a70*/  IDP.4A.S8.S8 R67, R48, R24.reuse, R67 ;  /* 0x0000001830437226 */ /* 0x080fe40000000643 */
[----:B---3--:R-:W-:-:S02]  /*1a80*/  IDP.4A.S8.S8 R55, R47, R24, R55 ;  /* 0x000000182f377226 */ /* 0x008fc40000000637 */
[C---:B------:R-:W-:Y:S02]  /*1a90*/  IDP.4A.S8.S8 R52, R56.reuse, R25, R52 ;  /* 0x0000001938347226 */ /* 0x040fe40000000634 */
[-C--:B------:R-:W-:Y:S02]  /*1aa0*/  IDP.4A.S8.S8 R53, R56, R26.reuse, R53 ;  /* 0x0000001a38357226 */ /* 0x080fe40000000635 */
[----:B------:R-:W-:Y:S02]  /*1ab0*/  IDP.4A.S8.S8 R51, R48, R26, R51 ;  /* 0x0000001a30337226 */ /* 0x000fe40000000633 */
[CC--:B------:R-:W-:Y:S02]  /*1ac0*/  IDP.4A.S8.S8 R64, R56.reuse, R27.reuse, R64 ;  /* 0x0000001b38407226 */ /* 0x0c0fe40000000640 */
[----:B------:R-:W-:Y:S02]  /*1ad0*/  IDP.4A.S8.S8 R54, R47, R27, R54 ;  /* 0x0000001b2f367226 */ /* 0x000fe40000000636 */
[----:B-1----:R-:W-:-:S02]  /*1ae0*/  IDP.4A.S8.S8 R58, R56, R23, R58 ;  /* 0x00000017383a7226 */ /* 0x002fc4000000063a */
[C---:B------:R-:W-:Y:S02]  /*1af0*/  IDP.4A.S8.S8 R59, R56.reuse, R20, R59 ;  /* 0x00000014383b7226 */ /* 0x040fe4000000063b */
[C---:B------:R-:W-:Y:S02]  /*1b00*/  IDP.4A.S8.S8 R65, R56.reuse, R21, R65 ;  /* 0x0000001538417226 */ /* 0x040fe40000000641 */
[----:B------:R-:W-:Y:S02]  /*1b10*/  IDP.4A.S8.S8 R61, R56, R22, R61 ;  /* 0x00000016383d7226 */ /* 0x000fe4000000063d */
[C---:B------:R-:W-:Y:S02]  /*1b20*/  IDP.4A.S8.S8 R50, R48.reuse, R25, R50 ;  /* 0x0000001930327226 */ /* 0x040fe40000000632 */
[C---:B------:R-:W-:Y:S02]  /*1b30*/  IDP.4A.S8.S8 R62, R48.reuse, R27, R62 ;  /* 0x0000001b303e7226 */ /* 0x040fe4000000063e */
[----:B------:R-:W-:-:S02]  /*1b40*/  IDP.4A.S8.S8 R63, R48, R20, R63 ;  /* 0x00000014303f7226 */ /* 0x000fc4000000063f */
[-C--:B------:R-:W-:Y:S02]  /*1b50*/  IDP.4A.S8.S8 R67, R47, R20.reuse, R67 ;  /* 0x000000142f437226 */ /* 0x080fe40000000643 */
[----:B------:R-:W-:Y:S02]  /*1b60*/  IDP.4A.S8.S8 R55, R49, R20, R55 ;  /* 0x0000001431377226 */ /* 0x000fe40000000637 */
[C---:B------:R-:W-:Y:S02]  /*1b70*/  IDP.4A.S8.S8 R52, R48.reuse, R21, R52 ;  /* 0x0000001530347226 */ /* 0x040fe40000000634 */
[CC--:B------:R-:W-:Y:S02]  /*1b80*/  IDP.4A.S8.S8 R53, R48.reuse, R22.reuse, R53 ;  /* 0x0000001630357226 */ /* 0x0c0fe40000000635 */
[C---:B------:R-:W-:Y:S02]  /*1b90*/  IDP.4A.S8.S8 R20, R47.reuse, R22, R51 ;  /* 0x000000162f147226 */ /* 0x040fe40000000633 */
[----:B------:R-:W-:Y:S01]  /*1ba0*/  IDP.4A.S8.S8 R64, R48, R23, R64 ;  /* 0x0000001730407226 */ /* 0x000fe20000000640 */
[----:B------:R-:W-:Y:S01]  /*1bb0*/  LDS R51, [R30+UR4+0x8] ;  /* 0x000008041e337984 */ /* 0x000fe20008000800 */
[----:B------:R-:W-:-:S02]  /*1bc0*/  IDP.4A.S8.S8 R66, R47, R25, R66 ;  /* 0x000000192f427226 */ /* 0x000fc40000000642 */
[C---:B------:R-:W-:Y:S02]  /*1bd0*/  IDP.4A.S8.S8 R57, R47.reuse, R26, R57 ;  /* 0x0000001a2f397226 */ /* 0x040fe40000000639 */
[----:B------:R-:W0:Y:S01]  /*1be0*/  LDS.128 R24, [R39+UR5+0x20] ;  /* 0x0000200527187984 */ /* 0x000e220008000c00 */
[C---:B----4-:R-:W-:Y:S02]  /*1bf0*/  IDP.4A.S8.S8 R59, R48.reuse, R16, R59 ;  /* 0x00000010303b7226 */ /* 0x050fe4000000063b */
[C---:B------:R-:W-:Y:S02]  /*1c00*/  IDP.4A.S8.S8 R60, R48.reuse, R17, R65 ;  /* 0x00000011303c7226 */ /* 0x040fe40000000641 */
[C---:B------:R-:W-:Y:S02]  /*1c10*/  IDP.4A.S8.S8 R61, R48.reuse, R18, R61 ;  /* 0x00000012303d7226 */ /* 0x040fe4000000063d */
[----:B------:R-:W-:Y:S02]  /*1c20*/  IDP.4A.S8.S8 R68, R48, R19, R58 ;  /* 0x0000001330447226 */ /* 0x000fe4000000063a */
[C---:B------:R-:W-:Y:S01]  /*1c30*/  IDP.4A.S8.S8 R50, R47.reuse, R21, R50 ;  /* 0x000000152f327226 */ /* 0x040fe20000000632 */
[----:B------:R-:W1:Y:S01]  /*1c40*/  LDS R58, [R30+UR4+0x80] ;  /* 0x000080041e3a7984 */ /* 0x000e620008000800 */
[----:B------:R-:W-:-:S02]  /*1c50*/  IDP.4A.S8.S8 R62, R47, R23, R62 ;  /* 0x000000172f3e7226 */ /* 0x000fc4000000063e */
[----:B------:R-:W-:Y:S01]  /*1c60*/  IDP.4A.S8.S8 R56, R49, R23, R54 ;  /* 0x0000001731387226 */ /* 0x000fe20000000636 */
[----:B------:R-:W2:Y:S01]  /*1c70*/  LDS R48, [R30+UR4+0xf8] ;  /* 0x0000f8041e307984 */ /* 0x000ea20008000800 */
[C---:B------:R-:W-:Y:S02]  /*1c80*/  IDP.4A.S8.S8 R63, R47.reuse, R16, R63 ;  /* 0x000000102f3f7226 */ /* 0x040fe4000000063f */
[C---:B------:R-:W-:Y:S01]  /*1c90*/  IDP.4A.S8.S8 R52, R47.reuse, R17, R52 ;  /* 0x000000112f347226 */ /* 0x040fe20000000634 */
[----:B------:R-:W3:Y:S01]  /*1ca0*/  LDS R54, [R30+UR4+0x170] ;  /* 0x000170041e367984 */ /* 0x000ee20008000800 */
[C---:B------:R-:W-:Y:S02]  /*1cb0*/  IDP.4A.S8.S8 R53, R47.reuse, R18, R53 ;  /* 0x000000122f357226 */ /* 0x040fe40000000635 */
[----:B------:R-:W-:Y:S02]  /*1cc0*/  IDP.4A.S8.S8 R64, R47, R19, R64 ;  /* 0x000000132f407226 */ /* 0x000fe40000000640 */
[----:B------:R-:W-:-:S02]  /*1cd0*/  IDP.4A.S8.S8 R66, R49, R21, R66 ;  /* 0x0000001531427226 */ /* 0x000fc40000000642 */
[C---:B------:R-:W-:Y:S02]  /*1ce0*/  IDP.4A.S8.S8 R57, R49.reuse, R22, R57 ;  /* 0x0000001631397226 */ /* 0x040fe40000000639 */
[C---:B------:R-:W-:Y:S02]  /*1cf0*/  IDP.4A.S8.S8 R47, R49.reuse, R18, R20 ;  /* 0x00000012312f7226 */ /* 0x040fe40000000614 */
[----:B------:R-:W4:Y:S01]  /*1d00*/  LDS.128 R20, [R39+UR5+0x50] ;  /* 0x0000500527147984 */ /* 0x000f220008000c00 */
[CC--:B------:R-:W-:Y:S02]  /*1d10*/  IDP.4A.S8.S8 R67, R49.reuse, R16.reuse, R67 ;  /* 0x0000001031437226 */ /* 0x0c0fe40000000643 */
[C---:B------:R-:W-:Y:S02]  /*1d20*/  IDP.4A.S8.S8 R50, R49.reuse, R17, R50 ;  /* 0x0000001131327226 */ /* 0x040fe40000000632 */
[----:B------:R-:W-:Y:S02]  /*1d30*/  IDP.4A.S8.S8 R62, R49, R19, R62 ;  /* 0x00000013313e7226 */ /* 0x000fe4000000063e */
[----:B------:R-:W4:Y:S01]  /*1d40*/  LDS R49, [R30+UR4+0x1e8] ;  /* 0x0001e8041e317984 */ /* 0x000f220008000800 */
[----:B-----5:R-:W-:-:S02]  /*1d50*/  IDP.4A.S8.S8 R55, R46, R16, R55 ;  /* 0x000000102e377226 */ /* 0x020fc40000000637 */
[C---:B------:R-:W-:Y:S02]  /*1d60*/  IDP.4A.S8.S8 R66, R46.reuse, R17, R66 ;  /* 0x000000112e427226 */ /* 0x040fe40000000642 */
[C---:B------:R-:W-:Y:S02]  /*1d70*/  IDP.4A.S8.S8 R57, R46.reuse, R18, R57 ;  /* 0x000000122e397226 */ /* 0x040fe40000000639 */
[----:B------:R-:W-:Y:S02]  /*1d80*/  IDP.4A.S8.S8 R56, R46, R19, R56 ;  /* 0x000000132e387226 */ /* 0x000fe40000000638 */
[----:B------:R-:W5:Y:S04]  /*1d90*/  LDS.128 R16, [R39+UR5+0x80] ;  /* 0x0000800527107984 */ /* 0x000f680008000c00 */
[----:B------:R-:W5:Y:S01]  /*1da0*/  LDS R46, [R30+UR4+0x260] ;  /* 0x000260041e2e7984 */ /* 0x000f620008000800 */
        /* <DEDUP_REMOVED lines=8> */
[----:B--2---:R-:W-:Y:S02]  /*1e30*/  IDP.4A.S8.S8 R47, R48, R26, R47 ;  /* 0x0000001a302f7226 */ /* 0x004fe4000000062f */
[----:B------:R-:W-:Y:S02]  /*1e40*/  IDP.4A.S8.S8 R64, R58, R27, R64 ;  /* 0x0000001b3a407226 */ /* 0x000fe40000000640 */
[-C--:B------:R-:W-:Y:S02]  /*1e50*/  IDP.4A.S8.S8 R67, R48, R24.reuse, R67 ;  /* 0x0000001830437226 */ /* 0x080fe40000000643 */
[----:B---3--:R-:W-:Y:S02]  /*1e60*/  IDP.4A.S8.S8 R55, R54, R24, R55 ;  /* 0x0000001836377226 */ /* 0x008fe40000000637 */
[-C--:B------:R-:W-:Y:S02]  /*1e70*/  IDP.4A.S8.S8 R50, R48, R25.reuse, R50 ;  /* 0x0000001930327226 */ /* 0x080fe40000000632 */
[----:B------:R-:W-:-:S02]  /*1e80*/  IDP.4A.S8.S8 R66, R54, R25, R66 ;  /* 0x0000001936427226 */ /* 0x000fc40000000642 */
[----:B------:R-:W-:Y:S02]  /*1e90*/  IDP.4A.S8.S8 R57, R54, R26, R57 ;  /* 0x0000001a36397226 */ /* 0x000fe40000000639 */
[-C--:B------:R-:W-:Y:S02]  /*1ea0*/  IDP.4A.S8.S8 R62, R48, R27.reuse, R62 ;  /* 0x0000001b303e7226 */ /* 0x080fe4000000063e */
[----:B------:R-:W-:Y:S02]  /*1eb0*/  IDP.4A.S8.S8 R56, R54, R27, R56 ;  /* 0x0000001b36387226 */ /* 0x000fe40000000638 */
[C---:B----4-:R-:W-:Y:S02]  /*1ec0*/  IDP.4A.S8.S8 R59, R58.reuse, R20, R59 ;  /* 0x000000143a3b7226 */ /* 0x050fe4000000063b */
[C---:B------:R-:W-:Y:S02]  /*1ed0*/  IDP.4A.S8.S8 R60, R58.reuse, R21, R60 ;  /* 0x000000153a3c7226 */ /* 0x040fe4000000063c */
[----:B------:R-:W-:-:S02]  /*1ee0*/  IDP.4A.S8.S8 R61, R58, R22, R61 ;  /* 0x000000163a3d7226 */ /* 0x000fc4000000063d */
[----:B------:R-:W-:Y:S02]  /*1ef0*/  IDP.4A.S8.S8 R68, R58, R23, R68 ;  /* 0x000000173a447226 */ /* 0x000fe40000000644 */
[C---:B------:R-:W-:Y:S01]  /*1f00*/  IDP.4A.S8.S8 R63, R48.reuse, R20, R63 ;  /* 0x00000014303f7226 */ /* 0x040fe2000000063f */
[----:B------:R-:W-:Y:S01]  /*1f10*/  LDS R58, [R30+UR4+0x348] ;  /* 0x000348041e3a7984 */ /* 0x000fe20008000800 */
[C---:B------:R-:W-:Y:S02]  /*1f20*/  IDP.4A.S8.S8 R52, R48.reuse, R21, R52 ;  /* 0x0000001530347226 */ /* 0x040fe40000000634 */
[-C--:B------:R-:W-:Y:S02]  /*1f30*/  IDP.4A.S8.S8 R53, R48, R22.reuse, R53 ;  /* 0x0000001630357226 */ /* 0x080fe40000000635 */
[----:B------:R-:W-:Y:S02]  /*1f40*/  IDP.4A.S8.S8 R24, R54, R22, R47 ;  /* 0x0000001636187226 */ /* 0x000fe4000000062f */
[----:B------:R-:W-:Y:S01]  /*1f50*/  IDP.4A.S8.S8 R64, R48, R23, R64 ;  /* 0x0000001730407226 */ /* 0x000fe20000000640 */
[----:B------:R-:W-:Y:S01]  /*1f60*/  LDS R47, [R30+UR4+0x3c0] ;  /* 0x0003c0041e2f7984 */ /* 0x000fe20008000800 */
[----:B------:R-:W-:-:S02]  /*1f70*/  IDP.4A.S8.S8 R67, R54, R20, R67 ;  /* 0x0000001436437226 */ /* 0x000fc40000000643 */
[C---:B------:R-:W-:Y:S02]  /*1f80*/  IDP.4A.S8.S8 R55, R49.reuse, R20, R55 ;  /* 0x0000001431377226 */ /* 0x040fe40000000637 */
[CC--:B------:R-:W-:Y:S02]  /*1f90*/  IDP.4A.S8.S8 R50, R54.reuse, R21.reuse, R50 ;  /* 0x0000001536327226 */ /* 0x0c0fe40000000632 */
[C---:B------:R-:W-:Y:S02]  /*1fa0*/  IDP.4A.S8.S8 R66, R49.reuse, R21, R66 ;  /* 0x0000001531427226 */ /* 0x040fe40000000642 */
[C---:B------:R-:W-:Y:S02]  /*1fb0*/  IDP.4A.S8.S8 R57, R49.reuse, R22, R57 ;  /* 0x0000001631397226 */ /* 0x040fe40000000639 */
[-C--:B------:R-:W-:Y:S02]  /*1fc0*/  IDP.4A.S8.S8 R62, R54, R23.reuse, R62 ;  /* 0x00000017363e7226 */ /* 0x080fe4000000063e */
[----:B------:R-:W-:-:S02]  /*1fd0*/  IDP.4A.S8.S8 R56, R49, R23, R56 ;  /* 0x0000001731387226 */ /* 0x000fc40000000638 */
[----:B------:R-:W0:Y:S01]  /*1fe0*/  LDS.128 R20, [R39+UR5+0x90] ;  /* 0x0000900527147984 */ /* 0x000e220008000c00 */
[C---:B-----5:R-:W-:Y:S02]  /*1ff0*/  IDP.4A.S8.S8 R59, R48.reuse, R16, R59 ;  /* 0x00000010303b7226 */ /* 0x060fe4000000063b */
[C---:B------:R-:W-:Y:S02]  /*2000*/  IDP.4A.S8.S8 R60, R48.reuse, R17, R60 ;  /* 0x00000011303c7226 */ /* 0x040fe4000000063c */
[C---:B------:R-:W-:Y:S02]  /*2010*/  IDP.4A.S8.S8 R61, R48.reuse, R18, R61 ;  /* 0x00000012303d7226 */ /* 0x040fe4000000063d */
[----:B------:R-:W-:Y:S02]  /*2020*/  IDP.4A.S8.S8 R68, R48, R19, R68 ;  /* 0x0000001330447226 */ /* 0x000fe40000000644 */
[----:B------:R-:W1:Y:S01]  /*2030*/  LDS R48, [R30+UR4+0x438] ;  /* 0x000438041e307984 */ /* 0x000e620008000800 */
[----:B------:R-:W-:-:S02]  /*2040*/  IDP.4A.S8.S8 R63, R54, R16, R63 ;  /* 0x00000010363f7226 */ /* 0x000fc4000000063f */
[C---:B------:R-:W-:Y:S02]  /*2050*/  IDP.4A.S8.S8 R52, R54.reuse, R17, R52 ;  /* 0x0000001136347226 */ /* 0x040fe40000000634 */
[CC--:B------:R-:W-:Y:S02]  /*2060*/  IDP.4A.S8.S8 R53, R54.reuse, R18.reuse, R53 ;  /* 0x0000001236357226 */ /* 0x0c0fe40000000635 */
[----:B------:R-:W-:Y:S02]  /*2070*/  IDP.4A.S8.S8 R64, R54, R19, R64 ;  /* 0x0000001336407226 */ /* 0x000fe40000000640 */
[C---:B------:R-:W-:Y:S02]  /*2080*/  IDP.4A.S8.S8 R54, R49.reuse, R18, R24 ;  /* 0x0000001231367226 */ /* 0x040fe40000000618 */
[----:B------:R-:W2:Y:S01]  /*2090*/  LDS.128 R24, [R39+UR5+0xc0] ;  /* 0x0000c00527187984 */ /* 0x000ea20008000c00 */
[C---:B------:R-:W-:Y:S02]  /*20a0*/  IDP.4A.S8.S8 R67, R49.reuse, R16, R67 ;  /* 0x0000001031437226 */ /* 0x040fe40000000643 */
[----:B------:R-:W-:-:S02]  /*20b0*/  IDP.4A.S8.S8 R50, R49, R17, R50 ;  /* 0x0000001131327226 */ /* 0x000fc40000000632 */
[----:B------:R-:W-:Y:S02]  /*20c0*/  IDP.4A.S8.S8 R62, R49, R19, R62 ;  /* 0x00000013313e7226 */ /* 0x000fe4000000063e */
[C---:B------:R-:W-:Y:S01]  /*20d0*/  IDP.4A.S8.S8 R55, R46.reuse, R16, R55 ;  /* 0x000000102e377226 */ /* 0x040fe20000000637 */
[----:B------:R-:W3:Y:S01]  /*20e0*/  LDS R49, [R30+UR4+0x4b0] ;  /* 0x0004b0041e317984 */ /* 0x000ee20008000800 */
        /* <DEDUP_REMOVED lines=9> */
[-C--:B------:R-:W-:Y:S01]  /*2180*/  IDP.4A.S8.S8 R52, R58, R21.reuse, R52 ;  /* 0x000000153a347226 */ /* 0x080fe20000000634 */
[----:B------:R-:W-:Y:S01]  /*2190*/  LDS R51, [R30+UR4+0x34c] ;  /* 0x00034c041e337984 */ /* 0x000fe20008000800 */
[-C--:B------:R-:W-:Y:S02]  /*21a0*/  IDP.4A.S8.S8 R50, R47, R21.reuse, R50 ;  /* 0x000000152f327226 */ /* 0x080fe40000000632 */
[----:B-1----:R-:W-:-:S02]  /*21b0*/  IDP.4A.S8.S8 R66, R48, R21, R66 ;  /* 0x0000001530427226 */ /* 0x002fc40000000642 */
[C---:B------:R-:W-:Y:S02]  /*21c0*/  IDP.4A.S8.S8 R63, R58.reuse, R20, R63 ;  /* 0x000000143a3f7226 */ /* 0x040fe4000000063f */
[CC--:B------:R-:W-:Y:S02]  /*21d0*/  IDP.4A.S8.S8 R53, R58.reuse, R22.reuse, R53 ;  /* 0x000000163a357226 */ /* 0x0c0fe40000000635 */
[C---:B------:R-:W-:Y:S02]  /*21e0*/  IDP.4A.S8.S8 R21, R47.reuse, R22, R54 ;  /* 0x000000162f157226 */ /* 0x040fe40000000636 */
[----:B------:R-:W-:Y:S01]  /*21f0*/  IDP.4A.S8.S8 R64, R58, R23, R64 ;  /* 0x000000173a407226 */ /* 0x000fe20000000640 */
[----:B------:R-:W-:Y:S01]  /*2200*/  LDS R54, [R30+UR4+0x2d4] ;  /* 0x0002d4041e367984 */ /* 0x000fe20008000800 */
[-C--:B------:R-:W-:Y:S02]  /*2210*/  IDP.4A.S8.S8 R67, R47, R20.reuse, R67 ;  /* 0x000000142f437226 */ /* 0x080fe40000000643 */
[----:B------:R-:W-:-:S02]  /*2220*/  IDP.4A.S8.S8 R55, R48, R20, R55 ;  /* 0x0000001430377226 */ /* 0x000fc40000000637 */
[C---:B------:R-:W-:Y:S02]  /*2230*/  IDP.4A.S8.S8 R57, R48.reuse, R22, R57 ;  /* 0x0000001630397226 */ /* 0x040fe40000000639 */
[-C--:B------:R-:W-:Y:S02]  /*2240*/  IDP.4A.S8.S8 R62, R47, R23.reuse, R62 ;  /* 0x000000172f3e7226 */ /* 0x080fe4000000063e */
[----:B------:R-:W-:Y:S02]  /*2250*/  IDP.4A.S8.S8 R56, R48, R23, R56 ;  /* 0x0000001730387226 */ /* 0x000fe40000000638 */
[C---:B--2---:R-:W-:Y:S02]  /*2260*/  IDP.4A.S8.S8 R59, R58.reuse, R24, R59 ;  /* 0x000000183a3b7226 */ /* 0x044fe4000000063b */
[C---:B------:R-:W-:Y:S02]  /*2270*/  IDP.4A.S8.S8 R60, R58.reuse, R25, R60 ;  /* 0x000000193a3c7226 */ /* 0x040fe4000000063c */
[----:B------:R-:W-:-:S02]  /*2280*/  IDP.4A.S8.S8 R61, R58, R26, R61 ;  /* 0x0000001a3a3d7226 */ /* 0x000fc4000000063d */
[----:B------:R-:W-:Y:S02]  /*2290*/  IDP.4A.S8.S8 R68, R58, R27, R68 ;  /* 0x0000001b3a447226 */ /* 0x000fe40000000644 */
[C---:B------:R-:W-:Y:S01]  /*22a0*/  IDP.4A.S8.S8 R63, R47.reuse, R24, R63 ;  /* 0x000000182f3f7226 */ /* 0x040fe2000000063f */
[----:B------:R-:W-:Y:S01]  /*22b0*/  LDS R58, [R30+UR4+0x3c8] ;  /* 0x0003c8041e3a7984 */ /* 0x000fe20008000800 */
[CC--:B------:R-:W-:Y:S02]  /*22c0*/  IDP.4A.S8.S8 R52, R47.reuse, R25.reuse, R52 ;  /* 0x000000192f347226 */ /* 0x0c0fe40000000634 */
[C---:B------:R-:W-:Y:S02]  /*22d0*/  IDP.4A.S8.S8 R20, R48.reuse, R25, R50 ;  /* 0x0000001930147226 */ /* 0x040fe40000000632 */
[-C--:B------:R-:W-:Y:S01]  /*22e0*/  IDP.4A.S8.S8 R53, R47, R26.reuse, R53 ;  /* 0x0000001a2f357226 */ /* 0x080fe20000000635 */
[----:B------:R-:W-:Y:S01]  /*22f0*/  LDS R50, [R30+UR4+0x3c4] ;  /* 0x0003c4041e327984 */ /* 0x000fe20008000800 */
[----:B------:R-:W-:-:S02]  /*2300*/  IDP.4A.S8.S8 R21, R48, R26, R21 ;  /* 0x0000001a30157226 */ /* 0x000fc40000000615 */
[----:B------:R-:W-:Y:S02]  /*2310*/  IDP.4A.S8.S8 R64, R47, R27, R64 ;  /* 0x0000001b2f407226 */ /* 0x000fe40000000640 */
[CC--:B------:R-:W-:Y:S02]  /*2320*/  IDP.4A.S8.S8 R67, R48.reuse, R24.reuse, R67 ;  /* 0x0000001830437226 */ /* 0x0c0fe40000000643 */
[C---:B---3--:R-:W-:Y:S02]  /*2330*/  IDP.4A.S8.S8 R55, R49.reuse, R24, R55 ;  /* 0x0000001831377226 */ /* 0x048fe40000000637 */
[C---:B------:R-:W-:Y:S02]  /*2340*/  IDP.4A.S8.S8 R66, R49.reuse, R25, R66 ;  /* 0x0000001931427226 */ /* 0x040fe40000000642 */
[----:B------:R-:W-:Y:S02]  /*2350*/  IDP.4A.S8.S8 R57, R49, R26, R57 ;  /* 0x0000001a31397226 */ /* 0x000fe40000000639 */
[----:B------:R-:W-:-:S02]  /*2360*/  IDP.4A.S8.S8 R62, R48, R27, R62 ;  /* 0x0000001b303e7226 */ /* 0x000fc4000000063e */
[----:B------:R-:W-:Y:S02]  /*2370*/  IDP.4A.S8.S8 R56, R49, R27, R56 ;  /* 0x0000001b31387226 */ /* 0x000fe40000000638 */
[C---:B----4-:R-:W-:Y:S01]  /*2380*/  IDP.4A.S8.S8 R59, R47.reuse, R16, R59 ;  /* 0x000000102f3b7226 */ /* 0x050fe2000000063b */
[----:B------:R-:W0:Y:S01]  /*2390*/  LDS.128 R24, [R39+UR5+0xa0] ;  /* 0x0000a00527187984 */ /* 0x000e220008000c00 */
[C---:B------:R-:W-:Y:S02]  /*23a0*/  IDP.4A.S8.S8 R60, R47.reuse, R17, R60 ;  /* 0x000000112f3c7226 */ /* 0x040fe4000000063c */
[C---:B------:R-:W-:Y:S02]  /*23b0*/  IDP.4A.S8.S8 R61, R47.reuse, R18, R61 ;  /* 0x000000122f3d7226 */ /* 0x040fe4000000063d */
[----:B------:R-:W-:Y:S02]  /*23c0*/  IDP.4A.S8.S8 R68, R47, R19, R68 ;  /* 0x000000132f447226 */ /* 0x000fe40000000644 */
[----:B------:R-:W1:Y:S01]  /*23d0*/  LDS R47, [R30+UR4+0x43c] ;  /* 0x00043c041e2f7984 */ /* 0x000e620008000800 */
        /* <DEDUP_REMOVED lines=8> */
[----:B------:R-:W2:Y:S04]  /*2460*/  LDS.128 R20, [R39+UR5+0xd0] ;  /* 0x0000d00527147984 */ /* 0x000ea80008000c00 */
[----:B------:R-:W3:Y:S01]  /*2470*/  LDS R49, [R30+UR4+0x4b4] ;  /* 0x0004b4041e317984 */ /* 0x000ee20008000800 */
[C---:B-----5:R-:W-:Y:S02]  /*2480*/  IDP.4A.S8.S8 R55, R46.reuse, R16, R55 ;  /* 0x000000102e377226 */ /* 0x060fe40000000637 */
[C---:B------:R-:W-:Y:S02]  /*2490*/  IDP.4A.S8.S8 R66, R46.reuse, R17, R66 ;  /* 0x000000112e427226 */ /* 0x040fe40000000642 */
[----:B------:R-:W-:-:S02]  /*24a0*/  IDP.4A.S8.S8 R57, R46, R18, R57 ;  /* 0x000000122e397226 */ /* 0x000fc40000000639 */
[----:B------:R-:W-:Y:S02]  /*24b0*/  IDP.4A.S8.S8 R56, R46, R19, R56 ;  /* 0x000000132e387226 */ /* 0x000fe40000000638 */
[----:B------:R-:W4:Y:S01]  /*24c0*/  LDS.128 R16, [R39+UR5+0x100] ;  /* 0x0001000527107984 */ /* 0x000f220008000c00 */
[----:B0-----:R-:W-:-:S03]  /*24d0*/  IDP.4A.S8.S8 R59, R54, R24, R59 ;  /* 0x00000018363b7226 */ /* 0x001fc6000000063b */
[----:B------:R-:W0:Y:S01]  /*24e0*/  LDS R46, [R30+UR4+0x52c] ;  /* 0x00052c041e2e7984 */ /* 0x000e220008000800 */
[-C--:B------:R-:W-:Y:S02]  /*24f0*/  IDP.4A.S8.S8 R63, R51, R24.reuse, R63 ;  /* 0x00000018333f7226 */ /* 0x080fe4000000063f */
[CC--:B------:R-:W-:Y:S02]  /*2500*/  IDP.4A.S8.S8 R67, R50.reuse, R24.reuse, R67 ;  /* 0x0000001832437226 */ /* 0x0c0fe40000000643 */
[-C--:B------:R-:W-:Y:S02]  /*2510*/  IDP.4A.S8.S8 R48, R50, R25.reuse, R48 ;  /* 0x0000001932307226 */ /* 0x080fe40000000630 */
[----:B-1----:R-:W-:Y:S02]  /*2520*/  IDP.4A.S8.S8 R55, R47, R24, R55 ;  /* 0x000000182f377226 */ /* 0x002fe40000000637 */
[C---:B------:R-:W-:Y:S02]  /*2530*/  IDP.4A.S8.S8 R60, R54.reuse, R25, R60 ;  /* 0x00000019363c7226 */ /* 0x040fe4000000063c */
[----:B------:R-:W-:-:S02]  /*2540*/  IDP.4A.S8.S8 R61, R54, R26, R61 ;  /* 0x0000001a363d7226 */ /* 0x000fc4000000063d */
[----:B------:R-:W-:Y:S02]  /*2550*/  IDP.4A.S8.S8 R68, R54, R27, R68 ;  /* 0x0000001b36447226 */ /* 0x000fe40000000644 */
[-C--:B------:R-:W-:Y:S01]  /*2560*/  IDP.4A.S8.S8 R52, R51, R25.reuse, R52 ;  /* 0x0000001933347226 */ /* 0x080fe20000000634 */
[----:B------:R-:W-:Y:S01]  /*2570*/  LDS R54, [R30+UR4+0x4b8] ;  /* 0x0004b8041e367984 */ /* 0x000fe20008000800 */
[----:B------:R-:W-:Y:S02]  /*2580*/  IDP.4A.S8.S8 R66, R47, R25, R66 ;  /* 0x000000192f427226 */ /* 0x000fe40000000642 */
[CC--:B------:R-:W-:Y:S02]  /*2590*/  IDP.4A.S8.S8 R53, R51.reuse, R26.reuse, R53 ;  /* 0x0000001a33357226 */ /* 0x0c0fe40000000635 */
[----:B------:R-:W-:Y:S02]  /*25a0*/  IDP.4A.S8.S8 R65, R50, R26, R65 ;  /* 0x0000001a32417226 */ /* 0x000fe40000000641 */
[----:B--2---:R-:W-:-:S02]  /*25b0*/  IDP.4A.S8.S8 R59, R51, R20, R59 ;  /* 0x00000014333b7226 */ /* 0x004fc4000000063b */
[CC--:B------:R-:W-:Y:S02]  /*25c0*/  IDP.4A.S8.S8 R63, R50.reuse, R20.reuse, R63 ;  /* 0x00000014323f7226 */ /* 0x0c0fe4000000063f */
[-C--:B------:R-:W-:Y:S02]  /*25d0*/  IDP.4A.S8.S8 R67, R47, R20.reuse, R67 ;  /* 0x000000142f437226 */ /* 0x080fe40000000643 */
[----:B---3--:R-:W-:Y:S02]  /*25e0*/  IDP.4A.S8.S8 R55, R49, R20, R55 ;  /* 0x0000001431377226 */ /* 0x008fe40000000637 */
[----:B------:R-:W-:Y:S02]  /*25f0*/  IDP.4A.S8.S8 R57, R47, R26, R57 ;  /* 0x0000001a2f397226 */ /* 0x000fe40000000639 */
[-C--:B------:R-:W-:Y:S02]  /*2600*/  IDP.4A.S8.S8 R64, R51, R27.reuse, R64 ;  /* 0x0000001b33407226 */ /* 0x080fe40000000640 */
[----:B------:R-:W-:-:S02]  /*2610*/  IDP.4A.S8.S8 R62, R50, R27, R62 ;  /* 0x0000001b323e7226 */ /* 0x000fc4000000063e */
[C---:B------:R-:W-:Y:S02]  /*2620*/  IDP.4A.S8.S8 R56, R47.reuse, R27, R56 ;  /* 0x0000001b2f387226 */ /* 0x040fe40000000638 */
[-C--:B------:R-:W-:Y:S01]  /*2630*/  IDP.4A.S8.S8 R20, R47, R21.reuse, R48 ;  /* 0x000000152f147226 */ /* 0x080fe20000000630 */
[----:B------:R-:W-:Y:S04]  /*2640*/  LDS.128 R24, [R39+UR5+0xb0] ;  /* 0x0000b00527187984 */ /* 0x000fe80008000c00 */
[----:B------:R-:W1:Y:S01]  /*2650*/  LDS R48, [R30+UR4+0x2d8] ;  /* 0x0002d8041e307984 */ /* 0x000e620008000800 */
[C---:B------:R-:W-:Y:S02]  /*2660*/  IDP.4A.S8.S8 R60, R51.reuse, R21, R60 ;  /* 0x00000015333c7226 */ /* 0x040fe4000000063c */
[----:B------:R-:W-:-:S02]  /*2670*/  IDP.4A.S8.S8 R61, R51, R22, R61 ;  /* 0x00000016333d7226 */ /* 0x000fc4000000063d */
[----:B------:R-:W-:Y:S02]  /*2680*/  IDP.4A.S8.S8 R68, R51, R23, R68 ;  /* 0x0000001733447226 */ /* 0x000fe40000000644 */
[C---:B------:R-:W-:Y:S01]  /*2690*/  IDP.4A.S8.S8 R52, R50.reuse, R21, R52 ;  /* 0x0000001532347226 */ /* 0x040fe20000000634 */
[----:B------:R-:W2:Y:S01]  /*26a0*/  LDS R51, [R30+UR4+0x350] ;  /* 0x000350041e337984 */ /* 0x000ea20008000800 */
[C---:B------:R-:W-:Y:S02]  /*26b0*/  IDP.4A.S8.S8 R53, R50.reuse, R22, R53 ;  /* 0x0000001632357226 */ /* 0x040fe40000000635 */
[C---:B------:R-:W-:Y:S02]  /*26c0*/  IDP.4A.S8.S8 R64, R50.reuse, R23, R64 ;  /* 0x0000001732407226 */ /* 0x040fe40000000640 */
[C---:B----4-:R-:W-:Y:S02]  /*26d0*/  IDP.4A.S8.S8 R59, R50.reuse, R16, R59 ;  /* 0x00000010323b7226 */ /* 0x050fe4000000063b */
[----:B------:R-:W-:-:S02]  /*26e0*/  IDP.4A.S8.S8 R60, R50, R17, R60 ;  /* 0x00000011323c7226 */ /* 0x000fc4000000063c */
[C---:B------:R-:W-:Y:S02]  /*26f0*/  IDP.4A.S8.S8 R61, R50.reuse, R18, R61 ;  /* 0x00000012323d7226 */ /* 0x040fe4000000063d */
[----:B------:R-:W-:Y:S02]  /*2700*/  IDP.4A.S8.S8 R68, R50, R19, R68 ;  /* 0x0000001332447226 */ /* 0x000fe40000000644 */
[----:B------:R-:W3:Y:S01]  /*2710*/  LDS R50, [R30+UR4+0x440] ;  /* 0x000440041e327984 */ /* 0x000ee20008000800 */
[C---:B------:R-:W-:Y:S02]  /*2720*/  IDP.4A.S8.S8 R65, R47.reuse, R22, R65 ;  /* 0x000000162f417226 */ /* 0x040fe40000000641 */
[C---:B------:R-:W-:Y:S02]  /*2730*/  IDP.4A.S8.S8 R62, R47.reuse, R23, R62 ;  /* 0x000000172f3e7226 */ /* 0x040fe4000000063e */
        /* <DEDUP_REMOVED lines=8> */
[----:B------:R-:W4:Y:S01]  /*27c0*/  LDS.128 R20, [R39+UR5+0xe0] ;  /* 0x0000e00527147984 */ /* 0x000f220008000c00 */
[C---:B------:R-:W-:Y:S02]  /*27d0*/  IDP.4A.S8.S8 R67, R49.reuse, R16, R67 ;  /* 0x0000001031437226 */ /* 0x040fe40000000643 */
[C---:B------:R-:W-:Y:S02]  /*27e0*/  IDP.4A.S8.S8 R65, R49.reuse, R18, R65 ;  /* 0x0000001231417226 */ /* 0x040fe40000000641 */
[----:B------:R-:W-:Y:S02]  /*27f0*/  IDP.4A.S8.S8 R62, R49, R19, R62 ;  /* 0x00000013313e7226 */ /* 0x000fe4000000063e */
[C---:B0-----:R-:W-:Y:S02]  /*2800*/  IDP.4A.S8.S8 R55, R46.reuse, R16, R55 ;  /* 0x000000102e377226 */ /* 0x041fe40000000637 */
[C---:B------:R-:W-:Y:S02]  /*2810*/  IDP.4A.S8.S8 R66, R46.reuse, R17, R66 ;  /* 0x000000112e427226 */ /* 0x040fe40000000642 */
[----:B------:R-:W-:-:S02]  /*2820*/  IDP.4A.S8.S8 R57, R46, R18, R57 ;  /* 0x000000122e397226 */ /* 0x000fc40000000639 */
[----:B------:R-:W-:Y:S02]  /*2830*/  IDP.4A.S8.S8 R56, R46, R19, R56 ;  /* 0x000000132e387226 */ /* 0x000fe40000000638 */
[----:B------:R-:W0:Y:S01]  /*2840*/  LDS.128 R16, [R39+UR5+0x110] ;  /* 0x0001100527107984 */ /* 0x000e220008000c00 */
[----:B-1----:R-:W-:-:S03]  /*2850*/  IDP.4A.S8.S8 R46, R48, R25, R60 ;  /* 0x00000019302e7226 */ /* 0x002fc6000000063c */
[----:B------:R-:W1:Y:S01]  /*2860*/  LDS R60, [R30+UR4+0x530] ;  /* 0x000530041e3c7984 */ /* 0x000e620008000800 */
[----:B------:R-:W-:Y:S01]  /*2870*/  IADD3 R8, PT, PT, R8, 0x1, RZ ;  /* 0x0000000108087810 */ /* 0x000fe20007ffe0ff */
[----:B------:R-:W-:-:S03]  /*2880*/  IDP.4A.S8.S8 R59, R48, R24, R59 ;  /* 0x00000018303b7226 */ /* 0x000fc6000000063b */
[----:B------:R-:W-:Y:S01]  /*2890*/  ISETP.NE.AND P3, PT, R8, 0x7, PT ;  /* 0x000000070800780c */ /* 0x000fe20003f65270 */
[CC--:B--2---:R-:W-:Y:S02]  /*28a0*/  IDP.4A.S8.S8 R63, R51.reuse, R24.reuse, R63 ;  /* 0x00000018333f7226 */ /* 0x0c4fe4000000063f */
[-C--:B------:R-:W-:Y:S02]  /*28b0*/  IDP.4A.S8.S8 R67, R58, R24.reuse, R67 ;  /* 0x000000183a437226 */ /* 0x080fe40000000643 */
[----:B---3--:R-:W-:Y:S02]  /*28c0*/  IDP.4A.S8.S8 R55, R50, R24, R55 ;  /* 0x0000001832377226 */ /* 0x008fe40000000637 */
[-C--:B------:R-:W-:Y:S02]  /*28d0*/  IDP.4A.S8.S8 R47, R58, R25.reuse, R47 ;  /* 0x000000193a2f7226 */ /* 0x080fe4000000062f */
[C---:B------:R-:W-:Y:S02]  /*28e0*/  IDP.4A.S8.S8 R52, R51.reuse, R25, R52 ;  /* 0x0000001933347226 */ /* 0x040fe40000000634 */
[----:B------:R-:W-:-:S02]  /*28f0*/  IDP.4A.S8.S8 R53, R51, R26, R53 ;  /* 0x0000001a33357226 */ /* 0x000fc40000000635 */
[-C--:B------:R-:W-:Y:S02]  /*2900*/  IDP.4A.S8.S8 R64, R51, R27.reuse, R64 ;  /* 0x0000001b33407226 */ /* 0x080fe40000000640 */
[-C--:B------:R-:W-:Y:S02]  /*2910*/  IDP.4A.S8.S8 R68, R48, R27.reuse, R68 ;  /* 0x0000001b30447226 */ /* 0x080fe40000000644 */
[CC--:B------:R-:W-:Y:S02]  /*2920*/  IDP.4A.S8.S8 R65, R58.reuse, R26.reuse, R65 ;  /* 0x0000001a3a417226 */ /* 0x0c0fe40000000641 */
[----:B------:R-:W-:Y:S02]  /*2930*/  IDP.4A.S8.S8 R62, R58, R27, R62 ;  /* 0x0000001b3a3e7226 */ /* 0x000fe4000000063e */
[----:B------:R-:W-:Y:S02]  /*2940*/  IDP.4A.S8.S8 R61, R48, R26, R61 ;  /* 0x0000001a303d7226 */ /* 0x000fe4000000063d */
[----:B------:R-:W-:-:S02]  /*2950*/  IDP.4A.S8.S8 R66, R50, R25, R66 ;  /* 0x0000001932427226 */ /* 0x000fc40000000642 */
[C---:B------:R-:W-:Y:S02]  /*2960*/  IDP.4A.S8.S8 R57, R50.reuse, R26, R57 ;  /* 0x0000001a32397226 */ /* 0x040fe40000000639 */
[----:B------:R-:W-:Y:S02]  /*2970*/  IDP.4A.S8.S8 R56, R50, R27, R56 ;  /* 0x0000001b32387226 */ /* 0x000fe40000000638 */
[-C--:B----4-:R-:W-:Y:S02]  /*2980*/  IDP.4A.S8.S8 R59, R51, R20.reuse, R59 ;  /* 0x00000014333b7226 */ /* 0x090fe4000000063b */
[-C--:B------:R-:W-:Y:S02]  /*2990*/  IDP.4A.S8.S8 R63, R58, R20.reuse, R63 ;  /* 0x000000143a3f7226 */ /* 0x080fe4000000063f */
[-C--:B------:R-:W-:Y:S02]  /*29a0*/  IDP.4A.S8.S8 R67, R50, R20.reuse, R67 ;  /* 0x0000001432437226 */ /* 0x080fe40000000643 */
[----:B------:R-:W-:-:S02]  /*29b0*/  IDP.4A.S8.S8 R55, R54, R20, R55 ;  /* 0x0000001436377226 */ /* 0x000fc40000000637 */
[CC--:B------:R-:W-:Y:S02]  /*29c0*/  IDP.4A.S8.S8 R46, R51.reuse, R21.reuse, R46 ;  /* 0x00000015332e7226 */ /* 0x0c0fe4000000062e */
[-C--:B------:R-:W-:Y:S02]  /*29d0*/  IDP.4A.S8.S8 R20, R50, R21.reuse, R47 ;  /* 0x0000001532147226 */ /* 0x080fe4000000062f */
[C---:B------:R-:W-:Y:S02]  /*29e0*/  IDP.4A.S8.S8 R52, R58.reuse, R21, R52 ;  /* 0x000000153a347226 */ /* 0x040fe40000000634 */
[C---:B------:R-:W-:Y:S02]  /*29f0*/  IDP.4A.S8.S8 R47, R58.reuse, R22, R53 ;  /* 0x000000163a2f7226 */ /* 0x040fe40000000635 */
[-C--:B------:R-:W-:Y:S02]  /*2a00*/  IDP.4A.S8.S8 R64, R58, R23.reuse, R64 ;  /* 0x000000173a407226 */ /* 0x080fe40000000640 */
[----:B------:R-:W-:-:S02]  /*2a10*/  IDP.4A.S8.S8 R68, R51, R23, R68 ;  /* 0x0000001733447226 */ /* 0x000fc40000000644 */
[CC--:B------:R-:W-:Y:S02]  /*2a20*/  IDP.4A.S8.S8 R65, R50.reuse, R22.reuse, R65 ;  /* 0x0000001632417226 */ /* 0x0c0fe40000000641 */
[----:B------:R-:W-:Y:S02]  /*2a30*/  IDP.4A.S8.S8 R62, R50, R23, R62 ;  /* 0x00000017323e7226 */ /* 0x000fe4000000063e */
[-C--:B------:R-:W-:Y:S02]  /*2a40*/  IDP.4A.S8.S8 R61, R51, R22.reuse, R61 ;  /* 0x00000016333d7226 */ /* 0x080fe4000000063d */
[C---:B------:R-:W-:Y:S02]  /*2a50*/  IDP.4A.S8.S8 R66, R54.reuse, R21, R66 ;  /* 0x0000001536427226 */ /* 0x040fe40000000642 */
[C---:B------:R-:W-:Y:S02]  /*2a60*/  IDP.4A.S8.S8 R57, R54.reuse, R22, R57 ;  /* 0x0000001636397226 */ /* 0x040fe40000000639 */
[----:B------:R-:W-:-:S02]  /*2a70*/  IDP.4A.S8.S8 R23, R54, R23, R56 ;  /* 0x0000001736177226 */ /* 0x000fc40000000638 */
[-C--:B0-----:R-:W-:Y:S02]  /*2a80*/  IDP.4A.S8.S8 R56, R58, R17.reuse, R46 ;  /* 0x000000113a387226 */ /* 0x081fe4000000062e */
        /* <DEDUP_REMOVED lines=8> */
[C---:B------:R-:W-:Y:S02]  /*2b10*/  IDP.4A.S8.S8 R59, R58.reuse, R16, R59 ;  /* 0x000000103a3b7226 */ /* 0x040fe4000000063b */
[----:B------:R-:W-:Y:S02]  /*2b20*/  IDP.4A.S8.S8 R61, R58, R18, R61 ;  /* 0x000000123a3d7226 */ /* 0x000fe4000000063d */
[----:B-1----:R-:W-:-:S02]  /*2b30*/  IDP.4A.S8.S8 R55, R60, R16, R55 ;  /* 0x000000103c377226 */ /* 0x002fc40000000637 */
[C---:B------:R-:W-:Y:S02]  /*2b40*/  IDP.4A.S8.S8 R54, R60.reuse, R17, R66 ;  /* 0x000000113c367226 */ /* 0x040fe40000000642 */
[----:B------:R-:W-:Y:S02]  /*2b50*/  IDP.4A.S8.S8 R57, R60, R18, R57 ;  /* 0x000000123c397226 */ /* 0x000fe40000000639 */
[-C--:B------:R-:W-:Y:S02]  /*2b60*/  IDP.4A.S8.S8 R58, R58, R19.reuse, R68 ;  /* 0x000000133a3a7226 */ /* 0x080fe40000000644 */
[----:B------:R-:W-:Y:S01]  /*2b70*/  IDP.4A.S8.S8 R60, R60, R19, R23 ;  /* 0x000000133c3c7226 */ /* 0x000fe20000000617 */
[----:B------:R-:W-:Y:S06]  /*2b80*/  @P3 BRA `(.L_x_106) ;  /* 0xffffffe000f43947 */ /* 0x000fec000383ffff */
[C---:B------:R-:W-:Y:S01]  /*2b90*/  IMAD R5, R3.reuse, 0x1c, R0 ;  /* 0x0000001c03057824 */ /* 0x040fe200078e0200 */
[----:B------:R-:W-:Y:S01]  /*2ba0*/  BAR.SYNC.DEFER_BLOCKING 0x0 ;  /* 0x0000000000007b1d */ /* 0x000fe20000010000 */
[----:B------:R-:W-:-:S04]  /*2bb0*/  ISETP.GT.U32.AND P3, PT, R3, 0xc, PT ;  /* 0x0000000c0300780c */ /* 0x000fc80003f64070 */
[----:B------:R-:W-:Y:S01]  /*2bc0*/  ISETP.GT.U32.OR P3, PT, R5, 0x167, P3 ;  /* 0x000001670500780c */ /* 0x000fe20001f64470 */
[----:B------:R-:W-:-:S12]  /*2bd0*/  BSSY.RECONVERGENT B0, `(.L_x_107) ;  /* 0x0000025000007945 */ /* 0x000fd80003800200 */
[----:B------:R-:W-:Y:S05]  /*2be0*/  @P3 BRA `(.L_x_108) ;  /* 0x00000000008c3947 */ /* 0x000fea0003800000 */
[C---:B------:R-:W-:Y:S01]  /*2bf0*/  ISETP.GE.U32.AND P3, PT, R5.reuse, 0xb4, PT ;  /* 0x000000b40500780c */ /* 0x040fe20003f66070 */
[----:B------:R-:W-:Y:S01]  /*2c00*/  BSSY.RECONVERGENT B1, `(.L_x_109) ;  /* 0x0000020000017945 */ /* 0x000fe20003800200 */
[----:B------:R-:W-:-:S04]  /*2c10*/  IADD3 R8, PT, PT, R5, 0x4c, RZ ;  /* 0x0000004c05087810 */ /* 0x000fc80007ffe0ff */
[----:B------:R-:W-:-:S04]  /*2c20*/  SEL R8, R5, R8, !P3 ;  /* 0x0000000805087207 */ /* 0x000fc80005800000 */
[----:B------:R-:W-:-:S05]  /*2c30*/  LOP3.LUT R8, R8, 0xff, RZ, 0xc0, !PT ;  /* 0x000000ff08087812 */ /* 0x000fca00078ec0ff */
[----:B------:R-:W-:-:S05]  /*2c40*/  IMAD R8, R8, 0x89, RZ ;  /* 0x0000008908087824 */ /* 0x000fca00078e02ff */
[----:B------:R-:W-:-:S04]  /*2c50*/  SHF.R.U32.HI R7, RZ, 0xc, R8 ;  /* 0x0000000cff077819 */ /* 0x000fc80000011608 */
[CC--:B------:R-:W-:Y:S02]  /*2c60*/  LOP3.LUT P3, RZ, R28.reuse, R7.reuse, RZ, 0xfc, !PT ;  /* 0x000000071cff7212 */ /* 0x0c0fe4000786fcff */
[----:B------:R-:W-:-:S04]  /*2c70*/  IADD3 R8, PT, PT, R28, R7, RZ ;  /* 0x000000071c087210 */ /* 0x000fc80007ffe0ff */
[----:B------:R-:W-:Y:S02]  /*2c80*/  ISETP.GT.U32.OR P3, PT, R8, 0x38, !P3 ;  /* 0x000000380800780c */ /* 0x000fe40005f64470 */
[----:B------:R-:W-:Y:S02]  /*2c90*/  MOV R8, RZ ;  /* 0x000000ff00087202 */ /* 0x000fe40000000f00 */
[----:B------:R-:W-:-:S13]  /*2ca0*/  ISETP.EQ.U32.OR P3, PT, R9, 0x1, P3 ;  /* 0x000000010900780c */ /* 0x000fda0001f62470 */
[----:B------:R-:W-:Y:S05]  /*2cb0*/  @P3 BRA `(.L_x_110) ;  /* 0x0000000000503947 */ /* 0x000fea0003800000 */
[C---:B------:R-:W-:Y:S01]  /*2cc0*/  LOP3.LUT R8, R5.reuse, 0xffff, RZ, 0xc0, !PT ;  /* 0x0000ffff05087812 */ /* 0x040fe200078ec0ff */
[----:B------:R-:W0:Y:S01]  /*2cd0*/  LDCU.64 UR6, c[0x0][0x388] ;  /* 0x00007100ff0677ac */ /* 0x000e220008000a00 */
[----:B------:R-:W-:Y:S01]  /*2ce0*/  ISETP.GT.U32.AND P3, PT, R5, 0xb3, PT ;  /* 0x000000b30500780c */ /* 0x000fe20003f64070 */
[----:B------:R-:W-:Y:S02]  /*2cf0*/  IMAD R7, R7, 0xe0, RZ ;  /* 0x000000e007077824 */ /* 0x000fe400078e02ff */
[----:B------:R-:W-:Y:S02]  /*2d00*/  IMAD R8, R8, 0x8889, RZ ;  /* 0x0000888908087824 */ /* 0x000fe400078e02ff */
[----:B------:R-:W-:-:S03]  /*2d10*/  IMAD R9, R15, 0x380, R14 ;  /* 0x000003800f097824 */ /* 0x000fc600078e020e */
[----:B------:R-:W-:-:S04]  /*2d20*/  SHF.R.U32.HI R8, RZ, 0x14, R8 ;  /* 0x00000014ff087819 */ /* 0x000fc80000011608 */
[----:B------:R-:W-:-:S05]  /*2d30*/  PRMT R8, R8, 0x9910, RZ ;  /* 0x0000991008087816 */ /* 0x000fca00000000ff */
[----:B------:R-:W-:-:S05]  /*2d40*/  IMAD R8, R8, 0x1e, RZ ;  /* 0x0000001e08087824 */ /* 0x000fca00078e02ff */
[----:B------:R-:W-:-:S04]  /*2d50*/  IADD3 R8, PT, PT, RZ, -R8, RZ ;  /* 0x80000008ff087210 */ /* 0x000fc80007ffe0ff */
[----:B------:R-:W-:-:S04]  /*2d60*/  PRMT R8, R8, 0x7710, RZ ;  /* 0x0000771008087816 */ /* 0x000fc800000000ff */
[----:B------:R-:W-:Y:S02]  /*2d70*/  IADD3 R12, PT, PT, R5, R8, RZ ;  /* 0x00000008050c7210 */ /* 0x000fe40007ffe0ff */
[----:B------:R-:W-:Y:S02]  /*2d80*/  SEL R8, RZ, 0x3100, !P3 ;  /* 0x00003100ff087807 */ /* 0x000fe40005800000 */
[----:B------:R-:W-:Y:S02]  /*2d90*/  SHF.L.U32 R12, R12, 0x2, RZ ;  /* 0x000000020c0c7819 */ /* 0x000fe400000006ff */
[----:B------:R-:W-:Y:S02]  /*2da0*/  IADD3 R7, P3, P4, R7, R8, R9 ;  /* 0x0000000807077210 */ /* 0x000fe40007c7e009 */
[----:B------:R-:W-:Y:S02]  /*2db0*/  LOP3.LUT R8, R12, 0xffff, RZ, 0xc0, !PT ;  /* 0x0000ffff0c087812 */ /* 0x000fe400078ec0ff */
[----:B------:R-:W-:-:S02]  /*2dc0*/  IADD3.X R9, PT, PT, RZ, RZ, RZ, P3, P4 ;  /* 0x000000ffff097210 */ /* 0x000fc40001fe84ff */
[----:B0-----:R-:W-:-:S04]  /*2dd0*/  IADD3 R8, P3, P4, R7, UR6, R8 ;  /* 0x0000000607087c10 */ /* 0x001fc8000fc7e008 */
[----:B------:R-:W-:-:S05]  /*2de0*/  IADD3.X R9, PT, PT, R9, UR7, RZ, P3, P4 ;  /* 0x0000000709097c10 */ /* 0x000fca0009fe84ff */
[----:B------:R0:W5:Y:S04]  /*2df0*/  LDG.E.CONSTANT R8, desc[UR8][R8.64+0x2ad1c] ;  /* 0x02ad1c0808087981 */ /* 0x000168000c1e9900 */
.L_x_110:
[----:B------:R-:W-:Y:S05]  /*2e00*/  BSYNC.RECONVERGENT B1 ;  /* 0x0000000000017941 */ /* 0x000fea0003800200 */
.L_x_109:
[----:B-----5:R1:W-:Y:S02]  /*2e10*/  STS [R11], R8 ;  /* 0x000000080b007388 */ /* 0x0203e40000000800 */
.L_x_108:
[----:B------:R-:W-:Y:S05]  /*2e20*/  BSYNC.RECONVERGENT B0 ;  /* 0x0000000000007941 */ /* 0x000fea0003800200 */
.L_x_107:
[----:B------:R-:W-:Y:S04]  /*2e30*/  BSSY.RECONVERGENT B0, `(.L_x_111) ;  /* 0x000001b000007945 */ /* 0x000fe80003800200 */
[----:B------:R-:W-:Y:S05]  /*2e40*/  @P0 BRA `(.L_x_112) ;  /* 0x0000000000640947 */ /* 0x000fea0003800000 */
[----:B------:R-:W-:Y:S01]  /*2e50*/  ISETP.GE.U32.AND P0, PT, R5, 0x44, PT ;  /* 0x000000440500780c */ /* 0x000fe20003f06070 */
[----:B------:R-:W-:-:S12]  /*2e60*/  BSSY.RECONVERGENT B1, `(.L_x_113) ;  /* 0x0000016000017945 */ /* 0x000fd80003800200 */
[----:B------:R-:W-:-:S04]  /*2e70*/  @P0 IADD3 R4, PT, PT, R5, 0xbc, RZ ;  /* 0x000000bc05040810 */ /* 0x000fc80007ffe0ff */
[----:B------:R-:W-:-:S05]  /*2e80*/  LOP3.LUT R4, R4, 0xff, RZ, 0xc0, !PT ;  /* 0x000000ff04047812 */ /* 0x000fca00078ec0ff */
[----:B------:R-:W-:-:S05]  /*2e90*/  IMAD R4, R4, 0x89, RZ ;  /* 0x0000008904047824 */ /* 0x000fca00078e02ff */
[----:B------:R-:W-:-:S04]  /*2ea0*/  SHF.R.U32.HI R7, RZ, 0xc, R4 ;  /* 0x0000000cff077819 */ /* 0x000fc80000011604 */
[CC--:B------:R-:W-:Y:S02]  /*2eb0*/  LOP3.LUT P0, RZ, R28.reuse, R7.reuse, RZ, 0xfc, !PT ;  /* 0x000000071cff7212 */ /* 0x0c0fe4000780fcff */
[----:B------:R-:W-:-:S04]  /*2ec0*/  IADD3 R4, PT, PT, R28, R7, RZ ;  /* 0x000000071c047210 */ /* 0x000fc80007ffe0ff */
[----:B------:R-:W-:Y:S01]  /*2ed0*/  ISETP.GT.U32.OR P0, PT, R4, 0x38, !P0 ;  /* 0x000000380400780c */ /* 0x000fe20004704470 */
[----:B------:R-:W-:-:S03]  /*2ee0*/  HFMA2 R4, -RZ, RZ, 0, 0 ;  /* 0x00000000ff047431 */ /* 0x000fc600000001ff */
[----:B------:R-:W-:-:S13]  /*2ef0*/  ISETP.EQ.U32.OR P0, PT, R10, 0x1, P0 ;  /* 0x000000010a00780c */ /* 0x000fda0000702470 */
[----:B------:R-:W-:Y:S05]  /*2f00*/  @P0 BRA `(.L_x_114) ;  /* 0x00000000002c0947 */ /* 0x000fea0003800000 */
[----:B------:R-:W2:Y:S01]  /*2f10*/  LDCU.64 UR6, c[0x0][0x388] ;  /* 0x00007100ff0677ac */ /* 0x000ea20008000a00 */
[----:B------:R-:W-:Y:S01]  /*2f20*/  ISETP.GT.U32.AND P0, PT, R5, 0x43, PT ;  /* 0x000000430500780c */ /* 0x000fe20003f04070 */
[----:B------:R-:W-:Y:S01]  /*2f30*/  IMAD R7, R7, 0xe0, RZ ;  /* 0x000000e007077824 */ /* 0x000fe200078e02ff */
[----:B------:R-:W-:Y:S01]  /*2f40*/  LOP3.LUT R6, R6, 0xffff, RZ, 0xc0, !PT ;  /* 0x0000ffff06067812 */ /* 0x000fe200078ec0ff */
[----:B-1----:R-:W-:Y:S01]  /*2f50*/  IMAD R8, R15, 0x380, R14 ;  /* 0x000003800f087824 */ /* 0x002fe200078e020e */
[----:B------:R-:W-:-:S04]  /*2f60*/  SEL R4, RZ, 0x3100, !P0 ;  /* 0x00003100ff047807 */ /* 0x000fc80004000000 */
[----:B------:R-:W-:-:S04]  /*2f70*/  IADD3 R7, P0, P3, R7, R4, R8 ;  /* 0x0000000407077210 */ /* 0x000fc80007b1e008 */
[----:B------:R-:W-:Y:S02]  /*2f80*/  IADD3.X R4, PT, PT, RZ, RZ, RZ, P0, P3 ;  /* 0x000000ffff047210 */ /* 0x000fe400007e64ff */
[----:B--2---:R-:W-:-:S04]  /*2f90*/  IADD3 R6, P0, P3, R7, UR6, R6 ;  /* 0x0000000607067c10 */ /* 0x004fc8000fb1e006 */
[----:B------:R-:W-:-:S05]  /*2fa0*/  IADD3.X R7, PT, PT, R4, UR7, RZ, P0, P3 ;  /* 0x0000000704077c10 */ /* 0x000fca00087e64ff */
[----:B------:R2:W5:Y:S04]  /*2fb0*/  LDG.E.CONSTANT R4, desc[UR8][R6.64+0x2ad1c] ;  /* 0x02ad1c0806047981 */ /* 0x000568000c1e9900 */
.L_x_114:
[----:B------:R-:W-:Y:S05]  /*2fc0*/  BSYNC.RECONVERGENT B1 ;  /* 0x0000000000017941 */ /* 0x000fea0003800200 */
.L_x_113:
[----:B-----5:R3:W-:Y:S02]  /*2fd0*/  STS [R11+0x1c0], R4 ;  /* 0x0001c0040b007388 */ /* 0x0207e40000000800 */
.L_x_112:
[----:B------:R-:W-:Y:S05]  /*2fe0*/  BSYNC.RECONVERGENT B0 ;  /* 0x0000000000007941 */ /* 0x000fea0003800200 */
.L_x_111:
[----:B------:R-:W-:Y:S04]  /*2ff0*/  BSSY.RECONVERGENT B0, `(.L_x_115) ;  /* 0x0000021000007945 */ /* 0x000fe80003800200 */
[----:B------:R-:W-:Y:S05]  /*3000*/  @P1 BRA `(.L_x_116) ;  /* 0x00000000007c1947 */ /* 0x000fea0003800000 */
[----:B---3--:R-:W-:Y:S01]  /*3010*/  IADD3 R4, PT, PT, R5, 0x2c, RZ ;  /* 0x0000002c05047810 */ /* 0x008fe20007ffe0ff */
[----:B------:R-:W-:Y:S01]  /*3020*/  BSSY.RECONVERGENT B1, `(.L_x_117) ;  /* 0x000001c000017945 */ /* 0x000fe20003800200 */
[----:B------:R-:W-:Y:S02]  /*3030*/  ISETP.NE.AND P0, PT, R33, RZ, PT ;  /* 0x000000ff2100720c */ /* 0x000fe40003f05270 */
[----:B--2---:R-:W-:Y:S01]  /*3040*/  MOV R6, RZ ;  /* 0x000000ff00067202 */ /* 0x004fe20000000f00 */
[----:B------:R-:W-:-:S05]  /*3050*/  IMAD.HI.U32 R4, R4, -0x77777777, RZ ;  /* 0x8888888904047827 */ /* 0x000fca00078e00ff */
[----:B------:R-:W-:-:S04]  /*3060*/  SHF.R.U32.HI R7, RZ, 0x4, R4 ;  /* 0x00000004ff077819 */ /* 0x000fc80000011604 */
[----:B------:R-:W-:-:S04]  /*3070*/  IADD3 R4, PT, PT, R28, R7, RZ ;  /* 0x000000071c047210 */ /* 0x000fc80007ffe0ff */
[----:B------:R-:W-:-:S13]  /*3080*/  ISETP.GT.U32.OR P0, PT, R4, 0x38, !P0 ;  /* 0x000000380400780c */ /* 0x000fda0004704470 */
[----:B------:R-:W-:Y:S05]  /*3090*/  @P0 BRA `(.L_x_118) ;  /* 0x0000000000500947 */ /* 0x000fea0003800000 */
[----:B------:R-:W-:Y:S01]  /*30a0*/  IADD3 R4, PT, PT, R5, 0xe0, RZ ;  /* 0x000000e005047810 */ /* 0x000fe20007ffe0ff */
[----:B------:R-:W2:Y:S01]  /*30b0*/  LDCU.64 UR6, c[0x0][0x388] ;  /* 0x00007100ff0677ac */ /* 0x000ea20008000a00 */
[----:B------:R-:W-:Y:S02]  /*30c0*/  IMAD R7, R7, 0xe0, RZ ;  /* 0x000000e007077824 */ /* 0x000fe400078e02ff */
[----:B------:R-:W-:-:S05]  /*30d0*/  LOP3.LUT R6, R4, 0xffff, RZ, 0xc0, !PT ;  /* 0x0000ffff04067812 */ /* 0x000fca00078ec0ff */
[----:B------:R-:W-:-:S05]  /*30e0*/  IMAD R6, R6, 0x8889, RZ ;  /* 0x0000888906067824 */ /* 0x000fca00078e02ff */
[----:B------:R-:W-:-:S04]  /*30f0*/  SHF.R.U32.HI R6, RZ, 0x14, R6 ;  /* 0x00000014ff067819 */ /* 0x000fc80000011606 */
[----:B------:R-:W-:-:S05]  /*3100*/  PRMT R6, R6, 0x9910, RZ ;  /* 0x0000991006067816 */ /* 0x000fca00000000ff */
[----:B------:R-:W-:-:S05]  /*3110*/  IMAD R6, R6, 0x1e, RZ ;  /* 0x0000001e06067824 */ /* 0x000fca00078e02ff */
[----:B------:R-:W-:-:S04]  /*3120*/  IADD3 R6, PT, PT, RZ, -R6, RZ ;  /* 0x80000006ff067210 */ /* 0x000fc80007ffe0ff */
[----:B0-----:R-:W-:-:S04]  /*3130*/  PRMT R9, R6, 0x7710, RZ ;  /* 0x0000771006097816 */ /* 0x001fc800000000ff */
[----:B------:R-:W-:Y:S01]  /*3140*/  IADD3 R9, PT, PT, R4, R9, RZ ;  /* 0x0000000904097210 */ /* 0x000fe20007ffe0ff */
[----:B------:R-:W-:-:S03]  /*3150*/  IMAD R4, R15, 0x380, R14 ;  /* 0x000003800f047824 */ /* 0x000fc600078e020e */
[----:B------:R-:W-:Y:S02]  /*3160*/  SHF.L.U32 R6, R9, 0x2, RZ ;  /* 0x0000000209067819 */ /* 0x000fe400000006ff */
[----:B------:R-:W-:Y:S02]  /*3170*/  IADD3 R4, PT, PT, R4, 0x3100, RZ ;  /* 0x0000310004047810 */ /* 0x000fe40007ffe0ff */
[----:B------:R-:W-:-:S04]  /*3180*/  LOP3.LUT R6, R6, 0xffff, RZ, 0xc0, !PT ;  /* 0x0000ffff06067812 */ /* 0x000fc800078ec0ff */
[----:B------:R-:W-:-:S04]  /*3190*/  IADD3 R7, P0, P1, R6, R4, R7 ;  /* 0x0000000406077210 */ /* 0x000fc8000791e007 */
[----:B--2---:R-:W-:Y:S02]  /*31a0*/  IADD3 R6, P3, PT, R7, UR6, RZ ;  /* 0x0000000607067c10 */ /* 0x004fe4000ff7e0ff */
[----:B------:R-:W-:-:S04]  /*31b0*/  IADD3.X R4, PT, PT, RZ, RZ, RZ, P0, P1 ;  /* 0x000000ffff047210 */ /* 0x000fc800007e24ff */
[----:B------:R-:W-:-:S05]  /*31c0*/  IADD3.X R7, PT, PT, R4, UR7, RZ, P3, !PT ;  /* 0x0000000704077c10 */ /* 0x000fca0009ffe4ff */
[----:B------:R2:W5:Y:S02]  /*31d0*/  LDG.E.CONSTANT R6, desc[UR8][R6.64+0x2ad1c] ;  /* 0x02ad1c0806067981 */ /* 0x000564000c1e9900 */
.L_x_118:
[----:B------:R-:W-:Y:S05]  /*31e0*/  BSYNC.RECONVERGENT B1 ;  /* 0x0000000000017941 */ /* 0x000fea0003800200 */
.L_x_117:
[----:B-----5:R4:W-:Y:S02]  /*31f0*/  STS [R11+0x380], R6 ;  /* 0x000380060b007388 */ /* 0x0209e40000000800 */
.L_x_116:
[----:B------:R-:W-:Y:S05]  /*3200*/  BSYNC.RECONVERGENT B0 ;  /* 0x0000000000007941 */ /* 0x000fea0003800200 */
.L_x_115:
[----:B------:R-:W-:Y:S04]  /*3210*/  BSSY.RECONVERGENT B0, `(.L_x_119) ;  /* 0x0000020000007945 */ /* 0x000fe80003800200 */
[----:B------:R-:W-:Y:S05]  /*3220*/  @P2 BRA `(.L_x_120) ;  /* 0x0000000000782947 */ /* 0x000fea0003800000 */
[----:B------:R-:W-:Y:S01]  /*3230*/  IADD3 R0, PT, PT, R0, 0x9c, RZ ;  /* 0x0000009c00007810 */ /* 0x000fe20007ffe0ff */
[----:B------:R-:W-:Y:S01]  /*3240*/  BSSY.RECONVERGENT B1, `(.L_x_121) ;  /* 0x000001b000017945 */ /* 0x000fe20003800200 */
[----:B------:R-:W-:Y:S01]  /*3250*/  ISETP.NE.AND P0, PT, R32, RZ, PT ;  /* 0x000000ff2000720c */ /* 0x000fe20003f05270 */
[----:B---3--:R-:W-:Y:S02]  /*3260*/  HFMA2 R4, -RZ, RZ, 0, 0 ;  /* 0x00000000ff047431 */ /* 0x008fe400000001ff */
[----:B--2---:R-:W-:-:S05]  /*3270*/  IMAD.HI.U32 R7, R0, 0x8888889, RZ ;  /* 0x0888888900077827 */ /* 0x004fca00078e00ff */
        /* <DEDUP_REMOVED lines=12> */
[----:B------:R-:W-:-:S04]  /*3340*/  PRMT R0, R0, 0x7710, RZ ;  /* 0x0000771000007816 */ /* 0x000fc800000000ff */
        /* <DEDUP_REMOVED lines=10> */
.L_x_122:
[----:B------:R-:W-:Y:S05]  /*33f0*/  BSYNC.RECONVERGENT B1 ;  /* 0x0000000000017941 */ /* 0x000fea0003800200 */
.L_x_121:
[----:B-----5:R3:W-:Y:S02]  /*3400*/  STS [R11+0x540], R4 ;  /* 0x000540040b007388 */ /* 0x0207e40000000800 */
.L_x_120:
[----:B------:R-:W-:Y:S05]  /*3410*/  BSYNC.RECONVERGENT B0 ;  /* 0x0000000000007941 */ /* 0x000fea0003800200 */
.L_x_119:
[----:B------:R-:W-:Y:S01]  /*3420*/  BAR.SYNC.DEFER_BLOCKING 0x0 ;  /* 0x0000000000007b1d */ /* 0x000fe20000010000 */
[----:B------:R-:W-:Y:S01]  /*3430*/  IMAD R0, R3, 0x120, RZ ;  /* 0x0000012003007824 */ /* 0x000fe200078e02ff */
[----:B------:R-:W-:-:S04]  /*3440*/  LEA R27, R2, R3, 0x2 ;  /* 0x00000003021b7211 */ /* 0x000fc800078e10ff */
[C---:B------:R-:W-:Y:S01]  /*3450*/  SHF.L.U32 R29, R27.reuse, 0x2, RZ ;  /* 0x000000021b1d7819 */ /* 0x040fe200000006ff */
[----:B------:R-:W-:-:S04]  /*3460*/  IMAD R2, R27, 0x3100, R30 ;  /* 0x000031001b027824 */ /* 0x000fc800078e021e */
[----:B------:R-:W-:-:S05]  /*3470*/  IMAD R15, R15, 0x380, R2 ;  /* 0x000003800f0f7824 */ /* 0x000fca00078e0202 */
[----:B------:R-:W-:Y:S01]  /*3480*/  IADD3 R2, PT, PT, R14, R15, RZ ;  /* 0x0000000f0e027210 */ /* 0x000fe20007ffe0ff */
[----:B------:R-:W-:Y:S04]  /*3490*/  LDS R17, [R30+UR4] ;  /* 0x000000041e117984 */ /* 0x000fe80008000800 */
[----:B--234-:R-:W2:Y:S04]  /*34a0*/  LDS.128 R4, [R0+UR5+0x480] ;  /* 0x0004800500047984 */ /* 0x01cea80008000c00 */
[----:B------:R-:W3:Y:S04]  /*34b0*/  LDS R16, [R30+UR4+0x78] ;  /* 0x000078041e107984 */ /* 0x000ee80008000800 */
[----:B------:R-:W4:Y:S04]  /*34c0*/  LDS R25, [R30+UR4+0xf0] ;  /* 0x0000f0041e197984 */ /* 0x000f280008000800 */
[----:B------:R-:W5:Y:S04]  /*34d0*/  LDS R24, [R30+UR4+0x168] ;  /* 0x000168041e187984 */ /* 0x000f680008000800 */
[----:B01----:R-:W0:Y:S04]  /*34e0*/  LDS.128 R8, [R0+UR5+0x4b0] ;  /* 0x0004b00500087984 */ /* 0x003e280008000c00 */
[----:B------:R-:W1:Y:S04]  /*34f0*/  LDS.128 R12, [R0+UR5+0x4e0] ;  /* 0x0004e005000c7984 */ /* 0x000e680008000c00 */
[----:B------:R-:W1:Y:S04]  /*3500*/  LDS R26, [R30+UR4+0x1e0] ;  /* 0x0001e0041e1a7984 */ /* 0x000e680008000800 */
[----:B------:R-:W-:Y:S04]  /*3510*/  LDS.128 R20, [R0+UR5+0x490] ;  /* 0x0004900500147984 */ /* 0x000fe80008000c00 */
[----:B------:R-:W-:Y:S04]  /*3520*/  LDS R28, [R30+UR4+0x7c] ;  /* 0x00007c041e1c7984 */ /* 0x000fe80008000800 */
[----:B------:R-:W-:Y:S01]  /*3530*/  LDS R33, [R30+UR4+0xf4] ;  /* 0x0000f4041e217984 */ /* 0x000fe20008000800 */
[----:B--2---:R-:W-:-:S03]  /*3540*/  IDP.4A.S8.S8 R59, R17, R4, R59 ;  /* 0x00000004113b7226 */ /* 0x004fc6000000063b */
[----:B------:R-:W-:Y:S01]  /*3550*/  LDS R3, [R30+UR4+0x16c] ;  /* 0x00016c041e037984 */ /* 0x000fe20008000800 */
[-C--:B------:R-:W-:Y:S02]  /*3560*/  IDP.4A.S8.S8 R56, R17, R5.reuse, R56 ;  /* 0x0000000511387226 */ /* 0x080fe40000000638 */
[CC--:B---3--:R-:W-:Y:S01]  /*3570*/  IDP.4A.S8.S8 R53, R16.reuse, R4.reuse, R53 ;  /* 0x0000000410357226 */ /* 0x0c8fe20000000635 */
[----:B------:R-:W-:Y:S01]  /*3580*/  LDS R35, [R30+UR4+0x25c] ;  /* 0x00025c041e237984 */ /* 0x000fe20008000800 */
[-C--:B------:R-:W-:Y:S02]  /*3590*/  IDP.4A.S8.S8 R52, R16, R5.reuse, R52 ;  /* 0x0000000510347226 */ /* 0x080fe40000000634 */
[CC--:B----4-:R-:W-:Y:S01]  /*35a0*/  IDP.4A.S8.S8 R49, R25.reuse, R4.reuse, R49 ;  /* 0x0000000419317226 */ /* 0x0d0fe20000000631 */
[----:B------:R-:W-:Y:S01]  /*35b0*/  LDS R37, [R30+UR4+0x8] ;  /* 0x000008041e257984 */ /* 0x000fe20008000800 */
[-C--:B------:R-:W-:Y:S02]  /*35c0*/  IDP.4A.S8.S8 R50, R25, R5.reuse, R50 ;  /* 0x0000000519327226 */ /* 0x080fe40000000632 */
[C---:B-----5:R-:W-:Y:S01]  /*35d0*/  IDP.4A.S8.S8 R55, R24.reuse, R4, R55 ;  /* 0x0000000418377226 */ /* 0x060fe20000000637 */
[----:B------:R-:W-:Y:S01]  /*35e0*/  LDS R31, [R30+UR4+0x80] ;  /* 0x000080041e1f7984 */ /* 0x000fe20008000800 */
[----:B------:R-:W-:-:S02]  /*35f0*/  IDP.4A.S8.S8 R54, R24, R5, R54 ;  /* 0x0000000518367226 */ /* 0x000fc40000000636 */
[CC--:B------:R-:W-:Y:S01]  /*3600*/  IDP.4A.S8.S8 R61, R17.reuse, R6.reuse, R61 ;  /* 0x00000006113d7226 */ /* 0x0c0fe2000000063d */
[----:B------:R-:W2:Y:S01]  /*3610*/  LDS R4, [R30+UR4+0x258] ;  /* 0x000258041e047984 */ /* 0x000ea20008000800 */
[-C--:B------:R-:W-:Y:S02]  /*3620*/  IDP.4A.S8.S8 R17, R17, R7.reuse, R58 ;  /* 0x0000000711117226 */ /* 0x080fe4000000063a */
[-C--:B------:R-:W-:Y:S01]  /*3630*/  IDP.4A.S8.S8 R47, R16, R6.reuse, R47 ;  /* 0x00000006102f7226 */ /* 0x080fe2000000062f */
[----:B------:R-:W3:Y:S01]  /*3640*/  LDS R5, [R30+UR4+0x4] ;  /* 0x000004041e057984 */ /* 0x000ee20008000800 */
[-C--:B------:R-:W-:Y:S02]  /*3650*/  IDP.4A.S8.S8 R51, R25, R6.reuse, R51 ;  /* 0x0000000619337226 */ /* 0x080fe40000000633 */
[----:B------:R-:W-:Y:S01]  /*3660*/  IDP.4A.S8.S8 R57, R24, R6, R57 ;  /* 0x0000000618397226 */ /* 0x000fe20000000639 */
[----:B------:R-:W-:Y:S01]  /*3670*/  LDS R32, [R30+UR4+0xf8] ;  /* 0x0000f8041e207984 */ /* 0x000fe20008000800 */
[----:B------:R-:W-:-:S02]  /*3680*/  IDP.4A.S8.S8 R46, R16, R7, R46 ;  /* 0x00000007102e7226 */ /* 0x000fc4000000062e */
[C---:B0-----:R-:W-:Y:S01]  /*3690*/  IDP.4A.S8.S8 R59, R16.reuse, R8, R59 ;  /* 0x00000008103b7226 */ /* 0x041fe2000000063b */
[----:B------:R-:W-:Y:S01]  /*36a0*/  LDS R42, [R30+UR4+0x170] ;  /* 0x000170041e2a7984 */ /* 0x000fe20008000800 */
[C---:B------:R-:W-:Y:S02]  /*36b0*/  IDP.4A.S8.S8 R56, R16.reuse, R9, R56 ;  /* 0x0000000910387226 */ /* 0x040fe40000000638 */
[C---:B------:R-:W-:Y:S02]  /*36c0*/  IDP.4A.S8.S8 R61, R16.reuse, R10, R61 ;  /* 0x0000000a103d7226 */ /* 0x040fe4000000063d */
[----:B------:R-:W-:Y:S02]  /*36d0*/  IDP.4A.S8.S8 R6, R16, R11, R17 ;  /* 0x0000000b10067226 */ /* 0x000fe40000000611 */
[----:B------:R-:W0:Y:S01]  /*36e0*/  LDS.128 R16, [R0+UR5+0x4c0] ;  /* 0x0004c00500107984 */ /* 0x000e220008000c00 */
[C---:B------:R-:W-:Y:S02]  /*36f0*/  IDP.4A.S8.S8 R48, R25.reuse, R7, R48 ;  /* 0x0000000719307226 */ /* 0x040fe40000000630 */
[----:B------:R-:W-:-:S02]  /*3700*/  IDP.4A.S8.S8 R53, R25, R8, R53 ;  /* 0x0000000819357226 */ /* 0x000fc40000000635 */
[C---:B------:R-:W-:Y:S02]  /*3710*/  IDP.4A.S8.S8 R52, R25.reuse, R9, R52 ;  /* 0x0000000919347226 */ /* 0x040fe40000000634 */
[C---:B------:R-:W-:Y:S02]  /*3720*/  IDP.4A.S8.S8 R47, R25.reuse, R10, R47 ;  /* 0x0000000a192f7226 */ /* 0x040fe4000000062f */
[C---:B------:R-:W-:Y:S02]  /*3730*/  IDP.4A.S8.S8 R46, R25.reuse, R11, R46 ;  /* 0x0000000b192e7226 */ /* 0x040fe4000000062e */
[C---:B-1----:R-:W-:Y:S02]  /*3740*/  IDP.4A.S8.S8 R59, R25.reuse, R12, R59 ;  /* 0x0000000c193b7226 */ /* 0x042fe4000000063b */
[C---:B------:R-:W-:Y:S02]  /*3750*/  IDP.4A.S8.S8 R56, R25.reuse, R13, R56 ;  /* 0x0000000d19387226 */ /* 0x040fe40000000638 */
[----:B------:R-:W-:-:S02]  /*3760*/  IDP.4A.S8.S8 R61, R25, R14, R61 ;  /* 0x0000000e193d7226 */ /* 0x000fc4000000063d */
[----:B------:R-:W-:Y:S02]  /*3770*/  IDP.4A.S8.S8 R6, R25, R15, R6 ;  /* 0x0000000f19067226 */ /* 0x000fe40000000606 */
[----:B------:R-:W1:Y:S01]  /*3780*/  LDS R25, [R30+UR4+0x1e4] ;  /* 0x0001e4041e197984 */ /* 0x000e620008000800 */
[C---:B------:R-:W-:Y:S02]  /*3790*/  IDP.4A.S8.S8 R7, R24.reuse, R7, R60 ;  /* 0x0000000718077226 */ /* 0x040fe4000000063c */
[-C--:B------:R-:W-:Y:S02]  /*37a0*/  IDP.4A.S8.S8 R49, R24, R8.reuse, R49 ;  /* 0x0000000818317226 */ /* 0x080fe40000000631 */
[----:B------:R-:W-:Y:S02]  /*37b0*/  IDP.4A.S8.S8 R55, R26, R8, R55 ;  /* 0x000000081a377226 */ /* 0x000fe40000000637 */
[-C--:B------:R-:W-:Y:S02]  /*37c0*/  IDP.4A.S8.S8 R50, R24, R9.reuse, R50 ;  /* 0x0000000918327226 */ /* 0x080fe40000000632 */
[----:B------:R-:W-:-:S02]  /*37d0*/  IDP.4A.S8.S8 R54, R26, R9, R54 ;  /* 0x000000091a367226 */ /* 0x000fc40000000636 */
[----:B------:R-:W4:Y:S01]  /*37e0*/  LDC.64 R8, c[0x0][0x3a0] ;  /* 0x0000e800ff087b82 */ /* 0x000f220000000a00 */
[C---:B------:R-:W-:Y:S02]  /*37f0*/  IDP.4A.S8.S8 R7, R26.reuse, R11, R7 ;  /* 0x0000000b1a077226 */ /* 0x040fe40000000607 */
[----:B------:R-:W-:Y:S02]  /*3800*/  IDP.4A.S8.S8 R57, R26, R10, R57 ;  /* 0x0000000a1a397226 */ /* 0x000fe40000000639 */
[CC--:B------:R-:W-:Y:S02]  /*3810*/  IDP.4A.S8.S8 R53, R24.reuse, R12.reuse, R53 ;  /* 0x0000000c18357226 */ /* 0x0c0fe40000000635 */
[-C--:B------:R-:W-:Y:S02]  /*3820*/  IDP.4A.S8.S8 R52, R24, R13.reuse, R52 ;  /* 0x0000000d18347226 */ /* 0x080fe40000000634 */
[C---:B------:R-:W-:Y:S02]  /*3830*/  IDP.4A.S8.S8 R49, R26.reuse, R12, R49 ;  /* 0x0000000c1a317226 */ /* 0x040fe40000000631 */
[----:B------:R-:W-:-:S02]  /*3840*/  IDP.4A.S8.S8 R50, R26, R13, R50 ;  /* 0x0000000d1a327226 */ /* 0x000fc40000000632 */
[C---:B--2---:R-:W-:Y:S02]  /*3850*/  IDP.4A.S8.S8 R55, R4.reuse, R12, R55 ;  /* 0x0000000c04377226 */ /* 0x044fe40000000637 */
[----:B------:R-:W-:Y:S02]  /*3860*/  IDP.4A.S8.S8 R54, R4, R13, R54 ;  /* 0x0000000d04367226 */ /* 0x000fe40000000636 */
[----:B------:R-:W2:Y:S01]  /*3870*/  LDC.64 R12, c[0x0][0x398] ;  /* 0x0000e600ff0c7b82 */ /* 0x000ea20000000a00 */
[C---:B------:R-:W-:Y:S02]  /*3880*/  IDP.4A.S8.S8 R51, R24.reuse, R10, R51 ;  /* 0x0000000a18337226 */ /* 0x040fe40000000633 */
[----:B------:R-:W-:Y:S02]  /*3890*/  IDP.4A.S8.S8 R48, R24, R11, R48 ;  /* 0x0000000b18307226 */ /* 0x000fe40000000630 */
[C---:B------:R-:W-:Y:S02]  /*38a0*/  IDP.4A.S8.S8 R39, R4.reuse, R14, R57 ;  /* 0x0000000e04277226 */ /* 0x040fe40000000639 */
[----:B------:R-:W-:-:S02]  /*38b0*/  IDP.4A.S8.S8 R10, R4, R15, R7 ;  /* 0x0000000f040a7226 */ /* 0x000fc40000000607 */
[C---:B---3--:R-:W-:Y:S02]  /*38c0*/  IDP.4A.S8.S8 R59, R5.reuse, R20, R59 ;  /* 0x00000014053b7226 */ /* 0x048fe4000000063b */
[C---:B------:R-:W-:Y:S02]  /*38d0*/  IDP.4A.S8.S8 R56, R5.reuse, R21, R56 ;  /* 0x0000001505387226 */ /* 0x040fe40000000638 */
[C---:B------:R-:W-:Y:S02]  /*38e0*/  IDP.4A.S8.S8 R61, R5.reuse, R22, R61 ;  /* 0x00000016053d7226 */ /* 0x040fe4000000063d */
[----:B------:R-:W-:Y:S02]  /*38f0*/  IDP.4A.S8.S8 R11, R5, R23, R6 ;  /* 0x00000017050b7226 */ /* 0x000fe40000000606 */
[----:B------:R-:W3:Y:S01]  /*3900*/  LDS.128 R4, [R0+UR5+0x4f0] ;  /* 0x0004f00500047984 */ /* 0x000ee20008000c00 */
[C---:B------:R-:W-:Y:S02]  /*3910*/  IDP.4A.S8.S8 R47, R24.reuse, R14, R47 ;  /* 0x0000000e182f7226 */ /* 0x040fe4000000062f */
        /* <DEDUP_REMOVED lines=8> */
[----:B------:R-:W5:Y:S01]  /*39a0*/  LDC.64 R20, c[0x0][0x3a8] ;  /* 0x0000ea00ff147b82 */ /* 0x000f620000000a00 */
[----:B------:R-:W-:Y:S02]  /*39b0*/  IDP.4A.S8.S8 R34, R26, R15, R48 ;  /* 0x0000000f1a227226 */ /* 0x000fe40000000630 */
[CC--:B------:R-:W-:Y:S02]  /*39c0*/  IDP.4A.S8.S8 R14, R28.reuse, R22.reuse, R47 ;  /* 0x000000161c0e7226 */ /* 0x0c0fe4000000062f */
[----:B------:R-:W-:Y:S02]  /*39d0*/  IDP.4A.S8.S8 R15, R33, R22, R51 ;  /* 0x00000016210f7226 */ /* 0x000fe40000000633 */
[C---:B------:R-:W-:Y:S02]  /*39e0*/  IDP.4A.S8.S8 R46, R28.reuse, R23, R46 ;  /* 0x000000171c2e7226 */ /* 0x040fe4000000062e */
[----:B0-----:R-:W-:-:S02]  /*39f0*/  IDP.4A.S8.S8 R59, R28, R16, R59 ;  /* 0x000000101c3b7226 */ /* 0x001fc4000000063b */
[C---:B------:R-:W-:Y:S02]  /*3a00*/  IDP.4A.S8.S8 R56, R28.reuse, R17, R56 ;  /* 0x000000111c387226 */ /* 0x040fe40000000638 */
[C---:B------:R-:W-:Y:S02]  /*3a10*/  IDP.4A.S8.S8 R61, R28.reuse, R18, R61 ;  /* 0x000000121c3d7226 */ /* 0x040fe4000000063d */
[----:B------:R-:W-:Y:S02]  /*3a20*/  IDP.4A.S8.S8 R50, R28, R19, R11 ;  /* 0x000000131c327226 */ /* 0x000fe4000000060b */
[----:B------:R-:W-:Y:S02]  /*3a30*/  IDP.4A.S8.S8 R48, R3, R23, R10 ;  /* 0x0000001703307226 */ /* 0x000fe4000000060a */
[----:B----4-:R-:W-:Y:S02]  /*3a40*/  IMAD.WIDE.U32 R28, R29, 0x4, R8 ;  /* 0x000000041d1c7825 */ /* 0x010fe400078e0008 */
[----:B------:R-:W0:Y:S02]  /*3a50*/  LDS.128 R8, [R0+UR5+0x4a0] ;  /* 0x0004a00500087984 */ /* 0x000e240008000c00 */
[----:B--2---:R-:W-:-:S04]  /*3a60*/  IMAD.WIDE.U32 R26, R2, 0x4, R12 ;  /* 0x00000004021a7825 */ /* 0x004fc800078e000c */
[-C--:B------:R-:W-:Y:S01]  /*3a70*/  IDP.4A.S8.S8 R41, R33, R18.reuse, R14 ;  /* 0x0000001221297226 */ /* 0x080fe2000000060e */
[----:B------:R-:W2:Y:S01]  /*3a80*/  LDG.E.CONSTANT R24, desc[UR8][R26.64+0xc] ;  /* 0x00000c081a187981 */ /* 0x000ea2000c1e9900 */
[----:B------:R-:W-:Y:S02]  /*3a90*/  IDP.4A.S8.S8 R45, R3, R18, R15 ;  /* 0x00000012032d7226 */ /* 0x000fe4000000060f */
[-C--:B------:R-:W-:Y:S01]  /*3aa0*/  IDP.4A.S8.S8 R52, R33, R17.reuse, R52 ;  /* 0x0000001121347226 */ /* 0x080fe20000000634 */
[----:B------:R-:W4:Y:S01]  /*3ab0*/  LDS.128 R12, [R0+UR5+0x4d0] ;  /* 0x0004d005000c7984 */ /* 0x000f220008000c00 */
[-C--:B------:R-:W-:Y:S02]  /*3ac0*/  IDP.4A.S8.S8 R44, R3, R17.reuse, R44 ;  /* 0x00000011032c7226 */ /* 0x080fe4000000062c */
[----:B-1----:R-:W-:Y:S02]  /*3ad0*/  IDP.4A.S8.S8 R40, R25, R17, R40 ;  /* 0x0000001119287226 */ /* 0x002fe40000000628 */
[----:B------:R-:W2:Y:S01]  /*3ae0*/  LDG.E.CONSTANT R17, desc[UR8][R28.64+0xc] ;  /* 0x00000c081c117981 */ /* 0x000ea2000c1e9900 */
[----:B------:R-:W-:-:S02]  /*3af0*/  IDP.4A.S8.S8 R34, R33, R23, R34 ;  /* 0x0000001721227226 */ /* 0x000fc40000000622 */
[----:B------:R-:W-:Y:S01]  /*3b00*/  IDP.4A.S8.S8 R39, R3, R22, R39 ;  /* 0x0000001603277226 */ /* 0x000fe20000000627 */
[----:B------:R-:W2:Y:S01]  /*3b10*/  LDG.E.CONSTANT R23, desc[UR8][R26.64+0x38c] ;  /* 0x00038c081a177981 */ /* 0x000ea2000c1e9900 */
[-C--:B------:R-:W-:Y:S02]  /*3b20*/  IDP.4A.S8.S8 R22, R33, R16.reuse, R53 ;  /* 0x0000001021167226 */ /* 0x080fe40000000635 */
[-C--:B------:R-:W-:Y:S02]  /*3b30*/  IDP.4A.S8.S8 R38, R3, R16.reuse, R38 ;  /* 0x0000001003267226 */ /* 0x080fe40000000626 */
[----:B------:R-:W-:Y:S02]  /*3b40*/  IDP.4A.S8.S8 R36, R25, R16, R36 ;  /* 0x0000001019247226 */ /* 0x000fe40000000624 */
[----:B-----5:R-:W5:Y:S01]  /*3b50*/  LDG.E.CONSTANT R16, desc[UR8][R20.64] ;  /* 0x0000000814107981 */ /* 0x020f62000c1e9900 */
[----:B---3--:R-:W-:-:S03]  /*3b60*/  IDP.4A.S8.S8 R43, R3, R4, R22 ;  /* 0x00000004032b7226 */ /* 0x008fc60000000616 */
[----:B------:R-:W3:Y:S01]  /*3b70*/  LDG.E.CONSTANT R22, desc[UR8][R26.64+0x70c] ;  /* 0x00070c081a167981 */ /* 0x000ee2000c1e9900 */
[----:B------:R-:W-:Y:S02]  /*3b80*/  IDP.4A.S8.S8 R39, R25, R18, R39 ;  /* 0x0000001219277226 */ /* 0x000fe40000000627 */
[-C--:B------:R-:W-:Y:S01]  /*3b90*/  IDP.4A.S8.S8 R54, R3, R19.reuse, R34 ;  /* 0x0000001303367226 */ /* 0x080fe20000000622 */
[----:B------:R-:W3:Y:S01]  /*3ba0*/  LDG.E.CONSTANT R18, desc[UR8][R28.64] ;  /* 0x000000081c127981 */ /* 0x000ee2000c1e9900 */
[----:B------:R-:W-:-:S03]  /*3bb0*/  IDP.4A.S8.S8 R46, R33, R19, R46 ;  /* 0x00000013212e7226 */ /* 0x000fc6000000062e */
[----:B------:R-:W1:Y:S01]  /*3bc0*/  LDS R34, [R30+UR4+0x1e8] ;  /* 0x0001e8041e227984 */ /* 0x000e620008000800 */
[----:B------:R-:W-:Y:S02]  /*3bd0*/  IDP.4A.S8.S8 R58, R25, R19, R48 ;  /* 0x00000013193a7226 */ /* 0x000fe40000000630 */
[C---:B------:R-:W-:Y:S01]  /*3be0*/  IDP.4A.S8.S8 R59, R33.reuse, R4, R59 ;  /* 0x00000004213b7226 */ /* 0x040fe2000000063b */
[----:B------:R-:W3:Y:S01]  /*3bf0*/  LDG.E.CONSTANT R21, desc[UR8][R26.64+0xa80] ;  /* 0x000a80081a157981 */ /* 0x000ee2000c1e9900 */
[C---:B------:R-:W-:Y:S02]  /*3c00*/  IDP.4A.S8.S8 R56, R33.reuse, R5, R56 ;  /* 0x0000000521387226 */ /* 0x040fe40000000638 */
[CC--:B------:R-:W-:Y:S01]  /*3c10*/  IDP.4A.S8.S8 R61, R33.reuse, R6.reuse, R61 ;  /* 0x00000006213d7226 */ /* 0x0c0fe2000000063d */
[----:B------:R-:W3:Y:S01]  /*3c20*/  LDG.E.CONSTANT R20, desc[UR8][R26.64+0xa84] ;  /* 0x000a84081a147981 */ /* 0x000ee2000c1e9900 */
[----:B------:R-:W-:Y:S02]  /*3c30*/  IDP.4A.S8.S8 R50, R33, R7, R50 ;  /* 0x0000000721327226 */ /* 0x000fe40000000632 */
[----:B------:R-:W-:Y:S01]  /*3c40*/  IDP.4A.S8.S8 R33, R3, R6, R41 ;  /* 0x0000000603217226 */ /* 0x000fe20000000629 */
[----:B------:R-:W3:Y:S01]  /*3c50*/  LDG.E.CONSTANT R19, desc[UR8][R28.64+0x8] ;  /* 0x000008081c137981 */ /* 0x000ee2000c1e9900 */
[----:B------:R-:W-:-:S02]  /*3c60*/  IDP.4A.S8.S8 R47, R25, R4, R38 ;  /* 0x00000004192f7226 */ /* 0x000fc40000000626 */
[C---:B------:R-:W-:Y:S02]  /*3c70*/  IDP.4A.S8.S8 R48, R3.reuse, R5, R52 ;  /* 0x0000000503307226 */ /* 0x040fe40000000634 */
[----:B------:R-:W-:Y:S01]  /*3c80*/  IDP.4A.S8.S8 R46, R3, R7, R46 ;  /* 0x00000007032e7226 */ /* 0x000fe2000000062e */
[----:B------:R-:W-:Y:S01]  /*3c90*/  LDS R52, [R30+UR4+0x260] ;  /* 0x000260041e347984 */ /* 0x000fe20008000800 */
[C---:B------:R-:W-:Y:S02]  /*3ca0*/  IDP.4A.S8.S8 R44, R25.reuse, R5, R44 ;  /* 0x00000005192c7226 */ /* 0x040fe4000000062c */
[C---:B------:R-:W-:Y:S01]  /*3cb0*/  IDP.4A.S8.S8 R41, R25.reuse, R6, R45 ;  /* 0x0000000619297226 */ /* 0x040fe2000000062d */
[----:B------:R-:W3:Y:S01]  /*3cc0*/  LDG.E.CONSTANT R3, desc[UR8][R28.64+0x4] ;  /* 0x000004081c037981 */ /* 0x000ee2000c1e9900 */
[----:B------:R-:W-:Y:S02]  /*3cd0*/  IDP.4A.S8.S8 R38, R25, R7, R54 ;  /* 0x0000000719267226 */ /* 0x000fe40000000636 */
[----:B------:R-:W-:-:S02]  /*3ce0*/  IDP.4A.S8.S8 R25, R35, R4, R36 ;  /* 0x0000000423197226 */ /* 0x000fc40000000624 */
[C---:B------:R-:W-:Y:S02]  /*3cf0*/  IDP.4A.S8.S8 R40, R35.reuse, R5, R40 ;  /* 0x0000000523287226 */ /* 0x040fe40000000628 */
[C---:B------:R-:W-:Y:S02]  /*3d00*/  IDP.4A.S8.S8 R39, R35.reuse, R6, R39 ;  /* 0x0000000623277226 */ /* 0x040fe40000000627 */
[----:B------:R-:W-:Y:S01]  /*3d10*/  IDP.4A.S8.S8 R54, R35, R7, R58 ;  /* 0x0000000723367226 */ /* 0x000fe2000000063a */
[----:B------:R-:W3:Y:S04]  /*3d20*/  LDG.E.CONSTANT R29, desc[UR8][R26.64] ;  /* 0x000000081a1d7981 */ /* 0x000ee8000c1e9900 */
[----:B------:R-:W1:Y:S01]  /*3d30*/  LDS.128 R4, [R0+UR5+0x500] ;  /* 0x0005000500047984 */ /* 0x000e620008000c00 */
[----:B0-----:R-:W-:-:S02]  /*3d40*/  IDP.4A.S8.S8 R56, R37, R9, R56 ;  /* 0x0000000925387226 */ /* 0x001fc40000000638 */
[C---:B------:R-:W-:Y:S01]  /*3d50*/  IDP.4A.S8.S8 R36, R37.reuse, R11, R50 ;  /* 0x0000000b25247226 */ /* 0x040fe20000000632 */
[----:B------:R-:W3:Y:S01]  /*3d60*/  LDG.E.CONSTANT R28, desc[UR8][R26.64+0x4] ;  /* 0x000004081a1c7981 */ /* 0x000ee2000c1e9900 */
[C---:B------:R-:W-:Y:S02]  /*3d70*/  IDP.4A.S8.S8 R53, R37.reuse, R8, R59 ;  /* 0x0000000825357226 */ /* 0x040fe4000000063b */
[----:B------:R-:W-:Y:S02]  /*3d80*/  IDP.4A.S8.S8 R55, R37, R10, R61 ;  /* 0x0000000a25377226 */ /* 0x000fe4000000063d */
[----:B------:R-:W-:Y:S02]  /*3d90*/  IDP.4A.S8.S8 R37, R32, R9, R44 ;  /* 0x0000000920257226 */ /* 0x000fe4000000062c */
[C---:B----4-:R-:W-:Y:S02]  /*3da0*/  IDP.4A.S8.S8 R50, R31.reuse, R13, R56 ;  /* 0x0000000d1f327226 */ /* 0x050fe40000000638 */
[----:B------:R-:W-:-:S02]  /*3db0*/  IDP.4A.S8.S8 R43, R31, R8, R43 ;  /* 0x000000081f2b7226 */ /* 0x000fc4000000062b */
[-C--:B------:R-:W-:Y:S02]  /*3dc0*/  IDP.4A.S8.S8 R47, R32, R8.reuse, R47 ;  /* 0x00000008202f7226 */ /* 0x080fe4000000062f */
[C---:B------:R-:W-:Y:S02]  /*3dd0*/  IDP.4A.S8.S8 R35, R42.reuse, R8, R25 ;  /* 0x000000082a237226 */ /* 0x040fe40000000619 */
[CC--:B------:R-:W-:Y:S01]  /*3de0*/  IDP.4A.S8.S8 R48, R31.reuse, R9.reuse, R48 ;  /* 0x000000091f307226 */ /* 0x0c0fe20000000630 */
[----:B------:R-:W4:Y:S01]  /*3df0*/  LDG.E.CONSTANT R25, desc[UR8][R26.64+0xa88] ;  /* 0x000a88081a197981 */ /* 0x000f22000c1e9900 */
[----:B------:R-:W-:Y:S02]  /*3e00*/  IDP.4A.S8.S8 R49, R42, R9, R40 ;  /* 0x000000092a317226 */ /* 0x000fe40000000628 */
[-C--:B------:R-:W-:Y:S01]  /*3e10*/  IDP.4A.S8.S8 R33, R31, R10.reuse, R33 ;  /* 0x0000000a1f217226 */ /* 0x080fe20000000621 */
[----:B------:R-:W-:Y:S01]  /*3e20*/  LDS R40, [R30+UR4+0x348] ;  /* 0x000348041e287984 */ /* 0x000fe20008000800 */
[----:B------:R-:W-:-:S02]  /*3e30*/  IDP.4A.S8.S8 R41, R32, R10, R41 ;  /* 0x0000000a20297226 */ /* 0x000fc40000000629 */
[----:B------:R-:W-:Y:S02]  /*3e40*/  IDP.4A.S8.S8 R51, R42, R10, R39 ;  /* 0x0000000a2a337226 */ /* 0x000fe40000000627 */
[CC--:B------:R-:W-:Y:S01]  /*3e50*/  IDP.4A.S8.S8 R44, R31.reuse, R11.reuse, R46 ;  /* 0x0000000b1f2c7226 */ /* 0x0c0fe2000000062e */
[----:B------:R-:W-:Y:S01]  /*3e60*/  LDS R39, [R30+UR4+0x3c0] ;  /* 0x0003c0041e277984 */ /* 0x000fe20008000800 */
[-C--:B------:R-:W-:Y:S02]  /*3e70*/  IDP.4A.S8.S8 R45, R32, R11.reuse, R38 ;  /* 0x0000000b202d7226 */ /* 0x080fe40000000626 */
[----:B------:R-:W-:Y:S01]  /*3e80*/  IDP.4A.S8.S8 R54, R42, R11, R54 ;  /* 0x0000000b2a367226 */ /* 0x000fe20000000636 */
[----:B------:R-:W-:Y:S01]  /*3e90*/  LDS R38, [R30+UR4+0x438] ;  /* 0x000438041e267984 */ /* 0x000fe20008000800 */
[----:B------:R-:W-:-:S03]  /*3ea0*/  IDP.4A.S8.S8 R56, R31, R15, R36 ;  /* 0x0000000f1f387226 */ /* 0x000fc60000000624 */
[----:B------:R-:W-:Y:S04]  /*3eb0*/  LDS R36, [R30+UR4+0x2d0] ;  /* 0x0002d0041e247984 */ /* 0x000fe80008000800 */
[----:B------:R-:W0:Y:S01]  /*3ec0*/  LDS.128 R8, [R0+UR5+0x510] ;  /* 0x0005100500087984 */ /* 0x000e220008000c00 */
[-C--:B------:R-:W-:Y:S02]  /*3ed0*/  IDP.4A.S8.S8 R53, R31, R12.reuse, R53 ;  /* 0x0000000c1f357226 */ /* 0x080fe40000000635 */
[-C--:B------:R-:W-:Y:S02]  /*3ee0*/  IDP.4A.S8.S8 R43, R32, R12.reuse, R43 ;  /* 0x0000000c202b7226 */ /* 0x080fe4000000062b */
[-C--:B------:R-:W-:Y:S02]  /*3ef0*/  IDP.4A.S8.S8 R47, R42, R12.reuse, R47 ;  /* 0x0000000c2a2f7226 */ /* 0x080fe4000000062f */
[----:B-1----:R-:W-:-:S02]  /*3f00*/  IDP.4A.S8.S8 R35, R34, R12, R35 ;  /* 0x0000000c22237226 */ /* 0x002fc40000000623 */
[-C--:B------:R-:W-:Y:S02]  /*3f10*/  IDP.4A.S8.S8 R12, R32, R13.reuse, R48 ;  /* 0x0000000d200c7226 */ /* 0x080fe40000000630 */
[-C--:B------:R-:W-:Y:S02]  /*3f20*/  IDP.4A.S8.S8 R46, R42, R13.reuse, R37 ;  /* 0x0000000d2a2e7226 */ /* 0x080fe40000000625 */
[----:B------:R-:W-:Y:S02]  /*3f30*/  IDP.4A.S8.S8 R49, R34, R13, R49 ;  /* 0x0000000d22317226 */ /* 0x000fe40000000631 */
[CC--:B------:R-:W-:Y:S02]  /*3f40*/  IDP.4A.S8.S8 R13, R32.reuse, R14.reuse, R33 ;  /* 0x0000000e200d7226 */ /* 0x0c0fe40000000621 */
[----:B------:R-:W4:Y:S01]  /*3f50*/  LDG.E.CONSTANT R33, desc[UR8][R26.64+0x380] ;  /* 0x000380081a217981 */ /* 0x000f22000c1e9900 */
[----:B------:R-:W-:Y:S02]  /*3f60*/  IDP.4A.S8.S8 R55, R31, R14, R55 ;  /* 0x0000000e1f377226 */ /* 0x000fe40000000637 */
[C---:B------:R-:W-:Y:S01]  /*3f70*/  IDP.4A.S8.S8 R44, R32.reuse, R15, R44 ;  /* 0x0000000f202c7226 */ /* 0x040fe2000000062c */
[----:B------:R-:W4:Y:S01]  /*3f80*/  LDG.E.CONSTANT R31, desc[UR8][R26.64+0x8] ;  /* 0x000008081a1f7981 */ /* 0x000f22000c1e9900 */
[----:B------:R-:W-:-:S02]  /*3f90*/  IDP.4A.S8.S8 R53, R32, R4, R53 ;  /* 0x0000000420357226 */ /* 0x000fc40000000635 */
[C---:B------:R-:W-:Y:S02]  /*3fa0*/  IDP.4A.S8.S8 R50, R32.reuse, R5, R50 ;  /* 0x0000000520327226 */ /* 0x040fe40000000632 */
[C---:B------:R-:W-:Y:S02]  /*3fb0*/  IDP.4A.S8.S8 R55, R32.reuse, R6, R55 ;  /* 0x0000000620377226 */ /* 0x040fe40000000637 */
[----:B------:R-:W-:Y:S02]  /*3fc0*/  IDP.4A.S8.S8 R56, R32, R7, R56 ;  /* 0x0000000720387226 */ /* 0x000fe40000000638 */
[----:B------:R-:W4:Y:S01]  /*3fd0*/  LDG.E.CONSTANT R32, desc[UR8][R26.64+0x384] ;  /* 0x000384081a207981 */ /* 0x000f22000c1e9900 */
[C---:B------:R-:W-:Y:S02]  /*3fe0*/  IDP.4A.S8.S8 R51, R34.reuse, R14, R51 ;  /* 0x0000000e22337226 */ /* 0x040fe40000000633 */
[----:B------:R-:W-:Y:S02]  /*3ff0*/  IDP.4A.S8.S8 R54, R34, R15, R54 ;  /* 0x0000000f22367226 */ /* 0x000fe40000000636 */
[----:B------:R-:W-:-:S02]  /*4000*/  IDP.4A.S8.S8 R57, R52, R4, R35 ;  /* 0x0000000434397226 */ /* 0x000fc40000000623 */
[C---:B------:R-:W-:Y:S01]  /*4010*/  IDP.4A.S8.S8 R49, R52.reuse, R5, R49 ;  /* 0x0000000534317226 */ /* 0x040fe20000000631 */
[----:B------:R-:W4:Y:S01]  /*4020*/  LDG.E.CONSTANT R35, desc[UR8][R26.64+0x700] ;  /* 0x000700081a237981 */ /* 0x000f22000c1e9900 */
[C---:B------:R-:W-:Y:S02]  /*4030*/  IDP.4A.S8.S8 R51, R52.reuse, R6, R51 ;  /* 0x0000000634337226 */ /* 0x040fe40000000633 */
[----:B------:R-:W-:Y:S02]  /*4040*/  IDP.4A.S8.S8 R52, R52, R7, R54 ;  /* 0x0000000734347226 */ /* 0x000fe40000000636 */
[C---:B0-----:R-:W-:Y:S02]  /*4050*/  IDP.4A.S8.S8 R53, R36.reuse, R8, R53 ;  /* 0x0000000824357226 */ /* 0x041fe40000000635 */
[C---:B------:R-:W-:Y:S02]  /*4060*/  IDP.4A.S8.S8 R50, R36.reuse, R9, R50 ;  /* 0x0000000924327226 */ /* 0x040fe40000000632 */
[----:B------:R-:W-:-:S02]  /*4070*/  IDP.4A.S8.S8 R55, R36, R10, R55 ;  /* 0x0000000a24377226 */ /* 0x000fc40000000637 */
[----:B------:R-:W-:Y:S02]  /*4080*/  IDP.4A.S8.S8 R54, R36, R11, R56 ;  /* 0x0000000b24367226 */ /* 0x000fe40000000638 */
[C---:B------:R-:W-:Y:S01]  /*4090*/  IDP.4A.S8.S8 R41, R42.reuse, R14, R41 ;  /* 0x0000000e2a297226 */ /* 0x040fe20000000629 */
[----:B------:R-:W4:Y:S01]  /*40a0*/  LDG.E.CONSTANT R36, desc[UR8][R26.64+0x704] ;  /* 0x000704081a247981 */ /* 0x000f22000c1e9900 */
[C---:B------:R-:W-:Y:S02]  /*40b0*/  IDP.4A.S8.S8 R48, R42.reuse, R15, R45 ;  /* 0x0000000f2a307226 */ /* 0x040fe4000000062d */
[C---:B------:R-:W-:Y:S02]  /*40c0*/  IDP.4A.S8.S8 R45, R42.reuse, R4, R43 ;  /* 0x000000042a2d7226 */ /* 0x040fe4000000062b */
[C---:B------:R-:W-:Y:S02]  /*40d0*/  IDP.4A.S8.S8 R37, R42.reuse, R5, R12 ;  /* 0x000000052a257226 */ /* 0x040fe4000000060c */
[----:B------:R-:W-:-:S02]  /*40e0*/  IDP.4A.S8.S8 R43, R42, R6, R13 ;  /* 0x000000062a2b7226 */ /* 0x000fc4000000060d */
[----:B------:R-:W-:Y:S01]  /*40f0*/  IDP.4A.S8.S8 R42, R42, R7, R44 ;  /* 0x000000072a2a7226 */ /* 0x000fe2000000062c */
[----:B------:R-:W0:Y:S01]  /*4100*/  LDS.128 R12, [R0+UR5+0x540] ;  /* 0x00054005000c7984 */ /* 0x000e220008000c00 */
[C---:B------:R-:W-:Y:S02]  /*4110*/  IDP.4A.S8.S8 R47, R34.reuse, R4, R47 ;  /* 0x00000004222f7226 */ /* 0x040fe4000000062f */
[C---:B------:R-:W-:Y:S02]  /*4120*/  IDP.4A.S8.S8 R46, R34.reuse, R5, R46 ;  /* 0x00000005222e7226 */ /* 0x040fe4000000062e */
[C---:B------:R-:W-:Y:S02]  /*4130*/  IDP.4A.S8.S8 R44, R34.reuse, R6, R41 ;  /* 0x00000006222c7226 */ /* 0x040fe40000000629 */
[----:B------:R-:W-:Y:S01]  /*4140*/  IDP.4A.S8.S8 R48, R34, R7, R48 ;  /* 0x0000000722307226 */ /* 0x000fe20000000630 */
[----:B------:R-:W1:Y:S04]  /*4150*/  LDS R41, [R30+UR4+0x4b0] ;  /* 0x0004b0041e297984 */ /* 0x000e680008000800 */
[----:B------:R-:W4:Y:S01]  /*4160*/  LDG.E.CONSTANT R34, desc[UR8][R26.64+0x388] ;  /* 0x000388081a227981 */ /* 0x000f22000c1e9900 */
[----:B------:R-:W-:-:S02]  /*4170*/  IDP.4A.S8.S8 R56, R40, R9, R37 ;  /* 0x0000000928387226 */ /* 0x000fc40000000625 */
[CC--:B------:R-:W-:Y:S01]  /*4180*/  IDP.4A.S8.S8 R46, R39.reuse, R9.reuse, R46 ;  /* 0x00000009272e7226 */ /* 0x0c0fe2000000062e */
[----:B------:R-:W4:Y:S01]  /*4190*/  LDG.E.CONSTANT R37, desc[UR8][R26.64+0x708] ;  /* 0x000708081a257981 */ /* 0x000f22000c1e9900 */
[----:B------:R-:W-:Y:S02]  /*41a0*/  IDP.4A.S8.S8 R58, R38, R9, R49 ;  /* 0x00000009263a7226 */ /* 0x000fe40000000631 */
[-C--:B------:R-:W-:Y:S01]  /*41b0*/  IDP.4A.S8.S8 R9, R40, R10.reuse, R43 ;  /* 0x0000000a28097226 */ /* 0x080fe2000000062b */
[----:B------:R-:W1:Y:S01]  /*41c0*/  LDS.128 R4, [R0+UR5+0x570] ;  /* 0x0005700500047984 */ /* 0x000e620008000c00 */
[-C--:B------:R-:W-:Y:S02]  /*41d0*/  IDP.4A.S8.S8 R49, R39, R10.reuse, R44 ;  /* 0x0000000a27317226 */ /* 0x080fe4000000062c */
[----:B------:R-:W-:Y:S01]  /*41e0*/  IDP.4A.S8.S8 R51, R38, R10, R51 ;  /* 0x0000000a26337226 */ /* 0x000fe20000000633 */
[----:B------:R-:W1:Y:S01]  /*41f0*/  LDS R43, [R30+UR4+0x528] ;  /* 0x000528041e2b7984 */ /* 0x000e620008000800 */
[----:B------:R-:W-:-:S03]  /*4200*/  IDP.4A.S8.S8 R10, R40, R11, R42 ;  /* 0x0000000b280a7226 */ /* 0x000fc6000000062a */
[----:B------:R0:W4:Y:S01]  /*4210*/  LDG.E.CONSTANT R42, desc[UR8][R26.64+0xa8c] ;  /* 0x000a8c081a2a7981 */ /* 0x000122000c1e9900 */
[-C--:B------:R-:W-:Y:S02]  /*4220*/  IDP.4A.S8.S8 R45, R40, R8.reuse, R45 ;  /* 0x00000008282d7226 */ /* 0x080fe4000000062d */
[CC--:B------:R-:W-:Y:S02]  /*4230*/  IDP.4A.S8.S8 R47, R39.reuse, R8.reuse, R47 ;  /* 0x00000008272f7226 */ /* 0x0c0fe4000000062f */
[C---:B------:R-:W-:Y:S02]  /*4240*/  IDP.4A.S8.S8 R8, R38.reuse, R8, R57 ;  /* 0x0000000826087226 */ /* 0x040fe40000000639 */
[-C--:B------:R-:W-:Y:S02]  /*4250*/  IDP.4A.S8.S8 R44, R39, R11.reuse, R48 ;  /* 0x0000000b272c7226 */ /* 0x080fe40000000630 */
[----:B------:R-:W-:Y:S01]  /*4260*/  IDP.4A.S8.S8 R52, R38, R11, R52 ;  /* 0x0000000b26347226 */ /* 0x000fe20000000634 */
[----:B0-----:R-:W-:Y:S01]  /*4270*/  LDS R27, [R30+UR4+0x3c4] ;  /* 0x0003c4041e1b7984 */ /* 0x001fe20008000800 */
[----:B------:R-:W-:-:S02]  /*4280*/  IDP.4A.S8.S8 R48, R40, R12, R53 ;  /* 0x0000000c28307226 */ /* 0x000fc40000000635 */
[C---:B------:R-:W-:Y:S02]  /*4290*/  IDP.4A.S8.S8 R50, R40.reuse, R13, R50 ;  /* 0x0000000d28327226 */ /* 0x040fe40000000632 */
[C---:B------:R-:W-:Y:S02]  /*42a0*/  IDP.4A.S8.S8 R55, R40.reuse, R14, R55 ;  /* 0x0000000e28377226 */ /* 0x040fe40000000637 */
[----:B------:R-:W-:Y:S02]  /*42b0*/  IDP.4A.S8.S8 R60, R40, R15, R54 ;  /* 0x0000000f283c7226 */ /* 0x000fe40000000636 */
[-C--:B------:R-:W-:Y:S02]  /*42c0*/  IDP.4A.S8.S8 R53, R39, R12.reuse, R45 ;  /* 0x0000000c27357226 */ /* 0x080fe4000000062d */
[-C--:B------:R-:W-:Y:S02]  /*42d0*/  IDP.4A.S8.S8 R47, R38, R12.reuse, R47 ;  /* 0x0000000c262f7226 */ /* 0x080fe4000000062f */
[----:B-1----:R-:W-:-:S02]  /*42e0*/  IDP.4A.S8.S8 R40, R41, R12, R8 ;  /* 0x0000000c29287226 */ /* 0x002fc40000000608 */
[-C--:B------:R-:W-:Y:S02]  /*42f0*/  IDP.4A.S8.S8 R54, R39, R13.reuse, R56 ;  /* 0x0000000d27367226 */ /* 0x080fe40000000638 */
[CC--:B------:R-:W-:Y:S02]  /*4300*/  IDP.4A.S8.S8 R12, R38.reuse, R13.reuse, R46 ;  /* 0x0000000d260c7226 */ /* 0x0c0fe4000000062e */
[----:B------:R-:W-:Y:S02]  /*4310*/  IDP.4A.S8.S8 R26, R41, R13, R58 ;  /* 0x0000000d291a7226 */ /* 0x000fe4000000063a */
[-C--:B------:R-:W-:Y:S02]  /*4320*/  IDP.4A.S8.S8 R13, R39, R14.reuse, R9 ;  /* 0x0000000e270d7226 */ /* 0x080fe40000000609 */
[-C--:B------:R-:W-:Y:S02]  /*4330*/  IDP.4A.S8.S8 R57, R38, R14.reuse, R49 ;  /* 0x0000000e26397226 */ /* 0x080fe40000000631 */
[----:B------:R-:W-:-:S02]  /*4340*/  IDP.4A.S8.S8 R46, R41, R14, R51 ;  /* 0x0000000e292e7226 */ /* 0x000fc40000000633 */
[CC--:B------:R-:W-:Y:S02]  /*4350*/  IDP.4A.S8.S8 R56, R39.reuse, R15.reuse, R10 ;  /* 0x0000000f27387226 */ /* 0x0c0fe4000000060a */
[----:B------:R-:W-:Y:S01]  /*4360*/  IDP.4A.S8.S8 R14, R38, R15, R44 ;  /* 0x0000000f260e7226 */ /* 0x000fe2000000062c */
[----:B------:R-:W-:Y:S01]  /*4370*/  LDS.128 R8, [R0+UR5+0x520] ;  /* 0x0005200500087984 */ /* 0x000fe20008000c00 */
[C---:B------:R-:W-:Y:S02]  /*4380*/  IDP.4A.S8.S8 R45, R39.reuse, R4, R48 ;  /* 0x00000004272d7226 */ /* 0x040fe40000000630 */
[C---:B------:R-:W-:Y:S01]  /*4390*/  IDP.4A.S8.S8 R48, R39.reuse, R5, R50 ;  /* 0x0000000527307226 */ /* 0x040fe20000000632 */
[----:B------:R-:W0:Y:S01]  /*43a0*/  LDS R44, [R30+UR4+0x2d4] ;  /* 0x0002d4041e2c7984 */ /* 0x000e220008000800 */
[C---:B------:R-:W-:Y:S02]  /*43b0*/  IDP.4A.S8.S8 R49, R39.reuse, R6, R55 ;  /* 0x0000000627317226 */ /* 0x040fe40000000637 */
[----:B------:R-:W-:Y:S01]  /*43c0*/  IDP.4A.S8.S8 R51, R39, R7, R60 ;  /* 0x0000000727337226 */ /* 0x000fe2000000063c */
[----:B------:R-:W-:Y:S04]  /*43d0*/  LDS R50, [R30+UR4+0x34c] ;  /* 0x00034c041e327984 */ /* 0x000fe80008000800 */
[----:B------:R-:W1:Y:S01]  /*43e0*/  LDS R39, [R30+UR4+0x43c] ;  /* 0x00043c041e277984 */ /* 0x000e620008000800 */
[----:B------:R-:W-:-:S02]  /*43f0*/  IDP.4A.S8.S8 R52, R41, R15, R52 ;  /* 0x0000000f29347226 */ /* 0x000fc40000000634 */
[C---:B------:R-:W-:Y:S02]  /*4400*/  IDP.4A.S8.S8 R55, R38.reuse, R6, R13 ;  /* 0x0000000626377226 */ /* 0x040fe4000000060d */
[C---:B------:R-:W-:Y:S02]  /*4410*/  IDP.4A.S8.S8 R58, R41.reuse, R5, R12 ;  /* 0x00000005293a7226 */ /* 0x040fe4000000060c */
[----:B------:R-:W-:Y:S02]  /*4420*/  IDP.4A.S8.S8 R60, R41, R7, R14 ;  /* 0x00000007293c7226 */ /* 0x000fe4000000060e */
[C---:B------:R-:W-:Y:S01]  /*4430*/  IDP.4A.S8.S8 R53, R38.reuse, R4, R53 ;  /* 0x0000000426357226 */ /* 0x040fe20000000635 */
[----:B------:R-:W2:Y:S01]  /*4440*/  LDS.128 R12, [R0+UR5+0x550] ;  /* 0x00055005000c7984 */ /* 0x000ea20008000c00 */
[C---:B------:R-:W-:Y:S02]  /*4450*/  IDP.4A.S8.S8 R54, R38.reuse, R5, R54 ;  /* 0x0000000526367226 */ /* 0x040fe40000000636 */
[----:B------:R-:W-:-:S02]  /*4460*/  IDP.4A.S8.S8 R56, R38, R7, R56 ;  /* 0x0000000726387226 */ /* 0x000fc40000000638 */
[----:B------:R-:W2:Y:S01]  /*4470*/  LDS R38, [R30+UR4+0x4b4] ;  /* 0x0004b4041e267984 */ /* 0x000ea20008000800 */
[C---:B------:R-:W-:Y:S02]  /*4480*/  IDP.4A.S8.S8 R47, R41.reuse, R4, R47 ;  /* 0x00000004292f7226 */ /* 0x040fe4000000062f */
[----:B------:R-:W-:Y:S02]  /*4490*/  IDP.4A.S8.S8 R57, R41, R6, R57 ;  /* 0x0000000629397226 */ /* 0x000fe40000000639 */
[C---:B------:R-:W-:Y:S02]  /*44a0*/  IDP.4A.S8.S8 R40, R43.reuse, R4, R40 ;  /* 0x000000042b287226 */ /* 0x040fe40000000628 */
[C---:B------:R-:W-:Y:S02]  /*44b0*/  IDP.4A.S8.S8 R26, R43.reuse, R5, R26 ;  /* 0x000000052b1a7226 */ /* 0x040fe4000000061a */
[C---:B------:R-:W-:Y:S02]  /*44c0*/  IDP.4A.S8.S8 R46, R43.reuse, R6, R46 ;  /* 0x000000062b2e7226 */ /* 0x040fe4000000062e */
[----:B------:R-:W-:-:S02]  /*44d0*/  IDP.4A.S8.S8 R52, R43, R7, R52 ;  /* 0x000000072b347226 */ /* 0x000fc40000000634 */
[----:B------:R-:W5:Y:S01]  /*44e0*/  LDS.128 R4, [R0+UR5+0x580] ;  /* 0x0005800500047984 */ /* 0x000f620008000c00 */
[C---:B0-----:R-:W-:Y:S02]  /*44f0*/  IDP.4A.S8.S8 R45, R44.reuse, R8, R45 ;  /* 0x000000082c2d7226 */ /* 0x041fe4000000062d */
[C---:B------:R-:W-:Y:S02]  /*4500*/  IDP.4A.S8.S8 R48, R44.reuse, R9, R48 ;  /* 0x000000092c307226 */ /* 0x040fe40000000630 */
[C---:B------:R-:W-:Y:S02]  /*4510*/  IDP.4A.S8.S8 R49, R44.reuse, R10, R49 ;  /* 0x0000000a2c317226 */ /* 0x040fe40000000631 */
[----:B------:R-:W-:Y:S02]  /*4520*/  IDP.4A.S8.S8 R51, R44, R11, R51 ;  /* 0x0000000b2c337226 */ /* 0x000fe40000000633 */
[----:B-1----:R-:W-:Y:S02]  /*4530*/  IDP.4A.S8.S8 R44, R39, R9, R26 ;  /* 0x00000009272c7226 */ /* 0x002fe4000000061a */
[----:B------:R-:W0:Y:S01]  /*4540*/  LDS R26, [R30+UR4+0x52c] ;  /* 0x00052c041e1a7984 */ /* 0x000e220008000800 */
[----:B------:R-:W-:-:S02]  /*4550*/  IDP.4A.S8.S8 R53, R50, R8, R53 ;  /* 0x0000000832357226 */ /* 0x000fc40000000635 */
[-C--:B------:R-:W-:Y:S02]  /*4560*/  IDP.4A.S8.S8 R47, R27, R8.reuse, R47 ;  /* 0x000000081b2f7226 */ /* 0x080fe4000000062f */
[----:B------:R-:W-:Y:S02]  /*4570*/  IDP.4A.S8.S8 R41, R39, R8, R40 ;  /* 0x0000000827297226 */ /* 0x000fe40000000628 */
[CC--:B------:R-:W-:Y:S01]  /*4580*/  IDP.4A.S8.S8 R8, R50.reuse, R9.reuse, R54 ;  /* 0x0000000932087226 */ /* 0x0c0fe20000000636 */
[----:B------:R-:W-:Y:S01]  /*4590*/  LDS R40, [R30+UR4+0x2d8] ;  /* 0x0002d8041e287984 */ /* 0x000fe20008000800 */
[----:B------:R-:W-:Y:S02]  /*45a0*/  IDP.4A.S8.S8 R54, R27, R9, R58 ;  /* 0x000000091b367226 */ /* 0x000fe4000000063a */
[-C--:B------:R-:W-:Y:S02]  /*45b0*/  IDP.4A.S8.S8 R43, R39, R10.reuse, R46 ;  /* 0x0000000a272b7226 */ /* 0x080fe4000000062e */
[----:B------:R-:W-:-:S02]  /*45c0*/  IDP.4A.S8.S8 R9, R50, R10, R55 ;  /* 0x0000000a32097226 */ /* 0x000fc40000000637 */
[----:B------:R-:W-:Y:S02]  /*45d0*/  IDP.4A.S8.S8 R46, R39, R11, R52 ;  /* 0x0000000b272e7226 */ /* 0x000fe40000000634 */
[C---:B--2---:R-:W-:Y:S02]  /*45e0*/  IDP.4A.S8.S8 R52, R50.reuse, R14, R49 ;  /* 0x0000000e32347226 */ /* 0x044fe40000000631 */
[-C--:B------:R-:W-:Y:S02]  /*45f0*/  IDP.4A.S8.S8 R55, R27, R12.reuse, R53 ;  /* 0x0000000c1b377226 */ /* 0x080fe40000000635 */
[-C--:B------:R-:W-:Y:S02]  /*4600*/  IDP.4A.S8.S8 R45, R50, R12.reuse, R45 ;  /* 0x0000000c322d7226 */ /* 0x080fe4000000062d */
[-C--:B------:R-:W-:Y:S02]  /*4610*/  IDP.4A.S8.S8 R53, R39, R12.reuse, R47 ;  /* 0x0000000c27357226 */ /* 0x080fe4000000062f */
[----:B------:R-:W-:-:S02]  /*4620*/  IDP.4A.S8.S8 R49, R38, R12, R41 ;  /* 0x0000000c26317226 */ /* 0x000fc40000000629 */
[-C--:B------:R-:W-:Y:S02]  /*4630*/  IDP.4A.S8.S8 R48, R50, R13.reuse, R48 ;  /* 0x0000000d32307226 */ /* 0x080fe40000000630 */
[-C--:B------:R-:W-:Y:S02]  /*4640*/  IDP.4A.S8.S8 R12, R27, R13.reuse, R8 ;  /* 0x0000000d1b0c7226 */ /* 0x080fe40000000608 */
[-C--:B------:R-:W-:Y:S02]  /*4650*/  IDP.4A.S8.S8 R54, R39, R13.reuse, R54 ;  /* 0x0000000d27367226 */ /* 0x080fe40000000636 */
[----:B------:R-:W-:Y:S02]  /*4660*/  IDP.4A.S8.S8 R44, R38, R13, R44 ;  /* 0x0000000d262c7226 */ /* 0x000fe4000000062c */
[C---:B------:R-:W-:Y:S02]  /*4670*/  IDP.4A.S8.S8 R57, R27.reuse, R10, R57 ;  /* 0x0000000a1b397226 */ /* 0x040fe40000000639 */
[----:B------:R-:W-:-:S02]  /*4680*/  IDP.4A.S8.S8 R13, R27, R14, R9 ;  /* 0x0000000e1b0d7226 */ /* 0x000fc40000000609 */
[CC--:B------:R-:W-:Y:S02]  /*4690*/  IDP.4A.S8.S8 R56, R50.reuse, R11.reuse, R56 ;  /* 0x0000000b32387226 */ /* 0x0c0fe40000000638 */
[C---:B------:R-:W-:Y:S02]  /*46a0*/  IDP.4A.S8.S8 R60, R27.reuse, R11, R60 ;  /* 0x0000000b1b3c7226 */ /* 0x040fe4000000063c */
[----:B------:R-:W1:Y:S01]  /*46b0*/  LDS.128 R8, [R0+UR5+0x530] ;  /* 0x0005300500087984 */ /* 0x000e620008000c00 */
[----:B-----5:R-:W-:Y:S02]  /*46c0*/  IDP.4A.S8.S8 R41, R27, R4, R45 ;  /* 0x000000041b297226 */ /* 0x020fe4000000062d */
[----:B------:R-:W-:Y:S02]  /*46d0*/  IDP.4A.S8.S8 R50, R50, R15, R51 ;  /* 0x0000000f32327226 */ /* 0x000fe40000000633 */
[-C--:B------:R-:W-:Y:S01]  /*46e0*/  IDP.4A.S8.S8 R59, R39, R14.reuse, R57 ;  /* 0x0000000e273b7226 */ /* 0x080fe20000000639 */
[----:B------:R-:W2:Y:S01]  /*46f0*/  LDS R51, [R30+UR4+0x440] ;  /* 0x000440041e337984 */ /* 0x000ea20008000800 */
[----:B------:R-:W-:-:S02]  /*4700*/  IDP.4A.S8.S8 R47, R38, R14, R43 ;  /* 0x0000000e262f7226 */ /* 0x000fc4000000062b */
[CC--:B------:R-:W-:Y:S02]  /*4710*/  IDP.4A.S8.S8 R45, R27.reuse, R6.reuse, R52 ;  /* 0x000000061b2d7226 */ /* 0x0c0fe40000000634 */
[-C--:B------:R-:W-:Y:S02]  /*4720*/  IDP.4A.S8.S8 R56, R27, R15.reuse, R56 ;  /* 0x0000000f1b387226 */ /* 0x080fe40000000638 */
[-C--:B------:R-:W-:Y:S02]  /*4730*/  IDP.4A.S8.S8 R60, R39, R15.reuse, R60 ;  /* 0x0000000f273c7226 */ /* 0x080fe4000000063c */
[----:B------:R-:W-:Y:S02]  /*4740*/  IDP.4A.S8.S8 R46, R38, R15, R46 ;  /* 0x0000000f262e7226 */ /* 0x000fe4000000062e */
[-C--:B------:R-:W-:Y:S02]  /*4750*/  IDP.4A.S8.S8 R43, R27, R5.reuse, R48 ;  /* 0x000000051b2b7226 */ /* 0x080fe40000000630 */
[C---:B------:R-:W-:Y:S01]  /*4760*/  IDP.4A.S8.S8 R52, R39.reuse, R5, R12 ;  /* 0x0000000527347226 */ /* 0x040fe2000000060c */
[----:B------:R-:W5:Y:S01]  /*4770*/  LDS R48, [R30+UR4+0x350] ;  /* 0x000350041e307984 */ /* 0x000f620008000800 */
[----:B------:R-:W-:-:S03]  /*4780*/  IDP.4A.S8.S8 R57, R39, R6, R13 ;  /* 0x0000000627397226 */ /* 0x000fc6000000060d */
[----:B------:R-:W3:Y:S01]  /*4790*/  LDS.128 R12, [R0+UR5+0x560] ;  /* 0x00056005000c7984 */ /* 0x000ee20008000c00 */
[-C--:B------:R-:W-:Y:S02]  /*47a0*/  IDP.4A.S8.S8 R55, R39, R4.reuse, R55 ;  /* 0x0000000427377226 */ /* 0x080fe40000000637 */
[C---:B------:R-:W-:Y:S02]  /*47b0*/  IDP.4A.S8.S8 R53, R38.reuse, R4, R53 ;  /* 0x0000000426357226 */ /* 0x040fe40000000635 */
[C---:B------:R-:W-:Y:S02]  /*47c0*/  IDP.4A.S8.S8 R54, R38.reuse, R5, R54 ;  /* 0x0000000526367226 */ /* 0x040fe40000000636 */
[C---:B------:R-:W-:Y:S02]  /*47d0*/  IDP.4A.S8.S8 R59, R38.reuse, R6, R59 ;  /* 0x00000006263b7226 */ /* 0x040fe4000000063b */
[-C--:B------:R-:W-:Y:S02]  /*47e0*/  IDP.4A.S8.S8 R27, R27, R7.reuse, R50 ;  /* 0x000000071b1b7226 */ /* 0x080fe40000000632 */
[-C--:B------:R-:W-:Y:S01]  /*47f0*/  IDP.4A.S8.S8 R39, R39, R7.reuse, R56 ;  /* 0x0000000727277226 */ /* 0x080fe20000000638 */
[----:B------:R-:W3:Y:S01]  /*4800*/  LDS R50, [R30+UR4+0x3c8] ;  /* 0x0003c8041e327984 */ /* 0x000ee20008000800 */
[----:B------:R-:W-:-:S02]  /*4810*/  IDP.4A.S8.S8 R38, R38, R7, R60 ;  /* 0x0000000726267226 */ /* 0x000fc4000000063c */
[C---:B0-----:R-:W-:Y:S01]  /*4820*/  IDP.4A.S8.S8 R49, R26.reuse, R4, R49 ;  /* 0x000000041a317226 */ /* 0x041fe20000000631 */
[----:B------:R-:W-:Y:S01]  /*4830*/  LDS R56, [R30+UR4+0x4b8] ;  /* 0x0004b8041e387984 */ /* 0x000fe20008000800 */
[C---:B------:R-:W-:Y:S02]  /*4840*/  IDP.4A.S8.S8 R44, R26.reuse, R5, R44 ;  /* 0x000000051a2c7226 */ /* 0x040fe4000000062c */
[C---:B------:R-:W-:Y:S01]  /*4850*/  IDP.4A.S8.S8 R47, R26.reuse, R6, R47 ;  /* 0x000000061a2f7226 */ /* 0x040fe2000000062f */
[----:B------:R-:W-:Y:S01]  /*4860*/  LDS R30, [R30+UR4+0x530] ;  /* 0x000530041e1e7984 */ /* 0x000fe20008000800 */
[----:B------:R-:W-:-:S03]  /*4870*/  IDP.4A.S8.S8 R46, R26, R7, R46 ;  /* 0x000000071a2e7226 */ /* 0x000fc6000000062e */
[----:B------:R-:W0:Y:S01]  /*4880*/  LDS.128 R4, [R0+UR5+0x590] ;  /* 0x0005900500047984 */ /* 0x000e220008000c00 */
[C---:B-1----:R-:W-:Y:S02]  /*4890*/  IDP.4A.S8.S8 R27, R40.reuse, R11, R27 ;  /* 0x0000000b281b7226 */ /* 0x042fe4000000061b */
[CC--:B------:R-:W-:Y:S02]  /*48a0*/  IDP.4A.S8.S8 R45, R40.reuse, R10.reuse, R45 ;  /* 0x0000000a282d7226 */ /* 0x0c0fe4000000062d */
[----:B--2---:R-:W-:Y:S02]  /*48b0*/  IDP.4A.S8.S8 R47, R51, R10, R47 ;  /* 0x0000000a332f7226 */ /* 0x004fe4000000062f */
[----:B------:R-:W-:Y:S02]  /*48c0*/  IDP.4A.S8.S8 R43, R40, R9, R43 ;  /* 0x00000009282b7226 */ /* 0x000fe4000000062b */
[C---:B-----5:R-:W-:Y:S02]  /*48d0*/  IDP.4A.S8.S8 R39, R48.reuse, R11, R39 ;  /* 0x0000000b30277226 */ /* 0x060fe40000000627 */
[----:B---3--:R-:W-:-:S02]  /*48e0*/  IDP.4A.S8.S8 R27, R48, R15, R27 ;  /* 0x0000000f301b7226 */ /* 0x008fc4000000061b */
[C---:B------:R-:W-:Y:S02]  /*48f0*/  IDP.4A.S8.S8 R57, R48.reuse, R10, R57 ;  /* 0x0000000a30397226 */ /* 0x040fe40000000639 */
[CC--:B------:R-:W-:Y:S02]  /*4900*/  IDP.4A.S8.S8 R52, R48.reuse, R9.reuse, R52 ;  /* 0x0000000930347226 */ /* 0x0c0fe40000000634 */
[----:B------:R-:W-:Y:S02]  /*4910*/  IDP.4A.S8.S8 R44, R51, R9, R44 ;  /* 0x00000009332c7226 */ /* 0x000fe4000000062c */
[----:B------:R-:W-:Y:S02]  /*4920*/  IDP.4A.S8.S8 R45, R48, R14, R45 ;  /* 0x0000000e302d7226 */ /* 0x000fe4000000062d */
[C---:B------:R-:W-:Y:S02]  /*4930*/  IDP.4A.S8.S8 R59, R50.reuse, R10, R59 ;  /* 0x0000000a323b7226 */ /* 0x040fe4000000063b */
[----:B------:R-:W-:-:S02]  /*4940*/  IDP.4A.S8.S8 R10, R50, R15, R39 ;  /* 0x0000000f320a7226 */ /* 0x000fc40000000627 */
[C---:B------:R-:W-:Y:S02]  /*4950*/  IDP.4A.S8.S8 R54, R50.reuse, R9, R54 ;  /* 0x0000000932367226 */ /* 0x040fe40000000636 */
[CC--:B------:R-:W-:Y:S02]  /*4960*/  IDP.4A.S8.S8 R57, R50.reuse, R14.reuse, R57 ;  /* 0x0000000e32397226 */ /* 0x0c0fe40000000639 */
[CC--:B------:R-:W-:Y:S02]  /*4970*/  IDP.4A.S8.S8 R9, R51.reuse, R14.reuse, R59 ;  /* 0x0000000e33097226 */ /* 0x0c0fe4000000063b */
[----:B0-----:R-:W-:Y:S02]  /*4980*/  IDP.4A.S8.S8 R27, R50, R7, R27 ;  /* 0x00000007321b7226 */ /* 0x001fe4000000061b */
[----:B------:R-:W-:Y:S02]  /*4990*/  IDP.4A.S8.S8 R47, R56, R14, R47 ;  /* 0x0000000e382f7226 */ /* 0x000fe4000000062f */
[----:B------:R-:W-:Y:S01]  /*49a0*/  IDP.4A.S8.S8 R38, R50, R11, R38 ;  /* 0x0000000b32267226 */ /* 0x000fe20000000626 */
[----:B------:R-:W-:Y:S01]  /*49b0*/  I2FP.F32.S32 R14, R27 ;  /* 0x0000001b000e7245 */ /* 0x000fe20000201400 */
[----:B------:R-:W-:-:S02]  /*49c0*/  IDP.4A.S8.S8 R10, R51, R7, R10 ;  /* 0x00000007330a7226 */ /* 0x000fc4000000060a */
[C---:B------:R-:W-:Y:S02]  /*49d0*/  IDP.4A.S8.S8 R38, R51.reuse, R15, R38 ;  /* 0x0000000f33267226 */ /* 0x040fe40000000626 */
[-C--:B------:R-:W-:Y:S02]  /*49e0*/  IDP.4A.S8.S8 R41, R40, R8.reuse, R41 ;  /* 0x0000000828297226 */ /* 0x080fe40000000629 */
[----:B------:R-:W-:Y:S01]  /*49f0*/  FFMA R27, R14, 0.032982990145683288574, R17 ;  /* 0x3d07192c0e1b7823 */ /* 0x000fe20000000011 */
[----:B------:R-:W-:Y:S01]  /*4a00*/  IDP.4A.S8.S8 R55, R48, R8, R55 ;  /* 0x0000000830377226 */ /* 0x000fe20000000637 */
[----:B------:R-:W-:Y:S01]  /*4a10*/  I2FP.F32.S32 R14, R10 ;  /* 0x0000000a000e7245 */ /* 0x000fe20000201400 */
[-C--:B------:R-:W-:Y:S02]  /*4a20*/  IDP.4A.S8.S8 R53, R50, R8.reuse, R53 ;  /* 0x0000000832357226 */ /* 0x080fe40000000635 */
[----:B------:R-:W-:Y:S02]  /*4a30*/  IDP.4A.S8.S8 R49, R51, R8, R49 ;  /* 0x0000000833317226 */ /* 0x000fe40000000631 */
[----:B------:R-:W-:Y:S01]  /*4a40*/  FADD R24, R24, R27 ;  /* 0x0000001b18187221 */ /* 0x000fe20000000000 */
[----:B------:R-:W-:-:S02]  /*4a50*/  IDP.4A.S8.S8 R38, R56, R7, R38 ;  /* 0x0000000738267226 */ /* 0x000fc40000000626 */
[-C--:B------:R-:W-:Y:S02]  /*4a60*/  IDP.4A.S8.S8 R41, R48, R12.reuse, R41 ;  /* 0x0000000c30297226 */ /* 0x080fe40000000629 */
[-C--:B------:R-:W-:Y:S02]  /*4a70*/  IDP.4A.S8.S8 R8, R50, R12.reuse, R55 ;  /* 0x0000000c32087226 */ /* 0x080fe40000000637 */
[CC--:B------:R-:W-:Y:S02]  /*4a80*/  IDP.4A.S8.S8 R53, R51.reuse, R12.reuse, R53 ;  /* 0x0000000c33357226 */ /* 0x0c0fe40000000635 */
[----:B------:R-:W-:Y:S02]  /*4a90*/  IDP.4A.S8.S8 R49, R56, R12, R49 ;  /* 0x0000000c38317226 */ /* 0x000fe40000000631 */
[----:B------:R-:W-:Y:S01]  /*4aa0*/  FFMA R14, R14, 0.032982990145683288574, R17 ;  /* 0x3d07192c0e0e7823 */ /* 0x000fe20000000011 */
[C---:B------:R-:W-:Y:S01]  /*4ab0*/  IDP.4A.S8.S8 R46, R51.reuse, R11, R46 ;  /* 0x0000000b332e7226 */ /* 0x040fe2000000062e */
[----:B------:R-:W-:Y:S01]  /*4ac0*/  I2FP.F32.S32 R38, R38 ;  /* 0x0000002600267245 */ /* 0x000fe20000201400 */
[----:B------:R-:W-:Y:S01]  /*4ad0*/  IDP.4A.S8.S8 R12, R50, R4, R41 ;  /* 0x00000004320c7226 */ /* 0x000fe20000000629 */
[----:B------:R-:W-:Y:S01]  /*4ae0*/  FMNMX R27, RZ, R24, !PT ;  /* 0x00000018ff1b7209 */ /* 0x000fe20007800000 */
[----:B------:R-:W-:-:S02]  /*4af0*/  IDP.4A.S8.S8 R8, R51, R4, R8 ;  /* 0x0000000433087226 */ /* 0x000fc40000000608 */
[-C--:B------:R-:W-:Y:S02]  /*4b00*/  IDP.4A.S8.S8 R53, R56, R4.reuse, R53 ;  /* 0x0000000438357226 */ /* 0x080fe40000000635 */
[----:B------:R-:W-:Y:S02]  /*4b10*/  IDP.4A.S8.S8 R49, R30, R4, R49 ;  /* 0x000000041e317226 */ /* 0x000fe40000000631 */
[----:B------:R-:W-:Y:S02]  /*4b20*/  HFMA2 R4, -RZ, RZ, 1.75, 0 ;  /* 0x3f000000ff047431 */ /* 0x000fe400000001ff */
[-C--:B------:R-:W-:Y:S02]  /*4b30*/  IDP.4A.S8.S8 R11, R48, R13.reuse, R43 ;  /* 0x0000000d300b7226 */ /* 0x080fe4000000062b */
[----:B------:R-:W-:Y:S01]  /*4b40*/  FADD R14, R23, R14 ;  /* 0x0000000e170e7221 */ /* 0x000fe20000000000 */
[-C--:B------:R-:W-:Y:S02]  /*4b50*/  IDP.4A.S8.S8 R0, R50, R13.reuse, R52 ;  /* 0x0000000d32007226 */ /* 0x080fe40000000634 */
[----:B------:R-:W-:-:S02]  /*4b60*/  IDP.4A.S8.S8 R54, R51, R13, R54 ;  /* 0x0000000d33367226 */ /* 0x000fc40000000636 */
[----:B------:R-:W-:Y:S02]  /*4b70*/  IDP.4A.S8.S8 R13, R56, R13, R44 ;  /* 0x0000000d380d7226 */ /* 0x000fe4000000062c */
[----:B------:R-:W-:Y:S01]  /*4b80*/  FFMA R23, R38, 0.032982990145683288574, R17 ;  /* 0x3d07192c26177823 */ /* 0x000fe20000000011 */
[-C--:B------:R-:W-:Y:S02]  /*4b90*/  IDP.4A.S8.S8 R11, R50, R5.reuse, R11 ;  /* 0x00000005320b7226 */ /* 0x080fe4000000060b */
[----:B------:R-:W-:Y:S01]  /*4ba0*/  FFMA R27, R27, 24.263620376586914062, R16 ;  /* 0x41c21be51b1b7823 */ /* 0x000fe20000000010 */
[-C--:B------:R-:W-:Y:S02]  /*4bb0*/  IDP.4A.S8.S8 R0, R51, R5.reuse, R0 ;  /* 0x0000000533007226 */ /* 0x080fe40000000600 */
[-C--:B------:R-:W-:Y:S02]  /*4bc0*/  IDP.4A.S8.S8 R10, R56, R5.reuse, R54 ;  /* 0x00000005380a7226 */ /* 0x080fe40000000636 */
[----:B------:R-:W-:Y:S01]  /*4bd0*/  IDP.4A.S8.S8 R13, R30, R5, R13 ;  /* 0x000000051e0d7226 */ /* 0x000fe2000000060d */
[----:B------:R-:W-:Y:S01]  /*4be0*/  FMNMX R5, RZ, R14, !PT ;  /* 0x0000000eff057209 */ /* 0x000fe20007800000 */
[----:B------:R-:W-:Y:S01]  /*4bf0*/  IDP.4A.S8.S8 R15, R56, R15, R46 ;  /* 0x0000000f380f7226 */ /* 0x000fe2000000062e */
[----:B------:R-:W-:Y:S01]  /*4c00*/  I2FP.F32.S32 R49, R49 ;  /* 0x0000003100317245 */ /* 0x000fe20000201400 */
[----:B------:R-:W-:Y:S01]  /*4c10*/  FADD R22, R22, R23 ;  /* 0x0000001716167221 */ /* 0x000fe20000000000 */
[----:B------:R-:W-:-:S02]  /*4c20*/  IDP.4A.S8.S8 R50, R50, R6, R45 ;  /* 0x0000000632327226 */ /* 0x000fc4000000062d */
[-C--:B------:R-:W-:Y:S02]  /*4c30*/  IDP.4A.S8.S8 R51, R51, R6.reuse, R57 ;  /* 0x0000000633337226 */ /* 0x080fe40000000639 */
[-C--:B------:R-:W-:Y:S02]  /*4c40*/  IDP.4A.S8.S8 R9, R56, R6.reuse, R9 ;  /* 0x0000000638097226 */ /* 0x080fe40000000609 */
[----:B------:R-:W-:Y:S01]  /*4c50*/  IDP.4A.S8.S8 R47, R30, R6, R47 ;  /* 0x000000061e2f7226 */ /* 0x000fe2000000062f */
[----:B------:R-:W-:Y:S01]  /*4c60*/  LOP3.LUT R6, R4, 0x80000000, R27, 0xb8, !PT ;  /* 0x8000000004067812 */ /* 0x000fe200078eb81b */
[----:B------:R-:W-:Y:S02]  /*4c70*/  IDP.4A.S8.S8 R7, R30, R7, R15 ;  /* 0x000000071e077226 */ /* 0x000fe4000000060f */
[----:B------:R-:W-:Y:S01]  /*4c80*/  FFMA R15, R5, 24.263620376586914062, R16 ;  /* 0x41c21be5050f7823 */ /* 0x000fe20000000010 */
[----:B------:R-:W-:Y:S01]  /*4c90*/  I2FP.F32.S32 R24, R13 ;  /* 0x0000000d00187245 */ /* 0x000fe20000201400 */
[----:B------:R-:W-:Y:S01]  /*4ca0*/  FFMA R14, R49, 0.032982990145683288574, R18 ;  /* 0x3d07192c310e7823 */ /* 0x000fe20000000012 */
[----:B------:R-:W-:Y:S01]  /*4cb0*/  FMNMX R13, RZ, R22, !PT ;  /* 0x00000016ff0d7209 */ /* 0x000fe20007800000 */
[----:B------:R-:W-:Y:S01]  /*4cc0*/  FADD.RZ R5, R27, R6 ;  /* 0x000000061b057221 */ /* 0x000fe2000000c000 */
[----:B------:R-:W-:Y:S01]  /*4cd0*/  LOP3.LUT R6, R4, 0x80000000, R15, 0xb8, !PT ;  /* 0x8000000004067812 */ /* 0x000fe200078eb80f */
[----:B------:R-:W-:-:S02]  /*4ce0*/  FADD R14, R21, R14 ;  /* 0x0000000e150e7221 */ /* 0x000fc40000000000 */
[----:B------:R-:W-:Y:S01]  /*4cf0*/  FFMA R21, R13, 24.263620376586914062, R16 ;  /* 0x41c21be50d157823 */ /* 0x000fe20000000010 */
[----:B------:R-:W-:Y:S01]  /*4d00*/  FFMA R23, R24, 0.032982990145683288574, R3 ;  /* 0x3d07192c18177823 */ /* 0x000fe20000000003 */
[----:B------:R-:W-:Y:S01]  /*4d10*/  FADD.RZ R6, R15, R6 ;  /* 0x000000060f067221 */ /* 0x000fe2000000c000 */
[----:B------:R-:W-:Y:S02]  /*4d20*/  I2FP.F32.S32 R22, R47 ;  /* 0x0000002f00167245 */ /* 0x000fe40000201400 */
[----:B------:R-:W-:Y:S01]  /*4d30*/  FMNMX R15, RZ, R14, !PT ;  /* 0x0000000eff0f7209 */ /* 0x000fe20007800000 */
[----:B------:R-:W-:Y:S01]  /*4d40*/  FADD R20, R20, R23 ;  /* 0x0000001714147221 */ /* 0x000fe20000000000 */
[----:B------:R-:W-:Y:S02]  /*4d50*/  LOP3.LUT R14, R4, 0x80000000, R21, 0xb8, !PT ;  /* 0x80000000040e7812 */ /* 0x000fe400078eb815 */
[----:B------:R-:W-:Y:S01]  /*4d60*/  I2FP.F32.S32 R13, R12 ;  /* 0x0000000c000d7245 */ /* 0x000fe20000201400 */
[----:B------:R-:W-:Y:S01]  /*4d70*/  FFMA R22, R22, 0.032982990145683288574, R19 ;  /* 0x3d07192c16167823 */ /* 0x000fe20000000013 */
[----:B------:R-:W-:Y:S01]  /*4d80*/  FFMA R15, R15, 24.263620376586914062, R16 ;  /* 0x41c21be50f0f7823 */ /* 0x000fe20000000010 */
[----:B------:R-:W-:Y:S01]  /*4d90*/  FADD.RZ R12, R21, R14 ;  /* 0x0000000e150c7221 */ /* 0x000fe2000000c000 */
[----:B------:R-:W-:Y:S01]  /*4da0*/  FMNMX R21, RZ, R20, !PT ;  /* 0x00000014ff157209 */ /* 0x000fe20007800000 */
[----:B------:R-:W-:Y:S01]  /*4db0*/  FFMA R14, R13, 0.032982990145683288574, R18 ;  /* 0x3d07192c0d0e7823 */ /* 0x000fe20000000012 */
[----:B----4-:R-:W-:Y:S01]  /*4dc0*/  FADD R25, R25, R22 ;  /* 0x0000001619197221 */ /* 0x010fe20000000000 */
[----:B------:R-:W-:-:S02]  /*4dd0*/  I2FP.F32.S32 R20, R11 ;  /* 0x0000000b00147245 */ /* 0x000fc40000201400 */
[----:B------:R-:W-:Y:S01]  /*4de0*/  LOP3.LUT R22, R4, 0x80000000, R15, 0xb8, !PT ;  /* 0x8000000004167812 */ /* 0x000fe200078eb80f */
[----:B------:R-:W-:Y:S01]  /*4df0*/  FFMA R21, R21, 24.263620376586914062, R16 ;  /* 0x41c21be515157823 */ /* 0x000fe20000000010 */
[----:B------:R-:W-:Y:S01]  /*4e00*/  FADD R14, R29, R14 ;  /* 0x0000000e1d0e7221 */ /* 0x000fe20000000000 */
[----:B------:R-:W-:Y:S01]  /*4e10*/  FMNMX R25, RZ, R25, !PT ;  /* 0x00000019ff197209 */ /* 0x000fe20007800000 */
[----:B------:R-:W-:Y:S01]  /*4e20*/  FFMA R13, R20, 0.032982990145683288574, R3 ;  /* 0x3d07192c140d7823 */ /* 0x000fe20000000003 */
[----:B------:R-:W-:Y:S01]  /*4e30*/  FADD.RZ R11, R15, R22 ;  /* 0x000000160f0b7221 */ /* 0x000fe2000000c000 */
[----:B------:R-:W-:Y:S02]  /*4e40*/  LOP3.LUT R22, R4, 0x80000000, R21, 0xb8, !PT ;  /* 0x8000000004167812 */ /* 0x000fe400078eb815 */
[----:B------:R-:W-:Y:S01]  /*4e50*/  FMNMX R15, RZ, R14, !PT ;  /* 0x0000000eff0f7209 */ /* 0x000fe20007800000 */
[----:B------:R-:W-:Y:S01]  /*4e60*/  FADD R28, R28, R13 ;  /* 0x0000000d1c1c7221 */ /* 0x000fe20000000000 */
[----:B------:R-:W-:Y:S01]  /*4e70*/  FFMA R25, R25, 24.263620376586914062, R16 ;  /* 0x41c21be519197823 */ /* 0x000fe20000000010 */
[----:B------:R-:W-:-:S02]  /*4e80*/  FADD.RZ R22, R21, R22 ;  /* 0x0000001615167221 */ /* 0x000fc4000000c000 */
[--C-:B------:R-:W-:Y:S01]  /*4e90*/  FFMA R15, R15, 24.263620376586914062, R16.reuse ;  /* 0x41c21be50f0f7823 */ /* 0x100fe20000000010 */
[----:B------:R-:W-:Y:S02]  /*4ea0*/  FMNMX R21, RZ, R28, !PT ;  /* 0x0000001cff157209 */ /* 0x000fe40007800000 */
[C---:B------:R-:W-:Y:S02]  /*4eb0*/  LOP3.LUT R20, R4.reuse, 0x80000000, R25, 0xb8, !PT ;  /* 0x8000000004147812 */ /* 0x040fe400078eb819 */
[----:B------:R-:W-:Y:S02]  /*4ec0*/  I2FP.F32.S32 R23, R8 ;  /* 0x0000000800177245 */ /* 0x000fe40000201400 */
[----:B------:R-:W-:Y:S01]  /*4ed0*/  I2FP.F32.S32 R53, R53 ;  /* 0x0000003500357245 */ /* 0x000fe20000201400 */
[----:B------:R-:W-:Y:S01]  /*4ee0*/  FFMA R21, R21, 24.263620376586914062, R16 ;  /* 0x41c21be515157823 */ /* 0x000fe20000000010 */
[C---:B------:R-:W-:Y:S01]  /*4ef0*/  LOP3.LUT R14, R4.reuse, 0x80000000, R15, 0xb8, !PT ;  /* 0x80000000040e7812 */ /* 0x040fe200078eb80f */
[----:B------:R-:W-:Y:S01]  /*4f00*/  FADD.RZ R25, R25, R20 ;  /* 0x0000001419197221 */ /* 0x000fe2000000c000 */
[--C-:B------:R-:W-:Y:S01]  /*4f10*/  FFMA R20, R23, 0.032982990145683288574, R18.reuse ;  /* 0x3d07192c17147823 */ /* 0x100fe20000000012 */
[----:B------:R-:W-:Y:S01]  /*4f20*/  FFMA R24, R53, 0.032982990145683288574, R18 ;  /* 0x3d07192c35187823 */ /* 0x000fe20000000012 */
[----:B------:R-:W-:Y:S01]  /*4f30*/  I2FP.F32.S32 R18, R0 ;  /* 0x0000000000127245 */ /* 0x000fe20000201400 */
[----:B------:R-:W-:Y:S01]  /*4f40*/  FADD.RZ R15, R15, R14 ;  /* 0x0000000e0f0f7221 */ /* 0x000fe2000000c000 */
[----:B------:R-:W-:Y:S01]  /*4f50*/  LOP3.LUT R14, R4, 0x80000000, R21, 0xb8, !PT ;  /* 0x80000000040e7812 */ /* 0x000fe200078eb815 */
[----:B------:R0:W-:Y:S01]  /*4f60*/  FRND.TRUNC R13, R22 ;  /* 0x00000016000d7307 */ /* 0x0001e2000020d000 */
[----:B------:R-:W-:Y:S01]  /*4f70*/  FADD R20, R33, R20 ;  /* 0x0000001421147221 */ /* 0x000fe20000000000 */
[----:B------:R-:W-:Y:S01]  /*4f80*/  I2FP.F32.S32 R50, R50 ;  /* 0x0000003200327245 */ /* 0x000fe20000201400 */
[----:B------:R-:W-:Y:S01]  /*4f90*/  FFMA R23, R18, 0.032982990145683288574, R3 ;  /* 0x3d07192c12177823 */ /* 0x000fe20000000003 */
[----:B------:R-:W-:Y:S01]  /*4fa0*/  FADD.RZ R14, R21, R14 ;  /* 0x0000000e150e7221 */ /* 0x000fe2000000c000 */
[----:B0-----:R-:W-:-:S03]  /*4fb0*/  I2FP.F32.S32 R22, R51 ;  /* 0x0000003300167245 */ /* 0x001fc60000201400 */
[----:B------:R0:W-:Y:S01]  /*4fc0*/  FRND.TRUNC R8, R25 ;  /* 0x0000001900087307 */ /* 0x0001e2000020d000 */
[----:B------:R-:W-:Y:S01]  /*4fd0*/  FMNMX R21, RZ, R20, !PT ;  /* 0x00000014ff157209 */ /* 0x000fe20007800000 */
[----:B------:R-:W-:Y:S01]  /*4fe0*/  FADD R23, R32, R23 ;  /* 0x0000001720177221 */ /* 0x000fe20000000000 */
[--C-:B------:R-:W-:Y:S01]  /*4ff0*/  FFMA R50, R50, 0.032982990145683288574, R19.reuse ;  /* 0x3d07192c32327823 */ /* 0x100fe20000000013 */
[----:B0-----:R-:W-:Y:S01]  /*5000*/  FFMA R25, R22, 0.032982990145683288574, R19 ;  /* 0x3d07192c16197823 */ /* 0x001fe20000000013 */
[----:B------:R-:W-:Y:S01]  /*5010*/  I2FP.F32.S32 R22, R10 ;  /* 0x0000000a00167245 */ /* 0x000fe20000201400 */
[----:B------:R-:W-:Y:S01]  /*5020*/  FFMA R21, R21, 24.263620376586914062, R16 ;  /* 0x41c21be515157823 */ /* 0x000fe20000000010 */
[----:B------:R-:W-:Y:S01]  /*5030*/  FADD R31, R31, R50 ;  /* 0x000000321f1f7221 */ /* 0x000fe20000000000 */
[----:B------:R0:W-:Y:S01]  /*5040*/  FRND.TRUNC R0, R15 ;  /* 0x0000000f00007307 */ /* 0x0001e2000020d000 */
[----:B------:R-:W-:Y:S01]  /*5050*/  FMNMX R23, RZ, R23, !PT ;  /* 0x00000017ff177209 */ /* 0x000fe20007800000 */
[----:B------:R-:W-:Y:S01]  /*5060*/  FADD R24, R35, R24 ;  /* 0x0000001823187221 */ /* 0x000fe20000000000 */
[----:B------:R-:W-:-:S02]  /*5070*/  LOP3.LUT R20, R4, 0x80000000, R21, 0xb8, !PT ;  /* 0x8000000004147812 */ /* 0x000fc400078eb815 */
[----:B------:R-:W-:Y:S01]  /*5080*/  FMNMX R31, RZ, R31, !PT ;  /* 0x0000001fff1f7209 */ /* 0x000fe20007800000 */
[----:B0-----:R-:W-:Y:S01]  /*5090*/  FFMA R15, R22, 0.032982990145683288574, R3 ;  /* 0x3d07192c160f7823 */ /* 0x001fe20000000003 */
[----:B------:R-:W-:-:S03]  /*50a0*/  FFMA R23, R23, 24.263620376586914062, R16 ;  /* 0x41c21be517177823 */ /* 0x000fc60000000010 */
[----:B------:R-:W-:Y:S01]  /*50b0*/  FADD R36, R36, R15 ;  /* 0x0000000f24247221 */ /* 0x000fe20000000000 */
[----:B------:R-:W-:Y:S01]  /*50c0*/  I2FP.F32.S32 R26, R9 ;  /* 0x00000009001a7245 */ /* 0x000fe20000201400 */
[----:B------:R-:W-:Y:S01]  /*50d0*/  FADD.RZ R20, R21, R20 ;  /* 0x0000001415147221 */ /* 0x000fe2000000c000 */
[----:B------:R-:W-:Y:S01]  /*50e0*/  FMNMX R9, RZ, R24, !PT ;  /* 0x00000018ff097209 */ /* 0x000fe20007800000 */
[--C-:B------:R-:W-:Y:S01]  /*50f0*/  FFMA R31, R31, 24.263620376586914062, R16.reuse ;  /* 0x41c21be51f1f7823 */ /* 0x100fe20000000010 */
[----:B------:R-:W-:Y:S01]  /*5100*/  FADD R25, R34, R25 ;  /* 0x0000001922197221 */ /* 0x000fe20000000000 */
[C---:B------:R-:W-:Y:S02]  /*5110*/  LOP3.LUT R22, R4.reuse, 0x80000000, R23, 0xb8, !PT ;  /* 0x8000000004167812 */ /* 0x040fe400078eb817 */
[----:B------:R-:W-:Y:S02]  /*5120*/  FMNMX R21, RZ, R36, !PT ;  /* 0x00000024ff157209 */ /* 0x000fe40007800000 */
[----:B------:R-:W-:Y:S01]  /*5130*/  I2FP.F32.S32 R24, R7 ;  /* 0x0000000700187245 */ /* 0x000fe20000201400 */
[----:B------:R-:W-:Y:S01]  /*5140*/  FFMA R15, R9, 24.263620376586914062, R16 ;  /* 0x41c21be5090f7823 */ /* 0x000fe20000000010 */
[----:B------:R-:W-:Y:S01]  /*5150*/  LOP3.LUT R18, R4, 0x80000000, R31, 0xb8, !PT ;  /* 0x8000000004127812 */ /* 0x000fe200078eb81f */
[----:B------:R-:W-:Y:S01]  /*5160*/  FADD.RZ R22, R23, R22 ;  /* 0x0000001617167221 */ /* 0x000fe2000000c000 */
[----:B------:R-:W-:Y:S01]  /*5170*/  FMNMX R25, RZ, R25, !PT ;  /* 0x00000019ff197209 */ /* 0x000fe20007800000 */
[----:B------:R-:W-:Y:S01]  /*5180*/  FFMA R21, R21, 24.263620376586914062, R16 ;  /* 0x41c21be515157823 */ /* 0x000fe20000000010 */
[----:B------:R-:W-:Y:S01]  /*5190*/  FFMA R26, R26, 0.032982990145683288574, R19 ;  /* 0x3d07192c1a1a7823 */ /* 0x000fe20000000013 */
[----:B------:R-:W-:Y:S01]  /*51a0*/  FFMA R17, R24, 0.032982990145683288574, R17 ;  /* 0x3d07192c18117823 */ /* 0x000fe20000000011 */
[----:B------:R0:W-:Y:S01]  /*51b0*/  FRND.TRUNC R3, R20 ;  /* 0x0000001400037307 */ /* 0x0001e2000020d000 */
[----:B------:R-:W-:Y:S01]  /*51c0*/  FADD.RZ R18, R31, R18 ;  /* 0x000000121f127221 */ /* 0x000fe2000000c000 */
[----:B------:R-:W-:Y:S01]  /*51d0*/  FFMA R25, R25, 24.263620376586914062, R16 ;  /* 0x41c21be519197823 */ /* 0x000fe20000000010 */
[----:B------:R-:W-:Y:S01]  /*51e0*/  FADD R26, R37, R26 ;  /* 0x0000001a251a7221 */ /* 0x000fe20000000000 */
[----:B------:R-:W-:-:S04]  /*51f0*/  FADD R42, R42, R17 ;  /* 0x000000112a2a7221 */ /* 0x000fc80000000000 */
[----:B------:R1:W-:Y:S01]  /*5200*/  FRND.TRUNC R9, R22 ;  /* 0x0000001600097307 */ /* 0x0003e2000020d000 */
[C---:B0-----:R-:W-:Y:S02]  /*5210*/  LOP3.LUT R20, R4.reuse, 0x80000000, R15, 0xb8, !PT ;  /* 0x8000000004147812 */ /* 0x041fe400078eb80f */
[----:B-1----:R-:W-:-:S05]  /*5220*/  LOP3.LUT R22, R4, 0x80000000, R21, 0xb8, !PT ;  /* 0x8000000004167812 */ /* 0x002fca00078eb815 */
[----:B------:R0:W-:Y:S01]  /*5230*/  FRND.TRUNC R10, R18 ;  /* 0x00000012000a7307 */ /* 0x0001e2000020d000 */
[----:B------:R-:W-:Y:S01]  /*5240*/  FADD.RZ R20, R15, R20 ;  /* 0x000000140f147221 */ /* 0x000fe2000000c000 */
[----:B------:R-:W-:Y:S01]  /*5250*/  FMNMX R15, RZ, R26, !PT ;  /* 0x0000001aff0f7209 */ /* 0x000fe20007800000 */
[----:B------:R-:W-:Y:S01]  /*5260*/  FADD.RZ R22, R21, R22 ;  /* 0x0000001615167221 */ /* 0x000fe2000000c000 */
[----:B------:R-:W-:Y:S02]  /*5270*/  FMNMX R21, RZ, R42, !PT ;  /* 0x0000002aff157209 */ /* 0x000fe40007800000 */
[----:B0-----:R-:W-:Y:S01]  /*5280*/  LOP3.LUT R18, R4, 0x80000000, R25, 0xb8, !PT ;  /* 0x8000000004127812 */ /* 0x001fe200078eb819 */
[--C-:B------:R-:W-:Y:S02]  /*5290*/  FFMA R17, R15, 24.263620376586914062, R16.reuse ;  /* 0x41c21be50f117823 */ /* 0x100fe40000000010 */
[----:B------:R-:W-:Y:S02]  /*52a0*/  FFMA R21, R21, 24.263620376586914062, R16 ;  /* 0x41c21be515157823 */ /* 0x000fe40000000010 */
[----:B------:R-:W-:-:S02]  /*52b0*/  FADD.RZ R25, R25, R18 ;  /* 0x0000001219197221 */ /* 0x000fc4000000c000 */
[----:B------:R-:W0:Y:S01]  /*52c0*/  LDC.64 R18, c[0x0][0x390] ;  /* 0x0000e400ff127b82 */ /* 0x000e220000000a00 */
[C---:B------:R-:W-:Y:S02]  /*52d0*/  LOP3.LUT R24, R4.reuse, 0x80000000, R17, 0xb8, !PT ;  /* 0x8000000004187812 */ /* 0x040fe400078eb811 */
[----:B------:R-:W-:-:S03]  /*52e0*/  LOP3.LUT R4, R4, 0x80000000, R21, 0xb8, !PT ;  /* 0x8000000004047812 */ /* 0x000fc600078eb815 */
[----:B------:R-:W-:Y:S02]  /*52f0*/  FADD.RZ R24, R17, R24 ;  /* 0x0000001811187221 */ /* 0x000fe4000000c000 */
[----:B------:R-:W-:Y:S01]  /*5300*/  FADD.RZ R4, R21, R4 ;  /* 0x0000000415047221 */ /* 0x000fe2000000c000 */
[----:B------:R-:W1:Y:S08]  /*5310*/  FRND.TRUNC R5, R5 ;  /* 0x0000000500057307 */ /* 0x000e70000020d000 */
[----:B------:R-:W2:Y:S08]  /*5320*/  FRND.TRUNC R6, R6 ;  /* 0x0000000600067307 */ /* 0x000eb0000020d000 */
[----:B------:R-:W3:Y:S08]  /*5330*/  FRND.TRUNC R12, R12 ;  /* 0x0000000c000c7307 */ /* 0x000ef0000020d000 */
[----:B------:R-:W4:Y:S08]  /*5340*/  FRND.TRUNC R11, R11 ;  /* 0x0000000b000b7307 */ /* 0x000f30000020d000 */
[----:B------:R-:W5:Y:S08]  /*5350*/  FRND.TRUNC R14, R14 ;  /* 0x0000000e000e7307 */ /* 0x000f70000020d000 */
[----:B------:R-:W5:Y:S08]  /*5360*/  FRND.TRUNC R25, R25 ;  /* 0x0000001900197307 */ /* 0x000f70000020d000 */
[----:B------:R-:W5:Y:S08]  /*5370*/  FRND.TRUNC R7, R20 ;  /* 0x0000001400077307 */ /* 0x000f70000020d000 */
[----:B------:R-:W5:Y:S08]  /*5380*/  FRND.TRUNC R15, R22 ;  /* 0x00000016000f7307 */ /* 0x000f70000020d000 */
[----:B------:R-:W5:Y:S08]  /*5390*/  FRND.TRUNC R17, R24 ;  /* 0x0000001800117307 */ /* 0x000f70000020d000 */
[----:B------:R-:W5:Y:S01]  /*53a0*/  FRND.TRUNC R21, R4 ;  /* 0x0000000400157307 */ /* 0x000f62000020d000 */
[----:B0-----:R-:W-:-:S05]  /*53b0*/  IMAD.WIDE.U32 R18, R2, 0x4, R18 ;  /* 0x0000000402127825 */ /* 0x001fca00078e0012 */
[----:B-1----:R-:W-:Y:S04]  /*53c0*/  STG.E desc[UR8][R18.64+0xc], R5 ;  /* 0x00000c0512007986 */ /* 0x002fe8000c101908 */
[----:B--2---:R-:W-:Y:S04]  /*53d0*/  STG.E desc[UR8][R18.64+0x38c], R6 ;  /* 0x00038c0612007986 */ /* 0x004fe8000c101908 */
[----:B---3--:R-:W-:Y:S04]  /*53e0*/  STG.E desc[UR8][R18.64+0x70c], R12 ;  /* 0x00070c0c12007986 */ /* 0x008fe8000c101908 */
[----:B----4-:R-:W-:Y:S04]  /*53f0*/  STG.E desc[UR8][R18.64+0xa80], R11 ;  /* 0x000a800b12007986 */ /* 0x010fe8000c101908 */
[----:B------:R-:W-:Y:S04]  /*5400*/  STG.E desc[UR8][R18.64+0xa84], R13 ;  /* 0x000a840d12007986 */ /* 0x000fe8000c101908 */
[----:B------:R-:W-:Y:S04]  /*5410*/  STG.E desc[UR8][R18.64+0xa88], R8 ;  /* 0x000a880812007986 */ /* 0x000fe8000c101908 */
[----:B------:R-:W-:Y:S04]  /*5420*/  STG.E desc[UR8][R18.64], R0 ;  /* 0x0000000012007986 */ /* 0x000fe8000c101908 */
[----:B-----5:R-:W-:Y:S04]  /*5430*/  STG.E desc[UR8][R18.64+0x4], R14 ;  /* 0x0000040e12007986 */ /* 0x020fe8000c101908 */
        /* <DEDUP_REMOVED lines=9> */
.L_x_123:
        /* <DEDUP_REMOVED lines=11> */
.L_x_478:


//--------------------- .text.fused_nn_conv2d_cast_subtract_cast_multiply_add_add_nn_relu_19_kernel0 --------------------------
	.section	.text.fused_nn_conv2d_cast_subtract_cast_multiply_add_add_nn_relu_19_kernel0,"ax",@progbits
	.align	128
        .global         fused_nn_conv2d_cast_subtract_cast_multiply_add_add_nn_relu_19_kernel0
        .type           fused_nn_conv2d_cast_subtract_cast_multiply_add_add_nn_relu_19_kernel0,@function
        .size           fused_nn_conv2d_cast_subtract_cast_multiply_add_add_nn_relu_19_kernel0,(.L_x_479 - fused_nn_conv2d_cast_subtract_cast_multiply_add_add_nn_relu_19_kernel0)
        .other          fused_nn_conv2d_cast_subtract_cast_multiply_add_add_nn_relu_19_kernel0,@"STO_CUDA_ENTRY STV_DEFAULT"
fused_nn_conv2d_cast_subtract_cast_multiply_add_add_nn_relu_19_kernel0:
.text.fused_nn_conv2d_cast_subtract_cast_multiply_add_add_nn_relu_19_kernel0:
[----:B------:R-:W-:Y:S01]  /*0000*/  LDC R1, c[0x0][0x37c] ;  /* 0x0000df00ff017b82 */ /* 0x000fe20000000800 */
[----:B------:R-:W0:Y:S01]  /*0010*/  S2R R0, SR_TID.Z ;  /* 0x0000000000007919 */ /* 0x000e220000002300 */
[----:B------:R-:W1:Y:S01]  /*0020*/  LDCU.64 UR8, c[0x0][0x358] ;  /* 0x00006b00ff0877ac */ /* 0x000e620008000a00 */
[----:B------:R-:W2:Y:S01]  /*0030*/  S2R R9, SR_TID.X ;  /* 0x0000000000097919 */ /* 0x000ea20000002100 */
[----:B------:R-:W3:Y:S01]  /*0040*/  S2R R2, SR_CTAID.X ;  /* 0x0000000000027919 */ /* 0x000ee20000002500 */
[C---:B0-----:R-:W-:Y:S02]  /*0050*/  ISETP.GE.U32.AND P1, PT, R0.reuse, 0x25, PT ;  /* 0x000000250000780c */ /* 0x041fe40003f26070 */
[C---:B------:R-:W-:Y:S01]  /*0060*/  ISETP.GE.U32.AND P2, PT, R0.reuse, 0x1d, PT ;  /* 0x0000001d0000780c */ /* 0x040fe20003f46070 */
[C---:B--2---:R-:W-:Y:S01]  /*0070*/  IMAD R30, R0.reuse, 0xe, R9 ;  /* 0x0000000e001e7824 */ /* 0x044fe200078e0209 */
[C---:B------:R-:W-:Y:S02]  /*0080*/  ISETP.GE.U32.AND P3, PT, R0.reuse, 0x15, PT ;  /* 0x000000150000780c */ /* 0x040fe40003f66070 */
[----:B------:R-:W-:Y:S01]  /*0090*/  ISETP.GE.U32.AND P4, PT, R0, 0xd, PT ;  /* 0x0000000d0000780c */ /* 0x000fe20003f86070 */
[C---:B------:R-:W-:Y:S01]  /*00a0*/  IMAD.SHL.U32 R31, R30.reuse, 0x4, RZ ;  /* 0x000000041e1f7824 */ /* 0x040fe200078e00ff */
[----:B------:R-:W-:-:S02]  /*00b0*/  ISETP.GT.U32.AND P0, PT, R30, 0xd7, PT ;  /* 0x000000d71e00780c */ /* 0x000fc40003f04070 */
[C---:B------:R-:W-:Y:S02]  /*00c0*/  IADD3 R12, PT, PT, R30.reuse, 0x70, RZ ;  /* 0x000000701e0c7810 */ /* 0x040fe40007ffe0ff */
[----:B------:R-:W-:Y:S02]  /*00d0*/  ISETP.GT.U32.AND P6, PT, R30, 0x67, PT ;  /* 0x000000671e00780c */ /* 0x000fe40003fc4070 */
[----:B------:R-:W-:Y:S02]  /*00e0*/  LOP3.LUT R3, R12, 0xff, RZ, 0xc0, !PT ;  /* 0x000000ff0c037812 */ /* 0x000fe400078ec0ff */
[C---:B------:R-:W-:Y:S02]  /*00f0*/  ISETP.LT.U32.AND P1, PT, R30.reuse, 0x200, !P1 ;  /* 0x000002001e00780c */ /* 0x040fe40004f21070 */
[C---:B------:R-:W-:Y:S01]  /*0100*/  ISETP.LT.U32.AND P2, PT, R30.reuse, 0x190, !P2 ;  /* 0x000001901e00780c */ /* 0x040fe20005741070 */
[----:B------:R-:W-:Y:S01]  /*0110*/  IMAD R3, R3, 0x13, RZ ;  /* 0x0000001303037824 */ /* 0x000fe200078e02ff */
[C---:B------:R-:W-:Y:S01]  /*0120*/  ISETP.LT.U32.AND P3, PT, R30.reuse, 0x120, !P3 ;  /* 0x000001201e00780c */ /* 0x040fe20005f61070 */
[----:B------:R-:W0:Y:S01]  /*0130*/  @!P0 LDC.64 R16, c[0x0][0x380] ;  /* 0x0000e000ff108b82 */ /* 0x000e220000000a00 */
[----:B------:R-:W-:-:S02]  /*0140*/  @!P0 PRMT R4, R30, 0x9910, RZ ;  /* 0x000099101e048816 */ /* 0x000fc400000000ff */
[----:B------:R-:W-:Y:S02]  /*0150*/  SHF.R.U32.HI R42, RZ, 0x9, R3 ;  /* 0x00000009ff2a7819 */ /* 0x000fe40000011603 */
[----:B------:R-:W-:Y:S01]  /*0160*/  SHF.L.U32 R29, R9, 0x2, RZ ;  /* 0x00000002091d7819 */ /* 0x000fe200000006ff */
[----:B------:R-:W-:Y:S01]  /*0170*/  @!P0 IMAD R3, R4, 0x13, RZ ;  /* 0x0000001304038824 */ /* 0x000fe200078e02ff */
[----:B------:R-:W-:Y:S01]  /*0180*/  PRMT R5, R42, 0x9910, RZ ;  /* 0x000099102a057816 */ /* 0x000fe200000000ff */
[----:B------:R-:W2:Y:S01]  /*0190*/  @!P6 LDC.64 R14, c[0x0][0x380] ;  /* 0x0000e000ff0eeb82 */ /* 0x000ea20000000a00 */
[----:B------:R-:W-:Y:S01]  /*01a0*/  ISETP.LT.U32.AND P4, PT, R30, 0xb0, !P4 ;  /* 0x000000b01e00780c */ /* 0x000fe20006781070 */
[----:B------:R-:W-:Y:S01]  /*01b0*/  IMAD R28, R0, 0x38, R29 ;  /* 0x00000038001c7824 */ /* 0x000fe200078e021d */
[----:B------:R-:W-:Y:S02]  /*01c0*/  @!P0 LOP3.LUT R3, R3, 0xffff, RZ, 0xc0, !PT ;  /* 0x0000ffff03038812 */ /* 0x000fe400078ec0ff */
[----:B------:R-:W-:-:S02]  /*01d0*/  SHF.L.U32 R34, R30, 0x4, RZ ;  /* 0x000000041e227819 */ /* 0x000fc400000006ff */
[----:B------:R-:W-:Y:S01]  /*01e0*/  @!P0 SHF.R.U32.HI R4, RZ, 0x9, R3 ;  /* 0x00000009ff048819 */ /* 0x000fe20000011603 */
[----:B------:R-:W-:Y:S01]  /*01f0*/  IMAD R3, R5, 0x1b, RZ ;  /* 0x0000001b05037824 */ /* 0x000fe200078e02ff */
[----:B------:R-:W4:Y:S01]  /*0200*/  @P1 LDC.64 R22, c[0x0][0x388] ;  /* 0x0000e200ff161b82 */ /* 0x000f220000000a00 */
[----:B---3--:R-:W-:Y:S01]  /*0210*/  IMAD R5, R2, 0xe0, RZ ;  /* 0x000000e002057824 */ /* 0x008fe200078e02ff */
[----:B------:R-:W-:Y:S02]  /*0220*/  @!P0 PRMT R6, R4, 0x9910, RZ ;  /* 0x0000991004068816 */ /* 0x000fe400000000ff */
[----:B------:R-:W-:Y:S02]  /*0230*/  IADD3 R7, PT, PT, RZ, -R3, RZ ;  /* 0x80000003ff077210 */ /* 0x000fe40007ffe0ff */
[----:B------:R-:W3:Y:S01]  /*0240*/  S2R R3, SR_CTAID.Y ;  /* 0x0000000000037919 */ /* 0x000ee20000002600 */
[----:B------:R-:W-:Y:S01]  /*0250*/  @!P0 IMAD R6, R6, 0x1b, RZ ;  /* 0x0000001b06068824 */ /* 0x000fe200078e02ff */
[----:B------:R-:W-:Y:S01]  /*0260*/  PRMT R7, R7, 0x7710, RZ ;  /* 0x0000771007077816 */ /* 0x000fe200000000ff */
[----:B------:R-:W5:Y:S01]  /*0270*/  @P3 LDC.64 R18, c[0x0][0x388] ;  /* 0x0000e200ff123b82 */ /* 0x000f620000000a00 */
[----:B------:R-:W-:Y:S01]  /*0280*/  LOP3.LUT R26, R28, 0xc, RZ, 0xc0, !PT ;  /* 0x0000000c1c1a7812 */ /* 0x000fe200078ec0ff */
[----:B------:R-:W-:Y:S01]  /*0290*/  @!P0 IMAD.MOV R6, RZ, RZ, -R6 ;  /* 0x000000ffff068224 */ /* 0x000fe200078e0a06 */
[----:B------:R-:W-:-:S02]  /*02a0*/  IADD3 R7, PT, PT, R12, R7, RZ ;  /* 0x000000070c077210 */ /* 0x000fc40007ffe0ff */
[----:B------:R-:W-:Y:S02]  /*02b0*/  SHF.L.U32 R8, R12, 0x4, RZ ;  /* 0x000000040c087819 */ /* 0x000fe400000006ff */
[----:B------:R-:W-:Y:S01]  /*02c0*/  @!P0 PRMT R11, R6, 0x7710, RZ ;  /* 0x00007710060b8816 */ /* 0x000fe200000000ff */
[----:B------:R-:W5:Y:S01]  /*02d0*/  @P4 LDC.64 R20, c[0x0][0x388] ;  /* 0x0000e200ff144b82 */ /* 0x000f620000000a00 */
[----:B------:R-:W-:Y:S02]  /*02e0*/  @!P0 LOP3.LUT R6, R4, 0xffff, RZ, 0xc0, !PT ;  /* 0x0000ffff04068812 */ /* 0x000fe400078ec0ff */
[----:B------:R-:W-:Y:S02]  /*02f0*/  @!P0 IADD3 R4, PT, PT, R30, R11, RZ ;  /* 0x0000000b1e048210 */ /* 0x000fe40007ffe0ff */
[----:B------:R-:W-:Y:S01]  /*0300*/  SHF.L.U32 R10, R7, 0x2, RZ ;  /* 0x00000002070a7819 */ /* 0x000fe200000006ff */
[--C-:B------:R-:W-:Y:S01]  /*0310*/  @!P6 IMAD R7, R42, 0xc40, R5.reuse ;  /* 0x00000c402a07e824 */ /* 0x100fe200078e0205 */
[----:B------:R-:W-:Y:S01]  /*0320*/  IADD3 R33, PT, PT, R30, 0xe0, RZ ;  /* 0x000000e01e217810 */ /* 0x000fe20007ffe0ff */
[----:B------:R-:W-:Y:S01]  /*0330*/  @!P0 IMAD.SHL.U32 R4, R4, 0x4, RZ ;  /* 0x0000000404048824 */ /* 0x000fe200078e00ff */
[----:B------:R-:W-:Y:S01]  /*0340*/  LOP3.LUT R10, R10, 0xfc, RZ, 0xc0, !PT ;  /* 0x000000fc0a0a7812 */ /* 0x000fe200078ec0ff */
[----:B------:R-:W-:Y:S01]  /*0350*/  @!P0 IMAD R5, R6, 0xc40, R5 ;  /* 0x00000c4006058824 */ /* 0x000fe200078e0205 */
[----:B------:R-:W-:-:S02]  /*0360*/  @P1 LOP3.LUT R6, R34, 0x1e00, RZ, 0xc0, !PT ;  /* 0x00001e0022061812 */ /* 0x000fc400078ec0ff */
[----:B------:R-:W-:Y:S02]  /*0370*/  @!P6 IADD3 R7, PT, PT, R7, R10, RZ ;  /* 0x0000000a0707e210 */ /* 0x000fe40007ffe0ff */
[----:B------:R-:W-:Y:S02]  /*0380*/  @!P0 LOP3.LUT R4, R4, 0xfc, RZ, 0xc0, !PT ;  /* 0x000000fc04048812 */ /* 0x000fe400078ec0ff */
[----:B--2---:R-:W-:Y:S02]  /*0390*/  @!P6 IADD3 R14, P5, PT, R7, R14, RZ ;  /* 0x0000000e070ee210 */ /* 0x004fe40007fbe0ff */
[----:B------:R-:W-:Y:S02]  /*03a0*/  @!P0 IADD3 R7, PT, PT, R5, R4, RZ ;  /* 0x0000000405078210 */ /* 0x000fe40007ffe0ff */
[----:B------:R-:W2:Y:S01]  /*03b0*/  @P2 LDC.64 R4, c[0x0][0x388] ;  /* 0x0000e200ff042b82 */ /* 0x000ea20000000a00 */
[----:B------:R-:W-:Y:S02]  /*03c0*/  @!P6 IADD3.X R15, PT, PT, RZ, R15, RZ, P5, !PT ;  /* 0x0000000fff0fe210 */ /* 0x000fe40002ffe4ff */
[----:B0-----:R-:W-:-:S02]  /*03d0*/  @!P0 IADD3 R16, P5, PT, R7, R16, RZ ;  /* 0x0000001007108210 */ /* 0x001fc40007fbe0ff */
[----:B------:R-:W-:Y:S02]  /*03e0*/  LOP3.LUT R7, R31, 0x70, RZ, 0xc0, !PT ;  /* 0x000000701f077812 */ /* 0x000fe400078ec0ff */
[----:B---3--:R-:W-:Y:S01]  /*03f0*/  LEA R32, R3, R26, 0xd ;  /* 0x0000001a03207211 */ /* 0x008fe200078e68ff */
[----:B------:R-:W-:Y:S01]  /*0400*/  @!P0 IMAD.X R17, RZ, RZ, R17, P5 ;  /* 0x000000ffff118224 */ /* 0x000fe200028e0611 */
[----:B------:R-:W-:Y:S02]  /*0410*/  @P2 LOP3.LUT R24, R8, 0x1e00, RZ, 0xc0, !PT ;  /* 0x00001e0008182812 */ /* 0x000fe400078ec0ff */
[----:B------:R-:W-:Y:S02]  /*0420*/  @P1 IADD3 R25, PT, PT, R6, R32, R7 ;  /* 0x0000002006191210 */ /* 0x000fe40007ffe007 */
[----:B------:R-:W-:Y:S01]  /*0430*/  LOP3.LUT R11, R7, 0x40, RZ, 0x3c, !PT ;  /* 0x00000040070b7812 */ /* 0x000fe200078e3cff */
[----:B-1----:R-:W3:Y:S01]  /*0440*/  @!P0 LDG.E.CONSTANT R17, desc[UR8][R16.64] ;  /* 0x0000000810118981 */ /* 0x002ee2000c1e9900 */
[----:B------:R-:W-:-:S02]  /*0450*/  IADD3 R13, PT, PT, R30, 0x150, RZ ;  /* 0x000001501e0d7810 */ /* 0x000fc40007ffe0ff */
[----:B------:R-:W-:Y:S02]  /*0460*/  SHF.L.U32 R36, R33, 0x4, RZ ;  /* 0x0000000421247819 */ /* 0x000fe400000006ff */
[----:B----4-:R-:W-:Y:S01]  /*0470*/  @P1 IADD3 R22, P5, PT, R25, R22, RZ ;  /* 0x0000001619161210 */ /* 0x010fe20007fbe0ff */
[----:B------:R-:W-:Y:S01]  /*0480*/  IMAD.SHL.U32 R6, R13, 0x10, RZ ;  /* 0x000000100d067824 */ /* 0x000fe200078e00ff */
[----:B------:R-:W-:Y:S02]  /*0490*/  @P2 IADD3 R25, PT, PT, R24, R32, R11 ;  /* 0x0000002018192210 */ /* 0x000fe40007ffe00b */
[----:B------:R-:W-:Y:S02]  /*04a0*/  @P3 LOP3.LUT R24, R36, 0x1e00, RZ, 0xc0, !PT ;  /* 0x00001e0024183812 */ /* 0x000fe400078ec0ff */
[----:B------:R-:W-:Y:S02]  /*04b0*/  @P1 IADD3.X R23, PT, PT, RZ, R23, RZ, P5, !PT ;  /* 0x00000017ff171210 */ /* 0x000fe40002ffe4ff */
[----:B--2---:R-:W-:-:S02]  /*04c0*/  @P2 IADD3 R4, P5, PT, R25, R4, RZ ;  /* 0x0000000419042210 */ /* 0x004fc40007fbe0ff */
[----:B------:R-:W-:Y:S02]  /*04d0*/  @P3 IADD3 R25, PT, PT, R24, R32, R7 ;  /* 0x0000002018193210 */ /* 0x000fe40007ffe007 */
[----:B------:R-:W-:Y:S02]  /*04e0*/  @P4 LOP3.LUT R24, R6, 0x1e00, RZ, 0xc0, !PT ;  /* 0x00001e0006184812 */ /* 0x000fe400078ec0ff */
[----:B------:R-:W-:Y:S02]  /*04f0*/  @P2 IADD3.X R5, PT, PT, RZ, R5, RZ, P5, !PT ;  /* 0x00000005ff052210 */ /* 0x000fe40002ffe4ff */
[----:B-----5:R-:W-:Y:S02]  /*0500*/  @P3 IADD3 R18, P5, PT, R25, R18, RZ ;  /* 0x0000001219123210 */ /* 0x020fe40007fbe0ff */
[----:B------:R-:W-:Y:S02]  /*0510*/  @P4 IADD3 R25, PT, PT, R24, R32, R11 ;  /* 0x0000002018194210 */ /* 0x000fe40007ffe00b */
[----:B------:R-:W-:-:S02]  /*0520*/  @P3 IADD3.X R19, PT, PT, RZ, R19, RZ, P5, !PT ;  /* 0x00000013ff133210 */ /* 0x000fc40002ffe4ff */
[----:B------:R-:W-:Y:S02]  /*0530*/  @P4 IADD3 R20, P5, PT, R25, R20, RZ ;  /* 0x0000001419144210 */ /* 0x000fe40007fbe0ff */
[----:B------:R-:W-:Y:S01]  /*0540*/  IADD3 R35, PT, PT, R30, 0x1c0, RZ ;  /* 0x000001c01e237810 */ /* 0x000fe20007ffe0ff */
[----:B------:R-:W2:Y:S01]  /*0550*/  @P3 LDG.E.CONSTANT R18, desc[UR8][R18.64] ;  /* 0x0000000812123981 */ /* 0x000ea2000c1e9900 */
[----:B------:R-:W-:Y:S01]  /*0560*/  P2R R27, PR, RZ, 0x40 ;  /* 0x00000040ff1b7803 */ /* 0x000fe20000000000 */
[----:B------:R-:W-:Y:S01]  /*0570*/  @P4 IMAD.X R21, RZ, RZ, R21, P5 ;  /* 0x000000ffff154224 */ /* 0x000fe200028e0615 */
[----:B------:R-:W-:Y:S02]  /*0580*/  ISETP.GE.U32.AND P5, PT, R0, 0x5, PT ;  /* 0x000000050000780c */ /* 0x000fe40003fa6070 */
[----:B------:R-:W-:Y:S02]  /*0590*/  SHF.L.U32 R38, R35, 0x4, RZ ;  /* 0x0000000423267819 */ /* 0x000fe400000006ff */
[----:B------:R-:W-:Y:S01]  /*05a0*/  ISETP.LT.U32.AND P5, PT, R30, 0x40, !P5 ;  /* 0x000000401e00780c */ /* 0x000fe20006fa1070 */
[----:B------:R-:W4:-:S12]  /*05b0*/  @P4 LDG.E.CONSTANT R21, desc[UR8][R20.64] ;  /* 0x0000000814154981 */ /* 0x000f18000c1e9900 */
[----:B------:R-:W0:Y:S01]  /*05c0*/  @P5 LDC.64 R24, c[0x0][0x388] ;  /* 0x0000e200ff185b82 */ /* 0x000e220000000a00 */
[----:B------:R-:W-:-:S04]  /*05d0*/  @P5 LOP3.LUT R37, R38, 0x1e00, RZ, 0xc0, !PT ;  /* 0x00001e0026255812 */ /* 0x000fc800078ec0ff */
[----:B------:R-:W-:Y:S02]  /*05e0*/  @P5 IADD3 R37, PT, PT, R37, R32, R7 ;  /* 0x0000002025255210 */ /* 0x000fe40007ffe007 */
[----:B------:R-:W5:Y:S02]  /*05f0*/  @P1 LDG.E.CONSTANT R32, desc[UR8][R22.64] ;  /* 0x0000000816201981 */ /* 0x000f64000c1e9900 */
[----:B0-----:R-:W-:Y:S02]  /*0600*/  @P5 IADD3 R24, P6, PT, R37, R24, RZ ;  /* 0x0000001825185210 */ /* 0x001fe40007fde0ff */
[----:B------:R-:W2:Y:S02]  /*0610*/  @P2 LDG.E.CONSTANT R37, desc[UR8][R4.64] ;  /* 0x0000000804252981 */ /* 0x000ea4000c1e9900 */
[----:B------:R-:W-:Y:S02]  /*0620*/  @P5 IADD3.X R25, PT, PT, RZ, R25, RZ, P6, !PT ;  /* 0x00000019ff195210 */ /* 0x000fe400037fe4ff */
[----:B------:R-:W-:-:S03]  /*0630*/  ISETP.NE.AND P6, PT, R27, RZ, PT ;  /* 0x000000ff1b00720c */ /* 0x000fc60003fc5270 */
[----:B------:R-:W4:Y:S10]  /*0640*/  @P5 LDG.E.CONSTANT R24, desc[UR8][R24.64] ;  /* 0x0000000818185981 */ /* 0x000f34000c1e9900 */
[----:B------:R0:W5:Y:S01]  /*0650*/  @!P6 LDG.E.CONSTANT R15, desc[UR8][R14.64] ;  /* 0x000000080e0fe981 */ /* 0x000162000c1e9900 */
[----:B------:R-:W-:Y:S01]  /*0660*/  LOP3.LUT R27, R30, 0xff, RZ, 0xc0, !PT ;  /* 0x000000ff1e1b7812 */ /* 0x000fe200078ec0ff */
[----:B------:R-:W1:Y:S04]  /*0670*/  S2UR UR5, SR_CgaCtaId ;  /* 0x00000000000579c3 */ /* 0x000e680000008800 */
[----:B------:R-:W-:Y:S01]  /*0680*/  IMAD R27, R27, 0x13, RZ ;  /* 0x000000131b1b7824 */ /* 0x000fe200078e02ff */
[----:B0-----:R-:W-:-:S04]  /*0690*/  @P1 LOP3.LUT R14, R31, 0x780, RZ, 0xc0, !PT ;  /* 0x000007801f0e1812 */ /* 0x001fc800078ec0ff */
[----:B------:R-:W-:Y:S01]  /*06a0*/  SHF.R.U32.HI R31, RZ, 0x9, R27 ;  /* 0x00000009ff1f7819 */ /* 0x000fe2000001161b */
[----:B------:R-:W-:Y:S01]  /*06b0*/  IMAD.SHL.U32 R4, R33, 0x4, RZ ;  /* 0x0000000421047824 */ /* 0x000fe200078e00ff */
[----:B------:R-:W-:Y:S02]  /*06c0*/  SHF.L.U32 R16, R35, 0x2, RZ ;  /* 0x0000000223107819 */ /* 0x000fe400000006ff */
[----:B------:R-:W-:Y:S02]  /*06d0*/  PRMT R25, R31, 0x9910, RZ ;  /* 0x000099101f197816 */ /* 0x000fe400000000ff */
[----:B------:R-:W-:Y:S02]  /*06e0*/  @P1 IADD3 R19, PT, PT, R14, R7, R26 ;  /* 0x000000070e131210 */ /* 0x000fe40007ffe01a */
[----:B------:R-:W-:Y:S02]  /*06f0*/  @P3 LOP3.LUT R14, R4, 0x780, RZ, 0xc0, !PT ;  /* 0x00000780040e3812 */ /* 0x000fe400078ec0ff */
[----:B------:R-:W-:-:S02]  /*0700*/  LOP3.LUT R20, R7, 0x780, R4, 0xf8, !PT ;  /* 0x0000078007147812 */ /* 0x000fc400078ef804 */
[----:B------:R-:W-:Y:S02]  /*0710*/  @P5 LOP3.LUT R22, R16, 0x780, RZ, 0xc0, !PT ;  /* 0x0000078010165812 */ /* 0x000fe400078ec0ff */
[----:B------:R-:W-:Y:S01]  /*0720*/  LOP3.LUT R4, R7, 0x780, R16, 0xf8, !PT ;  /* 0x0000078007047812 */ /* 0x000fe200078ef810 */
[----:B------:R-:W-:Y:S01]  /*0730*/  IMAD R16, R25, 0x1b, RZ ;  /* 0x0000001b19107824 */ /* 0x000fe200078e02ff */
[----:B------:R-:W-:Y:S01]  /*0740*/  SHF.L.U32 R12, R12, 0x2, RZ ;  /* 0x000000020c0c7819 */ /* 0x000fe200000006ff */
[----:B------:R-:W-:Y:S01]  /*0750*/  UMOV UR4, 0x400 ;  /* 0x0000040000047882 */ /* 0x000fe20000000000 */
[C---:B------:R-:W-:Y:S02]  /*0760*/  LOP3.LUT R27, R7.reuse, 0x1e00, R34, 0xf8, !PT ;  /* 0x00001e00071b7812 */ /* 0x040fe400078ef822 */
[----:B------:R-:W-:Y:S02]  /*0770*/  IADD3 R25, PT, PT, RZ, -R16, RZ ;  /* 0x80000010ff197210 */ /* 0x000fe40007ffe0ff */
[----:B------:R-:W-:-:S02]  /*0780*/  LOP3.LUT R23, R7, 0x1e00, R36, 0xf8, !PT ;  /* 0x00001e0007177812 */ /* 0x000fc400078ef824 */
[----:B------:R-:W-:Y:S02]  /*0790*/  LOP3.LUT R5, R7, 0x1e00, R38, 0xf8, !PT ;  /* 0x00001e0007057812 */ /* 0x000fe400078ef826 */
[-CC-:B------:R-:W-:Y:S02]  /*07a0*/  @P3 IADD3 R33, PT, PT, R14, R7.reuse, R26.reuse ;  /* 0x000000070e213210 */ /* 0x180fe40007ffe01a */
[--C-:B------:R-:W-:Y:S01]  /*07b0*/  @P5 IADD3 R35, PT, PT, R22, R7, R26.reuse ;  /* 0x0000000716235210 */ /* 0x100fe20007ffe01a */
[----:B-1----:R-:W-:Y:S01]  /*07c0*/  ULEA UR6, UR5, UR4, 0x18 ;  /* 0x0000000405067291 */ /* 0x002fe2000f8ec0ff */
[----:B------:R-:W-:Y:S01]  /*07d0*/  @P2 LOP3.LUT R7, R12, 0x780, RZ, 0xc0, !PT ;  /* 0x000007800c072812 */ /* 0x000fe200078ec0ff */
[----:B------:R-:W-:Y:S01]  /*07e0*/  UIADD3 UR4, UPT, UPT, UR4, 0x6c0, URZ ;  /* 0x000006c004047890 */ /* 0x000fe2000fffe0ff */
[----:B------:R-:W-:Y:S01]  /*07f0*/  PRMT R25, R25, 0x7710, RZ ;  /* 0x0000771019197816 */ /* 0x000fe200000000ff */
[----:B------:R-:W-:Y:S01]  /*0800*/  IMAD.SHL.U32 R16, R13, 0x4, RZ ;  /* 0x000000040d107824 */ /* 0x000fe200078e00ff */
[----:B------:R-:W-:Y:S01]  /*0810*/  @P2 IADD3 R14, PT, PT, R7, R11, R26 ;  /* 0x0000000b070e2210 */ /* 0x000fe20007ffe01a */
[----:B------:R-:W-:Y:S01]  /*0820*/  ULEA UR4, UR5, UR4, 0x18 ;  /* 0x0000000405047291 */ /* 0x000fe2000f8ec0ff */
[----:B------:R-:W-:Y:S01]  /*0830*/  IADD3 R7, PT, PT, R30, R25, RZ ;  /* 0x000000191e077210 */ /* 0x000fe20007ffe0ff */
[----:B------:R-:W-:Y:S01]  /*0840*/  HFMA2 R45, -RZ, RZ, 0, 0 ;  /* 0x00000000ff2d7431 */ /* 0x000fe200000001ff */
[----:B------:R-:W-:-:S02]  /*0850*/  @P4 LOP3.LUT R13, R16, 0x780, RZ, 0xc0, !PT ;  /* 0x00000780100d4812 */ /* 0x000fc400078ec0ff */
[----:B------:R-:W-:Y:S02]  /*0860*/  SHF.L.U32 R7, R7, 0x2, RZ ;  /* 0x0000000207077819 */ /* 0x000fe400000006ff */
[----:B------:R-:W-:Y:S02]  /*0870*/  @P4 IADD3 R34, PT, PT, R13, R11, R26 ;  /* 0x0000000b0d224210 */ /* 0x000fe40007ffe01a */
[----:B------:R-:W-:Y:S02]  /*0880*/  LOP3.LUT R44, R7, 0xfc, RZ, 0xc0, !PT ;  /* 0x000000fc072c7812 */ /* 0x000fe400078ec0ff */
[C---:B------:R-:W-:Y:S02]  /*0890*/  LOP3.LUT R7, R11.reuse, 0x1e00, R6, 0xf8, !PT ;  /* 0x00001e000b077812 */ /* 0x040fe400078ef806 */
[C---:B------:R-:W-:Y:S02]  /*08a0*/  LOP3.LUT R25, R11.reuse, 0x1e00, R8, 0xf8, !PT ;  /* 0x00001e000b197812 */ /* 0x040fe400078ef808 */
[----:B------:R-:W-:-:S02]  /*08b0*/  LOP3.LUT R22, R11, 0x780, R12, 0xf8, !PT ;  /* 0x000007800b167812 */ /* 0x000fc400078ef80c */
[----:B------:R-:W-:Y:S01]  /*08c0*/  LOP3.LUT R6, R11, 0x780, R16, 0xf8, !PT ;  /* 0x000007800b067812 */ /* 0x000fe200078ef810 */
[----:B------:R-:W-:Y:S02]  /*08d0*/  IMAD.MOV.U32 R11, RZ, RZ, RZ ;  /* 0x000000ffff0b7224 */ /* 0x000fe400078e00ff */
[----:B------:R-:W-:Y:S02]  /*08e0*/  HFMA2 R40, -RZ, RZ, 0, 0 ;  /* 0x00000000ff287431 */ /* 0x000fe400000001ff */
[----:B------:R-:W-:Y:S01]  /*08f0*/  IMAD.WIDE.U32 R44, R31, 0xc40, R44 ;  /* 0x00000c401f2c7825 */ /* 0x000fe200078e002c */
[----:B------:R-:W-:-:S03]  /*0900*/  CS2R R38, SRZ ;  /* 0x0000000000267805 */ /* 0x000fc6000001ff00 */
[----:B------:R-:W-:Y:S01]  /*0910*/  IMAD.WIDE.U32 R42, R42, 0xc40, R10 ;  /* 0x00000c402a2a7825 */ /* 0x000fe200078e000a */
[----:B---3--:R-:W-:Y:S04]  /*0920*/  @!P0 STS [R28+UR6], R17 ;  /* 0x000000111c008988 */ /* 0x008fe80008000806 */
[----:B-----5:R0:W-:Y:S04]  /*0930*/  @!P6 STS [R28+UR6+0x1c0], R15 ;  /* 0x0001c00f1c00e988 */ /* 0x0201e80008000806 */
[----:B------:R-:W-:Y:S04]  /*0940*/  @P1 STS [R19+UR4], R32 ;  /* 0x0000002013001988 */ /* 0x000fe80008000804 */
[----:B--2---:R1:W-:Y:S04]  /*0950*/  @P2 STS [R14+UR4], R37 ;  /* 0x000000250e002988 */ /* 0x0043e80008000804 */
[----:B------:R2:W-:Y:S01]  /*0960*/  @P3 STS [R33+UR4], R18 ;  /* 0x0000001221003988 */ /* 0x0005e20008000804 */
[----:B0-----:R-:W-:-:S03]  /*0970*/  VIADD R28, R28, UR6 ;  /* 0x000000061c1c7c36 */ /* 0x001fc60008000000 */
[----:B----4-:R0:W-:Y:S01]  /*0980*/  @P4 STS [R34+UR4], R21 ;  /* 0x0000001522004988 */ /* 0x0101e20008000804 */
[----:B-1----:R-:W-:-:S03]  /*0990*/  CS2R R36, SRZ ;  /* 0x0000000000247805 */ /* 0x002fc6000001ff00 */
[----:B------:R1:W-:Y:S01]  /*09a0*/  @P5 STS [R35+UR4], R24 ;  /* 0x0000001823005988 */ /* 0x0003e20008000804 */
[----:B--2---:R-:W-:Y:S02]  /*09b0*/  MOV R33, RZ ;  /* 0x000000ff00217202 */ /* 0x004fe40000000f00 */
[----:B0-----:R-:W-:Y:S01]  /*09c0*/  MOV R21, UR4 ;  /* 0x0000000400157c02 */ /* 0x001fe20008000f00 */
[----:B------:R-:W-:Y:S01]  /*09d0*/  UMOV UR4, URZ ;  /* 0x000000ff00047c82 */ /* 0x000fe20008000000 */
[----:B-1----:R-:W-:Y:S02]  /*09e0*/  CS2R R34, SRZ ;  /* 0x0000000000227805 */ /* 0x002fe4000001ff00 */
[----:B------:R-:W-:-:S07]  /*09f0*/  SHF.L.U32 R24, R9, 0x3, RZ ;  /* 0x0000000309187819 */ /* 0x000fce00000006ff */
.L_x_124:
[----:B------:R-:W0:Y:S01]  /*0a00*/  @!P0 LDC.64 R8, c[0x0][0x380] ;  /* 0x0000e000ff088b82 */ /* 0x000e220000000a00 */
[----:B------:R-:W-:Y:S01]  /*0a10*/  MOV R12, UR4 ;  /* 0x00000004000c7c02 */ /* 0x000fe20008000f00 */
[----:B------:R-:W-:Y:S01]  /*0a20*/  IMAD R19, R2, 0xe0, RZ ;  /* 0x000000e002137824 */ /* 0x000fe200078e02ff */
[----:B------:R-:W-:Y:S01]  /*0a30*/  P2R R11, PR, RZ, 0x10 ;  /* 0x00000010ff0b7803 */ /* 0x000fe20000000000 */
[----:B------:R-:W-:Y:S01]  /*0a40*/  IMAD.U32 R13, RZ, RZ, UR4 ;  /* 0x00000004ff0d7e24 */ /* 0x000fe2000f8e00ff */
[----:B------:R-:W-:Y:S01]  /*0a50*/  P2R R10, PR, RZ, 0x20 ;  /* 0x00000020ff0a7803 */ /* 0x000fe20000000000 */
[----:B------:R-:W-:Y:S01]  /*0a60*/  @!P0 IMAD R17, R12, 0x6200, R19 ;  /* 0x000062000c118824 */ /* 0x000fe200078e0213 */
[----:B------:R-:W-:-:S04]  /*0a70*/  ULOP3.LUT UR5, UR4, 0x1, URZ, 0xc0, !UPT ;  /* 0x0000000104057892 */ /* 0x000fc8000f8ec0ff */
[----:B------:R-:W-:Y:S01]  /*0a80*/  ULOP3.LUT UR7, UR5, 0x1, URZ, 0x3c, !UPT ;  /* 0x0000000105077892 */ /* 0x000fe2000f8e3cff */
[----:B------:R-:W-:Y:S01]  /*0a90*/  BAR.SYNC.DEFER_BLOCKING 0x0 ;  /* 0x0000000000007b1d */ /* 0x000fe20000010000 */
[----:B0-----:R-:W-:-:S04]  /*0aa0*/  @!P0 IADD3 R16, P4, P6, R44, R8, R17 ;  /* 0x000000082c108210 */ /* 0x001fc80007e9e011 */
[----:B------:R-:W-:Y:S02]  /*0ab0*/  @!P0 IADD3.X R17, PT, PT, R45, R9, RZ, P4, P6 ;  /* 0x000000092d118210 */ /* 0x000fe400027ec4ff */
[----:B------:R-:W-:-:S03]  /*0ac0*/  ISETP.GT.U32.AND P6, PT, R30, 0x67, PT ;  /* 0x000000671e00780c */ /* 0x000fc60003fc4070 */
[----:B------:R0:W2:Y:S10]  /*0ad0*/  @!P0 LDG.E.CONSTANT R15, desc[UR8][R16.64+0x6200] ;  /* 0x00620008100f8981 */ /* 0x0000b4000c1e9900 */
[----:B------:R-:W1:Y:S01]  /*0ae0*/  @!P6 LDC.64 R8, c[0x0][0x380] ;  /* 0x0000e000ff08eb82 */ /* 0x000e620000000a00 */
[----:B------:R-:W-:Y:S01]  /*0af0*/  @!P6 IMAD R19, R12, 0x6200, R19 ;  /* 0x000062000c13e824 */ /* 0x000fe200078e0213 */
[----:B------:R-:W-:-:S04]  /*0b00*/  LEA R12, R3, R26, 0xd ;  /* 0x0000001a030c7211 */ /* 0x000fc800078e68ff */
[CC--:B------:R-:W-:Y:S02]  /*0b10*/  @P1 LEA R50, R13.reuse, R12.reuse, 0x7 ;  /* 0x0000000c0d321211 */ /* 0x0c0fe400078e38ff */
[----:B------:R-:W-:Y:S02]  /*0b20*/  @P2 LEA R48, R13, R12, 0x7 ;  /* 0x0000000c0d302211 */ /* 0x000fe400078e38ff */
[----:B-1----:R-:W-:-:S04]  /*0b30*/  @!P6 IADD3 R18, P4, P5, R42, R8, R19 ;  /* 0x000000082a12e210 */ /* 0x002fc80007d9e013 */
[----:B------:R-:W-:Y:S02]  /*0b40*/  @!P6 IADD3.X R19, PT, PT, R43, R9, RZ, P4, P5 ;  /* 0x000000092b13e210 */ /* 0x000fe400027ea4ff */
[----:B------:R-:W1:Y:S04]  /*0b50*/  @P1 LDC.64 R8, c[0x0][0x388] ;  /* 0x0000e200ff081b82 */ /* 0x000e680000000a00 */
[----:B------:R3:W4:Y:S01]  /*0b60*/  @!P6 LDG.E.CONSTANT R19, desc[UR8][R18.64+0x6200] ;  /* 0x006200081213e981 */ /* 0x000722000c1e9900 */
[----:B-1----:R-:W-:-:S04]  /*0b70*/  @P1 IADD3 R50, P4, P5, R50, R8, R27 ;  /* 0x0000000832321210 */ /* 0x002fc80007d9e01b */
[----:B------:R-:W-:Y:S02]  /*0b80*/  @P1 IADD3.X R51, PT, PT, RZ, R9, RZ, P4, P5 ;  /* 0x00000009ff331210 */ /* 0x000fe400027ea4ff */
[----:B------:R-:W1:Y:S01]  /*0b90*/  @P2 LDC.64 R8, c[0x0][0x388] ;  /* 0x0000e200ff082b82 */ /* 0x000e620000000a00 */
[----:B------:R-:W-:Y:S01]  /*0ba0*/  @P1 IMAD.SHL.U32 R13, R30, 0x4, RZ ;  /* 0x000000041e0d1824 */ /* 0x000fe200078e00ff */
[----:B------:R-:W-:Y:S01]  /*0bb0*/  MOV R31, UR7 ;  /* 0x00000007001f7c02 */ /* 0x000fe20008000f00 */
[----:B------:R-:W5:Y:S01]  /*0bc0*/  @P1 LDG.E.CONSTANT R17, desc[UR8][R50.64+0x80] ;  /* 0x0000800832111981 */ /* 0x000f62000c1e9900 */
[----:B-1----:R-:W-:Y:S02]  /*0bd0*/  @P2 IADD3 R48, P4, P5, R48, R8, R25 ;  /* 0x0000000830302210 */ /* 0x002fe40007d9e019 */
[----:B------:R-:W-:Y:S02]  /*0be0*/  @P1 MOV R8, 0x400 ;  /* 0x0000040000081802 */ /* 0x000fe40000000f00 */
[----:B------:R-:W-:-:S02]  /*0bf0*/  @P2 IADD3.X R49, PT, PT, RZ, R9, RZ, P4, P5 ;  /* 0x00000009ff312210 */ /* 0x000fc400027ea4ff */
[----:B------:R-:W1:Y:S01]  /*0c00*/  @P1 S2R R9, SR_CgaCtaId ;  /* 0x0000000000091919 */ /* 0x000e620000008800 */
[----:B------:R-:W-:Y:S02]  /*0c10*/  @P1 IADD3 R8, PT, PT, R8, 0x6c0, RZ ;  /* 0x000006c008081810 */ /* 0x000fe40007ffe0ff */
[----:B------:R-:W-:Y:S02]  /*0c20*/  @P1 LOP3.LUT R13, R13, 0x7f0, RZ, 0xc0, !PT ;  /* 0x000007f00d0d1812 */ /* 0x000fe400078ec0ff */
[----:B-1----:R-:W-:Y:S02]  /*0c30*/  @P1 LEA R21, R9, R8, 0x18 ;  /* 0x0000000809151211 */ /* 0x002fe400078ec0ff */
[----:B------:R-:W1:Y:S01]  /*0c40*/  @P2 S2R R8, SR_CgaCtaId ;  /* 0x0000000000082919 */ /* 0x000e620000008800 */
[----:B------:R-:W-:Y:S02]  /*0c50*/  @P2 MOV R9, 0x400 ;  /* 0x0000040000092802 */ /* 0x000fe40000000f00 */
[----:B------:R-:W-:-:S02]  /*0c60*/  LEA R14, R31, R26, 0xb ;  /* 0x0000001a1f0e7211 */ /* 0x000fc400078e58ff */
[----:B------:R-:W-:Y:S02]  /*0c70*/  @P2 IADD3 R9, PT, PT, R9, 0x6c0, RZ ;  /* 0x000006c009092810 */ /* 0x000fe40007ffe0ff */
[----:B------:R-:W-:Y:S01]  /*0c80*/  @P1 IADD3 R13, PT, PT, R21, R14, R13 ;  /* 0x0000000e150d1210 */ /* 0x000fe20007ffe00d */
[----:B------:R-:W-:Y:S01]  /*0c90*/  IMAD.U32 R31, RZ, RZ, UR4 ;  /* 0x00000004ff1f7e24 */ /* 0x000fe2000f8e00ff */
[----:B-1----:R-:W-:Y:S02]  /*0ca0*/  @P2 LEA R21, R8, R9, 0x18 ;  /* 0x0000000908152211 */ /* 0x002fe400078ec0ff */
[----:B------:R-:W1:Y:S02]  /*0cb0*/  @P3 LDC.64 R8, c[0x0][0x388] ;  /* 0x0000e200ff083b82 */ /* 0x000e640000000a00 */
[----:B------:R-:W-:Y:S02]  /*0cc0*/  @P3 LEA R46, R31, R12, 0x7 ;  /* 0x0000000c1f2e3211 */ /* 0x000fe400078e38ff */
[----:B0-----:R-:W-:Y:S01]  /*0cd0*/  @P2 IADD3 R16, PT, PT, R21, R14, R22 ;  /* 0x0000000e15102210 */ /* 0x001fe20007ffe016 */
[----:B------:R-:W5:Y:S01]  /*0ce0*/  @P2 LDG.E.CONSTANT R31, desc[UR8][R48.64+0x80] ;  /* 0x00008008301f2981 */ /* 0x000f62000c1e9900 */
[----:B-1----:R-:W-:-:S04]  /*0cf0*/  @P3 IADD3 R46, P5, P4, R46, R8, R23 ;  /* 0x000000082e2e3210 */ /* 0x002fc80007cbe017 */
[----:B------:R-:W-:Y:S02]  /*0d00*/  @P3 IADD3.X R47, PT, PT, RZ, R9, RZ, P5, P4 ;  /* 0x00000009ff2f3210 */ /* 0x000fe40002fe84ff */
[----:B------:R-:W-:Y:S02]  /*0d10*/  MOV R9, UR7 ;  /* 0x0000000700097c02 */ /* 0x000fe40008000f00 */
[----:B------:R-:W-:-:S03]  /*0d20*/  ISETP.NE.AND P5, PT, R10, RZ, PT ;  /* 0x000000ff0a00720c */ /* 0x000fc60003fa5270 */
[----:B------:R-:W-:Y:S02]  /*0d30*/  IMAD R10, R9, 0x360, R28 ;  /* 0x00000360090a7824 */ /* 0x000fe400078e021c */
[----:B------:R-:W0:Y:S01]  /*0d40*/  @P3 S2R R9, SR_CgaCtaId ;  /* 0x0000000000093919 */ /* 0x000e220000008800 */
[----:B------:R-:W-:Y:S02]  /*0d50*/  ISETP.NE.AND P4, PT, R11, RZ, PT ;  /* 0x000000ff0b00720c */ /* 0x000fe40003f85270 */
[----:B------:R-:W-:-:S04]  /*0d60*/  @P3 MOV R8, 0x400 ;  /* 0x0000040000083802 */ /* 0x000fc80000000f00 */
[----:B------:R-:W-:-:S04]  /*0d70*/  @P3 IADD3 R8, PT, PT, R8, 0x6c0, RZ ;  /* 0x000006c008083810 */ /* 0x000fc80007ffe0ff */
[----:B0-----:R-:W-:-:S03]  /*0d80*/  @P3 LEA R21, R9, R8, 0x18 ;  /* 0x0000000809153211 */ /* 0x001fc600078ec0ff */
[----:B------:R-:W0:Y:S01]  /*0d90*/  @P4 S2R R8, SR_CgaCtaId ;  /* 0x0000000000084919 */ /* 0x000e220000008800 */
[----:B------:R-:W-:-:S04]  /*0da0*/  @P4 MOV R9, 0x400 ;  /* 0x0000040000094802 */ /* 0x000fc80000000f00 */
[----:B------:R-:W-:Y:S02]  /*0db0*/  @P4 IADD3 R9, PT, PT, R9, 0x6c0, RZ ;  /* 0x000006c009094810 */ /* 0x000fe40007ffe0ff */
[----:B---3--:R-:W-:Y:S01]  /*0dc0*/  @P3 IADD3 R18, PT, PT, R21, R14, R20 ;  /* 0x0000000e15123210 */ /* 0x008fe20007ffe014 */
[----:B------:R-:W-:Y:S01]  /*0dd0*/  IMAD.U32 R11, RZ, RZ, UR4 ;  /* 0x00000004ff0b7e24 */ /* 0x000fe2000f8e00ff */
[----:B0-----:R-:W-:Y:S02]  /*0de0*/  @P4 LEA R21, R8, R9, 0x18 ;  /* 0x0000000908154211 */ /* 0x001fe400078ec0ff */
[----:B------:R-:W0:Y:S01]  /*0df0*/  @P4 LDC.64 R8, c[0x0][0x388] ;  /* 0x0000e200ff084b82 */ /* 0x000e220000000a00 */
[----:B--2---:R1:W-:Y:S02]  /*0e00*/  @!P0 STS [R10], R15 ;  /* 0x0000000f0a008388 */ /* 0x0043e40000000800 */
[----:B-1----:R-:W-:Y:S02]  /*0e10*/  P2R R15, PR, RZ, 0x1 ;  /* 0x00000001ff0f7803 */ /* 0x002fe40000000000 */
[----:B----4-:R1:W-:Y:S02]  /*0e20*/  @!P6 STS [R10+0x1c0], R19 ;  /* 0x0001c0130a00e388 */ /* 0x0103e40000000800 */
[----:B-1----:R-:W-:-:S02]  /*0e30*/  @P4 LEA R10, R11, R12, 0x7 ;  /* 0x0000000c0b0a4211 */ /* 0x002fc400078e38ff */
[----:B------:R1:W2:Y:S02]  /*0e40*/  @P3 LDG.E.CONSTANT R19, desc[UR8][R46.64+0x80] ;  /* 0x000080082e133981 */ /* 0x0002a4000c1e9900 */
[----:B0-----:R-:W-:Y:S02]  /*0e50*/  @P4 IADD3 R10, P0, P6, R10, R8, R7 ;  /* 0x000000080a0a4210 */ /* 0x001fe40007e1e007 */
[----:B------:R-:W0:Y:S02]  /*0e60*/  @P5 S2R R8, SR_CgaCtaId ;  /* 0x0000000000085919 */ /* 0x000e240000008800 */
[----:B------:R-:W-:Y:S02]  /*0e70*/  @P4 IADD3.X R11, PT, PT, RZ, R9, RZ, P0, P6 ;  /* 0x00000009ff0b4210 */ /* 0x000fe400007ec4ff */
[----:B------:R-:W-:Y:S02]  /*0e80*/  @P5 MOV R9, 0x400 ;  /* 0x0000040000095802 */ /* 0x000fe40000000f00 */
[----:B------:R-:W-:Y:S01]  /*0e90*/  @P4 IADD3 R41, PT, PT, R21, R14, R6 ;  /* 0x0000000e15294210 */ /* 0x000fe20007ffe006 */
[----:B------:R-:W3:Y:S01]  /*0ea0*/  @P4 LDG.E.CONSTANT R48, desc[UR8][R10.64+0x80] ;  /* 0x000080080a304981 */ /* 0x000ee2000c1e9900 */
[----:B------:R-:W-:-:S04]  /*0eb0*/  @P5 IADD3 R9, PT, PT, R9, 0x6c0, RZ ;  /* 0x000006c009095810 */ /* 0x000fc80007ffe0ff */
[----:B0-----:R-:W-:Y:S02]  /*0ec0*/  @P5 LEA R21, R8, R9, 0x18 ;  /* 0x0000000908155211 */ /* 0x001fe400078ec0ff */
[----:B------:R-:W-:-:S04]  /*0ed0*/  MOV R9, UR4 ;  /* 0x0000000400097c02 */ /* 0x000fc80008000f00 */
[----:B------:R-:W-:Y:S02]  /*0ee0*/  @P5 LEA R12, R9, R12, 0x7 ;  /* 0x0000000c090c5211 */ /* 0x000fe400078e38ff */
[----:B------:R-:W0:Y:S02]  /*0ef0*/  @P5 LDC.64 R8, c[0x0][0x388] ;  /* 0x0000e200ff085b82 */ /* 0x000e240000000a00 */
[----:B0-----:R-:W-:-:S04]  /*0f00*/  @P5 IADD3 R8, P0, P6, R12, R8, R5 ;  /* 0x000000080c085210 */ /* 0x001fc80007e1e005 */
[----:B------:R-:W-:-:S05]  /*0f10*/  @P5 IADD3.X R9, PT, PT, RZ, R9, RZ, P0, P6 ;  /* 0x00000009ff095210 */ /* 0x000fca00007ec4ff */
[----:B------:R-:W4:Y:S01]  /*0f20*/  @P5 LDG.E.CONSTANT R46, desc[UR8][R8.64+0x80] ;  /* 0x00008008082e5981 */ /* 0x000f22000c1e9900 */
[----:B------:R-:W-:Y:S01]  /*0f30*/  UISETP.NE.U32.AND UP0, UPT, UR5, 0x1, UPT ;  /* 0x000000010500788c */ /* 0x000fe2000bf05070 */
[----:B------:R-:W-:Y:S01]  /*0f40*/  ISETP.NE.AND P0, PT, R15, RZ, PT ;  /* 0x000000ff0f00720c */ /* 0x000fe20003f05270 */
[----:B------:R-:W-:-:S04]  /*0f50*/  IMAD.SHL.U32 R12, R0, 0x100, RZ ;  /* 0x00000100000c7824 */ /* 0x000fc800078e00ff */
[----:B------:R-:W-:Y:S02]  /*0f60*/  PLOP3.LUT P6, PT, PT, PT, UP0, 0x80, 0x8 ;  /* 0x000000000008781c */ /* 0x000fe40003fcf008 */
[----:B------:R-:W-:Y:S01]  /*0f70*/  MOV R15, UR5 ;  /* 0x00000005000f7c02 */ /* 0x000fe20008000f00 */
[----:B-----5:R-:W-:Y:S03]  /*0f80*/  @P1 STS [R13], R17 ;  /* 0x000000110d001388 */ /* 0x020fe60000000800 */
[----:B------:R-:W-:Y:S02]  /*0f90*/  LEA R12, R15, R12, 0xb ;  /* 0x0000000c0f0c7211 */ /* 0x000fe400078e58ff */
[----:B------:R-:W-:Y:S02]  /*0fa0*/  IADD3 R32, PT, PT, R24, 0x360, RZ ;  /* 0x0000036018207810 */ /* 0x000fe40007ffe0ff */
[----:B-1----:R-:W-:-:S03]  /*0fb0*/  @P5 IADD3 R47, PT, PT, R21, R14, R4 ;  /* 0x0000000e152f5210 */ /* 0x002fc60007ffe004 */
[----:B------:R-:W-:Y:S01]  /*0fc0*/  @P6 IADD3 R32, PT, PT, R24, RZ, RZ ;  /* 0x000000ff18206210 */ /* 0x000fe20007ffe0ff */
[----:B------:R0:W-:Y:S02]  /*0fd0*/  @P2 STS [R16], R31 ;  /* 0x0000001f10002388 */ /* 0x0001e40000000800 */
[----:B0-----:R-:W-:Y:S02]  /*0fe0*/  IMAD.IADD R31, R21, 0x1, R12 ;  /* 0x00000001151f7824 */ /* 0x001fe400078e020c */
[----:B--2---:R-:W-:Y:S04]  /*0ff0*/  @P3 STS [R18], R19 ;  /* 0x0000001312003388 */ /* 0x004fe80000000800 */
[----:B---3--:R-:W-:Y:S04]  /*1000*/  @P4 STS [R41], R48 ;  /* 0x0000003029004388 */ /* 0x008fe80000000800 */
[----:B----4-:R-:W-:Y:S04]  /*1010*/  @P5 STS [R47], R46 ;  /* 0x0000002e2f005388 */ /* 0x010fe80000000800 */
[----:B------:R-:W-:Y:S04]  /*1020*/  LDS R17, [R32+UR6] ;  /* 0x0000000620117984 */ /* 0x000fe80008000800 */
[----:B------:R-:W0:Y:S04]  /*1030*/  LDS.128 R12, [R31] ;  /* 0x000000001f0c7984 */ /* 0x000e280000000c00 */
[----:B------:R-:W1:Y:S04]  /*1040*/  LDS.128 R8, [R31+0x80] ;  /* 0x000080001f087984 */ /* 0x000e680000000c00 */
[----:B------:R-:W-:Y:S04]  /*1050*/  LDS R16, [R32+UR6+0x6c] ;  /* 0x00006c0620107984 */ /* 0x000fe80008000800 */
[----:B------:R-:W-:Y:S01]  /*1060*/  LDS R18, [R32+UR6+0xd8] ;  /* 0x0000d80620127984 */ /* 0x000fe20008000800 */
[----:B0-----:R-:W-:-:S02]  /*1070*/  IDP.4A.S8.S8 R35, R17, R12, R35 ;  /* 0x0000000c11237226 */ /* 0x001fc40000000623 */
[C---:B------:R-:W-:Y:S02]  /*1080*/  IDP.4A.S8.S8 R34, R17.reuse, R13, R34 ;  /* 0x0000000d11227226 */ /* 0x040fe40000000622 */
[C---:B------:R-:W-:Y:S02]  /*1090*/  IDP.4A.S8.S8 R39, R17.reuse, R14, R39 ;  /* 0x0000000e11277226 */ /* 0x040fe40000000627 */
[C---:B------:R-:W-:Y:S02]  /*10a0*/  IDP.4A.S8.S8 R40, R17.reuse, R15, R40 ;  /* 0x0000000f11287226 */ /* 0x040fe40000000628 */
[----:B------:R-:W0:Y:S01]  /*10b0*/  LDS.128 R12, [R31+0x10] ;  /* 0x000010001f0c7984 */ /* 0x000e220000000c00 */
[C---:B-1----:R-:W-:Y:S02]  /*10c0*/  IDP.4A.S8.S8 R33, R17.reuse, R8, R33 ;  /* 0x0000000811217226 */ /* 0x042fe40000000621 */
[C---:B------:R-:W-:Y:S02]  /*10d0*/  IDP.4A.S8.S8 R36, R17.reuse, R9, R36 ;  /* 0x0000000911247226 */ /* 0x040fe40000000624 */
[----:B------:R-:W-:-:S02]  /*10e0*/  IDP.4A.S8.S8 R37, R17, R10, R37 ;  /* 0x0000000a11257226 */ /* 0x000fc40000000625 */
[----:B------:R-:W-:Y:S02]  /*10f0*/  IDP.4A.S8.S8 R17, R17, R11, R38 ;  /* 0x0000000b11117226 */ /* 0x000fe40000000626 */
[----:B------:R-:W1:Y:S01]  /*1100*/  LDS.128 R8, [R31+0x90] ;  /* 0x000090001f087984 */ /* 0x000e620000000c00 */
[C---:B0-----:R-:W-:Y:S02]  /*1110*/  IDP.4A.S8.S8 R35, R16.reuse, R12, R35 ;  /* 0x0000000c10237226 */ /* 0x041fe40000000623 */
[C---:B------:R-:W-:Y:S02]  /*1120*/  IDP.4A.S8.S8 R34, R16.reuse, R13, R34 ;  /* 0x0000000d10227226 */ /* 0x040fe40000000622 */
[C---:B------:R-:W-:Y:S02]  /*1130*/  IDP.4A.S8.S8 R39, R16.reuse, R14, R39 ;  /* 0x0000000e10277226 */ /* 0x040fe40000000627 */
[C---:B------:R-:W-:Y:S02]  /*1140*/  IDP.4A.S8.S8 R40, R16.reuse, R15, R40 ;  /* 0x0000000f10287226 */ /* 0x040fe40000000628 */
[----:B------:R-:W0:Y:S01]  /*1150*/  LDS.128 R12, [R31+0x20] ;  /* 0x000020001f0c7984 */ /* 0x000e220000000c00 */
[----:B-1----:R-:W-:-:S02]  /*1160*/  IDP.4A.S8.S8 R33, R16, R8, R33 ;  /* 0x0000000810217226 */ /* 0x002fc40000000621 */
[C---:B------:R-:W-:Y:S02]  /*1170*/  IDP.4A.S8.S8 R36, R16.reuse, R9, R36 ;  /* 0x0000000910247226 */ /* 0x040fe40000000624 */
[C---:B------:R-:W-:Y:S02]  /*1180*/  IDP.4A.S8.S8 R37, R16.reuse, R10, R37 ;  /* 0x0000000a10257226 */ /* 0x040fe40000000625 */
[----:B------:R-:W-:Y:S02]  /*1190*/  IDP.4A.S8.S8 R17, R16, R11, R17 ;  /* 0x0000000b10117226 */ /* 0x000fe40000000611 */
[----:B------:R-:W1:Y:S04]  /*11a0*/  LDS.128 R8, [R31+0xa0] ;  /* 0x0000a0001f087984 */ /* 0x000e680000000c00 */
        /* <DEDUP_REMOVED lines=10> */
[----:B------:R-:W1:Y:S04]  /*1250*/  LDS.128 R8, [R31+0xb0] ;  /* 0x0000b0001f087984 */ /* 0x000e680000000c00 */
[----:B------:R-:W-:Y:S01]  /*1260*/  LDS R18, [R32+UR6+0x1b0] ;  /* 0x0001b00620127984 */ /* 0x000fe20008000800 */
[C---:B0-----:R-:W-:Y:S02]  /*1270*/  IDP.4A.S8.S8 R35, R16.reuse, R12, R35 ;  /* 0x0000000c10237226 */ /* 0x041fe40000000623 */
[C---:B------:R-:W-:Y:S02]  /*1280*/  IDP.4A.S8.S8 R34, R16.reuse, R13, R34 ;  /* 0x0000000d10227226 */ /* 0x040fe40000000622 */
[----:B------:R-:W-:-:S02]  /*1290*/  IDP.4A.S8.S8 R39, R16, R14, R39 ;  /* 0x0000000e10277226 */ /* 0x000fc40000000627 */
[C---:B------:R-:W-:Y:S02]  /*12a0*/  IDP.4A.S8.S8 R40, R16.reuse, R15, R40 ;  /* 0x0000000f10287226 */ /* 0x040fe40000000628 */
[----:B------:R-:W0:Y:S01]  /*12b0*/  LDS.128 R12, [R31+0x40] ;  /* 0x000040001f0c7984 */ /* 0x000e220000000c00 */
[C---:B-1----:R-:W-:Y:S02]  /*12c0*/  IDP.4A.S8.S8 R33, R16.reuse, R8, R33 ;  /* 0x0000000810217226 */ /* 0x042fe40000000621 */
        /* <DEDUP_REMOVED lines=17> */
[C---:B------:R-:W-:Y:S01]  /*13e0*/  IDP.4A.S8.S8 R39, R16.reuse, R14, R39 ;  /* 0x0000000e10277226 */ /* 0x040fe20000000627 */
[----:B------:R-:W-:Y:S01]  /*13f0*/  LDS R34, [R32+UR6+0x288] ;  /* 0x0002880620227984 */ /* 0x000fe20008000800 */
[----:B------:R-:W-:-:S03]  /*1400*/  IDP.4A.S8.S8 R40, R16, R15, R40 ;  /* 0x0000000f10287226 */ /* 0x000fc60000000628 */
[----:B------:R-:W0:Y:S01]  /*1410*/  LDS.128 R12, [R31+0x60] ;  /* 0x000060001f0c7984 */ /* 0x000e220000000c00 */
[C---:B-1----:R-:W-:Y:S02]  /*1420*/  IDP.4A.S8.S8 R33, R16.reuse, R8, R33 ;  /* 0x0000000810217226 */ /* 0x042fe40000000621 */
[C---:B------:R-:W-:Y:S01]  /*1430*/  IDP.4A.S8.S8 R36, R16.reuse, R9, R36 ;  /* 0x0000000910247226 */ /* 0x040fe20000000624 */
[----:B------:R-:W-:Y:S01]  /*1440*/  LDS R32, [R32+UR6+0x2f4] ;  /* 0x0002f40620207984 */ /* 0x000fe20008000800 */
[C---:B------:R-:W-:Y:S02]  /*1450*/  IDP.4A.S8.S8 R37, R16.reuse, R10, R37 ;  /* 0x0000000a10257226 */ /* 0x040fe40000000625 */
[----:B------:R-:W-:Y:S02]  /*1460*/  IDP.4A.S8.S8 R38, R16, R11, R18 ;  /* 0x0000000b10267226 */ /* 0x000fe40000000612 */
[----:B------:R-:W1:Y:S01]  /*1470*/  LDS.128 R8, [R31+0xe0] ;  /* 0x0000e0001f087984 */ /* 0x000e620000000c00 */
[----:B------:R-:W-:Y:S01]  /*1480*/  UIADD3 UR4, UPT, UPT, UR4, 0x1, URZ ;  /* 0x0000000104047890 */ /* 0x000fe2000fffe0ff */
[----:B0-----:R-:W-:-:S02]  /*1490*/  IDP.4A.S8.S8 R35, R34, R12, R35 ;  /* 0x0000000c22237226 */ /* 0x001fc40000000623 */
[C---:B------:R-:W-:Y:S02]  /*14a0*/  IDP.4A.S8.S8 R41, R34.reuse, R13, R17 ;  /* 0x0000000d22297226 */ /* 0x040fe40000000611 */
[C---:B------:R-:W-:Y:S01]  /*14b0*/  IDP.4A.S8.S8 R39, R34.reuse, R14, R39 ;  /* 0x0000000e22277226 */ /* 0x040fe20000000627 */
[----:B------:R-:W0:Y:S01]  /*14c0*/  LDS.128 R16, [R31+0xf0] ;  /* 0x0000f0001f107984 */ /* 0x000e220000000c00 */
[----:B------:R-:W-:-:S03]  /*14d0*/  IDP.4A.S8.S8 R40, R34, R15, R40 ;  /* 0x0000000f22287226 */ /* 0x000fc60000000628 */
[----:B------:R-:W2:Y:S01]  /*14e0*/  LDS.128 R12, [R31+0x70] ;  /* 0x000070001f0c7984 */ /* 0x000ea20000000c00 */
[----:B------:R-:W-:Y:S01]  /*14f0*/  UISETP.NE.AND UP0, UPT, UR4, 0x3, UPT ;  /* 0x000000030400788c */ /* 0x000fe2000bf05270 */
[C---:B-1----:R-:W-:Y:S02]  /*1500*/  IDP.4A.S8.S8 R33, R34.reuse, R8, R33 ;  /* 0x0000000822217226 */ /* 0x042fe40000000621 */
[C---:B------:R-:W-:Y:S02]  /*1510*/  IDP.4A.S8.S8 R36, R34.reuse, R9, R36 ;  /* 0x0000000922247226 */ /* 0x040fe40000000624 */
[C---:B------:R-:W-:Y:S02]  /*1520*/  IDP.4A.S8.S8 R37, R34.reuse, R10, R37 ;  /* 0x0000000a22257226 */ /* 0x040fe40000000625 */
[----:B------:R-:W-:Y:S02]  /*1530*/  IDP.4A.S8.S8 R38, R34, R11, R38 ;  /* 0x0000000b22267226 */ /* 0x000fe40000000626 */
[----:B0-----:R-:W-:-:S02]  /*1540*/  IDP.4A.S8.S8 R33, R32, R16, R33 ;  /* 0x0000001020217226 */ /* 0x001fc40000000621 */
[C---:B------:R-:W-:Y:S02]  /*1550*/  IDP.4A.S8.S8 R36, R32.reuse, R17, R36 ;  /* 0x0000001120247226 */ /* 0x040fe40000000624 */
[C---:B--2---:R-:W-:Y:S02]  /*1560*/  IDP.4A.S8.S8 R35, R32.reuse, R12, R35 ;  /* 0x0000000c20237226 */ /* 0x044fe40000000623 */
[C---:B------:R-:W-:Y:S02]  /*1570*/  IDP.4A.S8.S8 R34, R32.reuse, R13, R41 ;  /* 0x0000000d20227226 */ /* 0x040fe40000000629 */
[C---:B------:R-:W-:Y:S02]  /*1580*/  IDP.4A.S8.S8 R39, R32.reuse, R14, R39 ;  /* 0x0000000e20277226 */ /* 0x040fe40000000627 */
[C---:B------:R-:W-:Y:S02]  /*1590*/  IDP.4A.S8.S8 R40, R32.reuse, R15, R40 ;  /* 0x0000000f20287226 */ /* 0x040fe40000000628 */
[----:B------:R-:W-:-:S02]  /*15a0*/  IDP.4A.S8.S8 R37, R32, R18, R37 ;  /* 0x0000001220257226 */ /* 0x000fc40000000625 */
[----:B------:R-:W-:Y:S01]  /*15b0*/  IDP.4A.S8.S8 R38, R32, R19, R38 ;  /* 0x0000001320267226 */ /* 0x000fe20000000626 */
[----:B------:R-:W-:Y:S06]  /*15c0*/  BRA.U UP0, `(.L_x_124) ;  /* 0xfffffff5000c7547 */ /* 0x000fec000b83ffff */
[----:B------:R-:W-:Y:S01]  /*15d0*/  BAR.SYNC.DEFER_BLOCKING 0x0 ;  /* 0x0000000000007b1d */ /* 0x000fe20000010000 */
[----:B------:R-:W-:Y:S02]  /*15e0*/  SHF.L.U32 R4, R0, 0x8, RZ ;  /* 0x0000000800047819 */ /* 0x000fe400000006ff */
[----:B------:R-:W-:Y:S02]  /*15f0*/  LEA R3, R3, R0, 0x3 ;  /* 0x0000000003037211 */ /* 0x000fe400078e18ff */
[----:B------:R-:W-:-:S03]  /*1600*/  IADD3 R11, PT, PT, R21, R4, RZ ;  /* 0x00000004150b7210 */ /* 0x000fc60007ffe0ff */
[----:B------:R-:W0:Y:S01]  /*1610*/  LDC.64 R44, c[0x0][0x398] ;  /* 0x0000e600ff2c7b82 */ /* 0x000e220000000a00 */
[C---:B------:R-:W-:Y:S01]  /*1620*/  IMAD R2, R3.reuse, 0x1c, R2 ;  /* 0x0000001c03027824 */ /* 0x040fe200078e0202 */
[----:B------:R-:W-:-:S03]  /*1630*/  SHF.L.U32 R3, R3, 0x3, RZ ;  /* 0x0000000303037819 */ /* 0x000fc600000006ff */
[----:B------:R-:W-:-:S03]  /*1640*/  IMAD R29, R2, 0x38, R29 ;  /* 0x00000038021d7824 */ /* 0x000fc600078e021d */
[----:B------:R-:W1:Y:S01]  /*1650*/  LDC.64 R42, c[0x0][0x3a0] ;  /* 0x0000e800ff2a7b82 */ /* 0x000e620000000a00 */
[----:B------:R-:W-:Y:S04]  /*1660*/  LDS R20, [R24+UR6+0x360] ;  /* 0x0003600618147984 */ /* 0x000fe80008000800 */
[----:B------:R-:W2:Y:S01]  /*1670*/  LDS.128 R4, [R11+0x800] ;  /* 0x000800000b047984 */ /* 0x000ea20000000c00 */
[----:B0-----:R-:W-:-:S03]  /*1680*/  IMAD.WIDE.U32 R44, R3, 0x4, R44 ;  /* 0x00000004032c7825 */ /* 0x001fc600078e002c */
[----:B------:R-:W0:Y:S04]  /*1690*/  LDS.128 R12, [R11+0x880] ;  /* 0x000880000b0c7984 */ /* 0x000e280000000c00 */
[----:B------:R-:W3:Y:S01]  /*16a0*/  LDG.E.CONSTANT R8, desc[UR8][R44.64] ;  /* 0x000000082c087981 */ /* 0x000ee2000c1e9900 */
[----:B-1----:R-:W-:-:S03]  /*16b0*/  IMAD.WIDE.U32 R42, R29, 0x4, R42 ;  /* 0x000000041d2a7825 */ /* 0x002fc600078e002a */
[----:B------:R-:W4:Y:S04]  /*16c0*/  LDG.E.CONSTANT R10, desc[UR8][R44.64+0x4] ;  /* 0x000004082c0a7981 */ /* 0x000f28000c1e9900 */
[----:B------:R-:W5:Y:S04]  /*16d0*/  LDG.E.CONSTANT R3, desc[UR8][R42.64] ;  /* 0x000000082a037981 */ /* 0x000f68000c1e9900 */
[----:B------:R-:W5:Y:S04]  /*16e0*/  LDG.E.CONSTANT R9, desc[UR8][R44.64+0x8] ;  /* 0x000008082c097981 */ /* 0x000f68000c1e9900 */
[----:B------:R-:W5:Y:S04]  /*16f0*/  LDG.E.CONSTANT R0, desc[UR8][R42.64+0x4] ;  /* 0x000004082a007981 */ /* 0x000f68000c1e9900 */
[----:B------:R-:W5:Y:S04]  /*1700*/  LDG.E.CONSTANT R2, desc[UR8][R42.64+0x8] ;  /* 0x000008082a027981 */ /* 0x000f68000c1e9900 */
[----:B------:R-:W5:Y:S04]  /*1710*/  LDG.E.CONSTANT R25, desc[UR8][R44.64+0xc] ;  /* 0x00000c082c197981 */ /* 0x000f68000c1e9900 */
[----:B------:R-:W5:Y:S01]  /*1720*/  LDG.E.CONSTANT R32, desc[UR8][R44.64+0x14] ;  /* 0x000014082c207981 */ /* 0x000f62000c1e9900 */
[----:B--2---:R-:W-:-:S03]  /*1730*/  IDP.4A.S8.S8 R22, R20, R5, R34 ;  /* 0x0000000514167226 */ /* 0x004fc60000000622 */
[----:B------:R-:W2:Y:S01]  /*1740*/  LDG.E.CONSTANT R30, desc[UR8][R44.64+0x18] ;  /* 0x000018082c1e7981 */ /* 0x000ea2000c1e9900 */
[----:B------:R-:W-:-:S03]  /*1750*/  IDP.4A.S8.S8 R23, R20, R4, R35 ;  /* 0x0000000414177226 */ /* 0x000fc60000000623 */
[----:B------:R-:W2:Y:S01]  /*1760*/  LDG.E.CONSTANT R34, desc[UR8][R44.64+0x10] ;  /* 0x000010082c227981 */ /* 0x000ea2000c1e9900 */
[----:B0-----:R-:W-:-:S03]  /*1770*/  IDP.4A.S8.S8 R41, R20, R12, R33 ;  /* 0x0000000c14297226 */ /* 0x001fc60000000621 */
[----:B------:R-:W2:Y:S04]  /*1780*/  LDG.E.CONSTANT R27, desc[UR8][R44.64+0x1c] ;  /* 0x00001c082c1b7981 */ /* 0x000ea8000c1e9900 */
[----:B------:R-:W2:Y:S04]  /*1790*/  LDG.E.CONSTANT R35, desc[UR8][R42.64+0xc] ;  /* 0x00000c082a237981 */ /* 0x000ea8000c1e9900 */
[----:B------:R-:W2:Y:S04]  /*17a0*/  LDG.E.CONSTANT R33, desc[UR8][R42.64+0xc40] ;  /* 0x000c40082a217981 */ /* 0x000ea8000c1e9900 */
[----:B------:R-:W2:Y:S04]  /*17b0*/  LDG.E.CONSTANT R31, desc[UR8][R42.64+0xc44] ;  /* 0x000c44082a1f7981 */ /* 0x000ea8000c1e9900 */
[----:B------:R-:W2:Y:S04]  /*17c0*/  LDG.E.CONSTANT R28, desc[UR8][R42.64+0xc48] ;  /* 0x000c48082a1c7981 */ /* 0x000ea8000c1e9900 */
[----:B------:R0:W2:Y:S01]  /*17d0*/  LDG.E.CONSTANT R26, desc[UR8][R42.64+0xc4c] ;  /* 0x000c4c082a1a7981 */ /* 0x0000a2000c1e9900 */
[----:B------:R-:W-:-:S02]  /*17e0*/  IDP.4A.S8.S8 R39, R20, R6, R39 ;  /* 0x0000000614277226 */ /* 0x000fc40000000627 */
[C---:B------:R-:W-:Y:S01]  /*17f0*/  IDP.4A.S8.S8 R40, R20.reuse, R7, R40 ;  /* 0x0000000714287226 */ /* 0x040fe20000000628 */
[----:B------:R-:W-:Y:S04]  /*1800*/  LDS R21, [R24+UR6+0x3cc] ;  /* 0x0003cc0618157984 */ /* 0x000fe80008000800 */
[----:B------:R-:W1:Y:S04]  /*1810*/  LDS.128 R4, [R11+0x810] ;  /* 0x000810000b047984 */ /* 0x000e680000000c00 */
[----:B------:R-:W1:Y:S01]  /*1820*/  LDS.128 R16, [R11+0x890] ;  /* 0x000890000b107984 */ /* 0x000e620000000c00 */
[----:B------:R-:W-:-:S02]  /*1830*/  IDP.4A.S8.S8 R36, R20, R13, R36 ;  /* 0x0000000d14247226 */ /* 0x000fc40000000624 */
[C---:B------:R-:W-:Y:S01]  /*1840*/  IDP.4A.S8.S8 R37, R20.reuse, R14, R37 ;  /* 0x0000000e14257226 */ /* 0x040fe20000000625 */
[----:B0-----:R-:W-:Y:S01]  /*1850*/  LDS R43, [R24+UR6+0x654] ;  /* 0x00065406182b7984 */ /* 0x001fe20008000800 */
[----:B------:R-:W-:-:S03]  /*1860*/  IDP.4A.S8.S8 R38, R20, R15, R38 ;  /* 0x0000000f14267226 */ /* 0x000fc60000000626 */
[----:B------:R-:W-:Y:S04]  /*1870*/  LDS R20, [R24+UR6+0x438] ;  /* 0x0004380618147984 */ /* 0x000fe80008000800 */
[----:B------:R-:W0:Y:S01]  /*1880*/  LDS.128 R12, [R11+0x820] ;  /* 0x000820000b0c7984 */ /* 0x000e220000000c00 */
[C---:B-1----:R-:W-:Y:S02]  /*1890*/  IDP.4A.S8.S8 R23, R21.reuse, R4, R23 ;  /* 0x0000000415177226 */ /* 0x042fe40000000617 */
[C---:B------:R-:W-:Y:S02]  /*18a0*/  IDP.4A.S8.S8 R22, R21.reuse, R5, R22 ;  /* 0x0000000515167226 */ /* 0x040fe40000000616 */
[C---:B------:R-:W-:Y:S02]  /*18b0*/  IDP.4A.S8.S8 R39, R21.reuse, R6, R39 ;  /* 0x0000000615277226 */ /* 0x040fe40000000627 */
[----:B------:R-:W-:-:S02]  /*18c0*/  IDP.4A.S8.S8 R40, R21, R7, R40 ;  /* 0x0000000715287226 */ /* 0x000fc40000000628 */
[----:B------:R-:W1:Y:S01]  /*18d0*/  LDS.128 R4, [R11+0x8a0] ;  /* 0x0008a0000b047984 */ /* 0x000e620000000c00 */
[C---:B------:R-:W-:Y:S02]  /*18e0*/  IDP.4A.S8.S8 R41, R21.reuse, R16, R41 ;  /* 0x0000001015297226 */ /* 0x040fe40000000629 */
[C---:B------:R-:W-:Y:S02]  /*18f0*/  IDP.4A.S8.S8 R36, R21.reuse, R17, R36 ;  /* 0x0000001115247226 */ /* 0x040fe40000000624 */
[C---:B------:R-:W-:Y:S02]  /*1900*/  IDP.4A.S8.S8 R37, R21.reuse, R18, R37 ;  /* 0x0000001215257226 */ /* 0x040fe40000000625 */
[----:B------:R-:W-:Y:S02]  /*1910*/  IDP.4A.S8.S8 R38, R21, R19, R38 ;  /* 0x0000001315267226 */ /* 0x000fe40000000626 */
[----:B------:R-:W-:Y:S04]  /*1920*/  LDS R21, [R24+UR6+0x4a4] ;  /* 0x0004a40618157984 */ /* 0x000fe80008000800 */
[----:B------:R-:W1:Y:S01]  /*1930*/  LDS.128 R16, [R11+0x830] ;  /* 0x000830000b107984 */ /* 0x000e620000000c00 */
        /* <DEDUP_REMOVED lines=9> */
[----:B------:R-:W-:Y:S04]  /*19d0*/  LDS R20, [R24+UR6+0x510] ;  /* 0x0005100618147984 */ /* 0x000fe80008000800 */
[----:B------:R-:W1:Y:S01]  /*19e0*/  LDS.128 R4, [R11+0x840] ;  /* 0x000840000b047984 */ /* 0x000e620000000c00 */
[C---:B------:R-:W-:Y:S02]  /*19f0*/  IDP.4A.S8.S8 R23, R21.reuse, R16, R23 ;  /* 0x0000001015177226 */ /* 0x040fe40000000617 */
[C---:B------:R-:W-:Y:S02]  /*1a00*/  IDP.4A.S8.S8 R22, R21.reuse, R17, R22 ;  /* 0x0000001115167226 */ /* 0x040fe40000000616 */
[----:B------:R-:W-:-:S02]  /*1a10*/  IDP.4A.S8.S8 R39, R21, R18, R39 ;  /* 0x0000001215277226 */ /* 0x000fc40000000627 */
[C---:B------:R-:W-:Y:S02]  /*1a20*/  IDP.4A.S8.S8 R40, R21.reuse, R19, R40 ;  /* 0x0000001315287226 */ /* 0x040fe40000000628 */
[----:B------:R-:W1:Y:S01]  /*1a30*/  LDS.128 R16, [R11+0x8c0] ;  /* 0x0008c0000b107984 */ /* 0x000e620000000c00 */
[C---:B0-----:R-:W-:Y:S02]  /*1a40*/  IDP.4A.S8.S8 R41, R21.reuse, R12, R41 ;  /* 0x0000000c15297226 */ /* 0x041fe40000000629 */
[C---:B------:R-:W-:Y:S02]  /*1a50*/  IDP.4A.S8.S8 R36, R21.reuse, R13, R36 ;  /* 0x0000000d15247226 */ /* 0x040fe40000000624 */
[C---:B------:R-:W-:Y:S02]  /*1a60*/  IDP.4A.S8.S8 R37, R21.reuse, R14, R37 ;  /* 0x0000000e15257226 */ /* 0x040fe40000000625 */
[----:B------:R-:W-:Y:S02]  /*1a70*/  IDP.4A.S8.S8 R38, R21, R15, R38 ;  /* 0x0000000f15267226 */ /* 0x000fe40000000626 */
[----:B------:R-:W-:Y:S04]  /*1a80*/  LDS R21, [R24+UR6+0x57c] ;  /* 0x00057c0618157984 */ /* 0x000fe80008000800 */
[----:B------:R-:W0:Y:S01]  /*1a90*/  LDS.128 R12, [R11+0x850] ;  /* 0x000850000b0c7984 */ /* 0x000e220000000c00 */
[----:B-1----:R-:W-:-:S02]  /*1aa0*/  IDP.4A.S8.S8 R23, R20, R4, R23 ;  /* 0x0000000414177226 */ /* 0x002fc40000000617 */
[C---:B------:R-:W-:Y:S02]  /*1ab0*/  IDP.4A.S8.S8 R22, R20.reuse, R5, R22 ;  /* 0x0000000514167226 */ /* 0x040fe40000000616 */
[C---:B------:R-:W-:Y:S02]  /*1ac0*/  IDP.4A.S8.S8 R39, R20.reuse, R6, R39 ;  /* 0x0000000614277226 */ /* 0x040fe40000000627 */
[C---:B------:R-:W-:Y:S02]  /*1ad0*/  IDP.4A.S8.S8 R42, R20.reuse, R7, R40 ;  /* 0x00000007142a7226 */ /* 0x040fe40000000628 */
[----:B------:R-:W1:Y:S01]  /*1ae0*/  LDS.128 R4, [R11+0x8d0] ;  /* 0x0008d0000b047984 */ /* 0x000e620000000c00 */
[C---:B------:R-:W-:Y:S02]  /*1af0*/  IDP.4A.S8.S8 R41, R20.reuse, R16, R41 ;  /* 0x0000001014297226 */ /* 0x040fe40000000629 */
[C---:B------:R-:W-:Y:S02]  /*1b00*/  IDP.4A.S8.S8 R40, R20.reuse, R17, R36 ;  /* 0x0000001114287226 */ /* 0x040fe40000000624 */
[C---:B------:R-:W-:Y:S01]  /*1b10*/  IDP.4A.S8.S8 R37, R20.reuse, R18, R37 ;  /* 0x0000001214257226 */ /* 0x040fe20000000625 */
[----:B------:R-:W-:Y:S01]  /*1b20*/  LDS R36, [R24+UR6+0x5e8] ;  /* 0x0005e80618247984 */ /* 0x000fe20008000800 */
[----:B------:R-:W-:-:S03]  /*1b30*/  IDP.4A.S8.S8 R38, R20, R19, R38 ;  /* 0x0000001314267226 */ /* 0x000fc60000000626 */
        /* <DEDUP_REMOVED lines=10> */
[----:B------:R-:W1:Y:S01]  /*1be0*/  LDS.128 R4, [R11+0x8e0] ;  /* 0x0008e0000b047984 */ /* 0x000e620000000c00 */
[C---:B------:R-:W-:Y:S02]  /*1bf0*/  IDP.4A.S8.S8 R16, R36.reuse, R16, R23 ;  /* 0x0000001024107226 */ /* 0x040fe40000000617 */
[C---:B------:R-:W-:Y:S02]  /*1c00*/  IDP.4A.S8.S8 R44, R36.reuse, R17, R22 ;  /* 0x00000011242c7226 */ /* 0x040fe40000000616 */
[----:B------:R-:W5:Y:S01]  /*1c10*/  LDS.128 R20, [R11+0x8f0] ;  /* 0x0008f0000b147984 */ /* 0x000f620000000c00 */
[----:B------:R-:W-:-:S02]  /*1c20*/  IDP.4A.S8.S8 R18, R36, R18, R39 ;  /* 0x0000001224127226 */ /* 0x000fc40000000627 */
[C---:B0-----:R-:W-:Y:S02]  /*1c30*/  IDP.4A.S8.S8 R16, R43.reuse, R12, R16 ;  /* 0x0000000c2b107226 */ /* 0x041fe40000000610 */
[C---:B------:R-:W-:Y:S02]  /*1c40*/  IDP.4A.S8.S8 R44, R43.reuse, R13, R44 ;  /* 0x0000000d2b2c7226 */ /* 0x040fe4000000062c */
[----:B------:R-:W0:Y:S01]  /*1c50*/  LDC.64 R12, c[0x0][0x390] ;  /* 0x0000e400ff0c7b82 */ /* 0x000e220000000a00 */
[----:B------:R-:W-:Y:S01]  /*1c60*/  IDP.4A.S8.S8 R14, R43, R14, R18 ;  /* 0x0000000e2b0e7226 */ /* 0x000fe20000000612 */
[----:B------:R-:W-:Y:S02]  /*1c70*/  I2FP.F32.S32 R17, R16 ;  /* 0x0000001000117245 */ /* 0x000fe40000201400 */
[----:B------:R-:W-:Y:S02]  /*1c80*/  I2FP.F32.S32 R39, R44 ;  /* 0x0000002c00277245 */ /* 0x000fe40000201400 */
[----:B------:R-:W-:Y:S01]  /*1c90*/  I2FP.F32.S32 R14, R14 ;  /* 0x0000000e000e7245 */ /* 0x000fe20000201400 */
[----:B------:R-:W-:-:S02]  /*1ca0*/  IDP.4A.S8.S8 R42, R36, R19, R42 ;  /* 0x00000013242a7226 */ /* 0x000fc4000000062a */
[----:B---3--:R-:W-:Y:S01]  /*1cb0*/  FFMA R8, R17, 0.022997859865427017212, R8 ;  /* 0x3cbc660211087823 */ /* 0x008fe20000000008 */
[----:B----4-:R-:W-:Y:S01]  /*1cc0*/  FFMA R39, R39, 0.022997859865427017212, R10 ;  /* 0x3cbc660227277823 */ /* 0x010fe2000000000a */
[----:B-1----:R-:W-:Y:S02]  /*1cd0*/  IDP.4A.S8.S8 R4, R36, R4, R41 ;  /* 0x0000000424047226 */ /* 0x002fe40000000629 */
[----:B-----5:R-:W-:Y:S01]  /*1ce0*/  FADD R3, R8, R3 ;  /* 0x0000000308037221 */ /* 0x020fe20000000000 */
[C---:B------:R-:W-:Y:S02]  /*1cf0*/  IDP.4A.S8.S8 R40, R36.reuse, R5, R40 ;  /* 0x0000000524287226 */ /* 0x040fe40000000628 */
[----:B------:R-:W-:Y:S02]  /*1d00*/  IDP.4A.S8.S8 R6, R36, R6, R37 ;  /* 0x0000000624067226 */ /* 0x000fe40000000625 */
[----:B------:R-:W-:Y:S01]  /*1d10*/  FFMA R9, R14, 0.022997859865427017212, R9 ;  /* 0x3cbc66020e097823 */ /* 0x000fe20000000009 */
[----:B------:R-:W-:Y:S01]  /*1d20*/  IDP.4A.S8.S8 R38, R36, R7, R38 ;  /* 0x0000000724267226 */ /* 0x000fe20000000626 */
[----:B------:R-:W-:Y:S01]  /*1d30*/  FMNMX R3, RZ, R3, !PT ;  /* 0x00000003ff037209 */ /* 0x000fe20007800000 */
[----:B0-----:R-:W-:-:S04]  /*1d40*/  IMAD.WIDE.U32 R12, R29, 0x4, R12 ;  /* 0x000000041d0c7825 */ /* 0x001fc800078e000c */
[----:B------:R-:W-:Y:S01]  /*1d50*/  FADD R0, R39, R0 ;  /* 0x0000000027007221 */ /* 0x000fe20000000000 */
[----:B------:R-:W-:Y:S02]  /*1d60*/  IDP.4A.S8.S8 R15, R43, R15, R42 ;  /* 0x0000000f2b0f7226 */ /* 0x000fe4000000062a */
[----:B------:R-:W-:Y:S01]  /*1d70*/  FADD R2, R9, R2 ;  /* 0x0000000209027221 */ /* 0x000fe20000000000 */
[C---:B------:R-:W-:Y:S02]  /*1d80*/  IDP.4A.S8.S8 R4, R43.reuse, R20, R4 ;  /* 0x000000142b047226 */ /* 0x040fe40000000604 */
[C---:B------:R-:W-:Y:S02]  /*1d90*/  IDP.4A.S8.S8 R21, R43.reuse, R21, R40 ;  /* 0x000000152b157226 */ /* 0x040fe40000000628 */
[C---:B------:R-:W-:Y:S02]  /*1da0*/  IDP.4A.S8.S8 R6, R43.reuse, R22, R6 ;  /* 0x000000162b067226 */ /* 0x040fe40000000606 */
[----:B------:R-:W-:Y:S01]  /*1db0*/  IDP.4A.S8.S8 R23, R43, R23, R38 ;  /* 0x000000172b177226 */ /* 0x000fe20000000626 */
[----:B------:R-:W-:Y:S01]  /*1dc0*/  FMNMX R5, RZ, R0, !PT ;  /* 0x00000000ff057209 */ /* 0x000fe20007800000 */
[----:B------:R0:W-:Y:S01]  /*1dd0*/  STG.E desc[UR8][R12.64], R3 ;  /* 0x000000030c007986 */ /* 0x0001e2000c101908 */
[----:B------:R-:W-:-:S02]  /*1de0*/  FMNMX R9, RZ, R2, !PT ;  /* 0x00000002ff097209 */ /* 0x000fc40007800000 */
[----:B------:R-:W-:Y:S02]  /*1df0*/  I2FP.F32.S32 R0, R15 ;  /* 0x0000000f00007245 */ /* 0x000fe40000201400 */
[----:B------:R-:W-:Y:S02]  /*1e00*/  I2FP.F32.S32 R7, R4 ;  /* 0x0000000400077245 */ /* 0x000fe40000201400 */
[----:B------:R-:W-:Y:S02]  /*1e10*/  I2FP.F32.S32 R21, R21 ;  /* 0x0000001500157245 */ /* 0x000fe40000201400 */
[----:B------:R-:W-:Y:S02]  /*1e20*/  I2FP.F32.S32 R2, R23 ;  /* 0x0000001700027245 */ /* 0x000fe40000201400 */
[----:B0-----:R-:W-:Y:S01]  /*1e30*/  I2FP.F32.S32 R3, R6 ;  /* 0x0000000600037245 */ /* 0x001fe20000201400 */
[----:B------:R-:W-:Y:S01]  /*1e40*/  FFMA R0, R0, 0.022997859865427017212, R25 ;  /* 0x3cbc660200007823 */ /* 0x000fe20000000019 */
[----:B--2---:R-:W-:Y:S01]  /*1e50*/  FFMA R34, R7, 0.022997859865427017212, R34 ;  /* 0x3cbc660207227823 */ /* 0x004fe20000000022 */
[----:B------:R-:W-:Y:S01]  /*1e60*/  FFMA R32, R21, 0.022997859865427017212, R32 ;  /* 0x3cbc660215207823 */ /* 0x000fe20000000020 */
[----:B------:R-:W-:Y:S01]  /*1e70*/  FFMA R27, R2, 0.022997859865427017212, R27 ;  /* 0x3cbc6602021b7823 */ /* 0x000fe2000000001b */
[----:B------:R-:W-:Y:S01]  /*1e80*/  FFMA R3, R3, 0.022997859865427017212, R30 ;  /* 0x3cbc660203037823 */ /* 0x000fe2000000001e */
[----:B------:R-:W-:Y:S01]  /*1e90*/  FADD R0, R0, R35 ;  /* 0x0000002300007221 */ /* 0x000fe20000000000 */
[----:B------:R-:W-:Y:S01]  /*1ea0*/  FADD R33, R34, R33 ;  /* 0x0000002122217221 */ /* 0x000fe20000000000 */
[----:B------:R-:W-:Y:S01]  /*1eb0*/  FADD R31, R32, R31 ;  /* 0x0000001f201f7221 */ /* 0x000fe20000000000 */
[----:B------:R-:W-:Y:S01]  /*1ec0*/  FADD R28, R3, R28 ;  /* 0x0000001c031c7221 */ /* 0x000fe20000000000 */
[----:B------:R-:W-:Y:S01]  /*1ed0*/  FADD R26, R27, R26 ;  /* 0x0000001a1b1a7221 */ /* 0x000fe20000000000 */
[----:B------:R0:W-:Y:S01]  /*1ee0*/  STG.E desc[UR8][R12.64+0x4], R5 ;  /* 0x000004050c007986 */ /* 0x0001e2000c101908 */
        /* <DEDUP_REMOVED lines=10> */
[----:B------:R-:W-:Y:S01]  /*1f90*/  STG.E desc[UR8][R12.64+0xc4c], R7 ;  /* 0x000c4c070c007986 */ /* 0x000fe2000c101908 */
[----:B------:R-:W-:Y:S05]  /*1fa0*/  EXIT ;  /* 0x000000000000794d */ /* 0x000fea0003800000 */
.L_x_125:
        /* <DEDUP_REMOVED lines=13> */
.L_x_479:


//--------------------- .text.fused_nn_conv2d_cast_subtract_cast_multiply_add_7_kernel0 --------------------------
	.section	.text.fused_nn_conv2d_cast_subtract_cast_multiply_add_7_kernel0,"ax",@progbits
	.align	128
        .global         fused_nn_conv2d_cast_subtract_cast_multiply_add_7_kernel0
        .type           fused_nn_conv2d_cast_subtract_cast_multiply_add_7_kernel0,@function
        .size           fused_nn_conv2d_cast_subtract_cast_multiply_add_7_kernel0,(.L_x_480 - fused_nn_conv2d_cast_subtract_cast_multiply_add_7_kernel0)
        .other          fused_nn_conv2d_cast_subtract_cast_multiply_add_7_kernel0,@"STO_CUDA_ENTRY STV_DEFAULT"
fused_nn_conv2d_cast_subtract_cast_multiply_add_7_kernel0:
.text.fused_nn_conv2d_cast_subtract_cast_multiply_add_7_kernel0:
        /* <DEDUP_REMOVED lines=8> */
[----:B--2---:R-:W-:Y:S01]  /*0080*/  IMAD R34, R29, 0xe, R6 ;  /* 0x0000000e1d227824 */ /* 0x004fe200078e0206 */
[----:B---3--:R-:W-:-:S03]  /*0090*/  SHF.L.U32 R7, R5, 0x1, RZ ;  /* 0x0000000105077819 */ /* 0x008fc600000006ff */
[----:B------:R-:W-:Y:S01]  /*00a0*/  IMAD.SHL.U32 R11, R34, 0x4, RZ ;  /* 0x00000004220b7824 */ /* 0x000fe200078e00ff */
[--C-:B------:R-:W-:Y:S02]  /*00b0*/  SHF.R.U32.HI R10, RZ, 0x4, R34.reuse ;  /* 0x00000004ff0a7819 */ /* 0x100fe40000011622 */
[----:B------:R-:W-:Y:S02]  /*00c0*/  SHF.R.U32.HI R3, RZ, 0x6, R34 ;  /* 0x00000006ff037819 */ /* 0x000fe40000011622 */
[----:B------:R-:W-:Y:S02]  /*00d0*/  LOP3.LUT R2, R10, 0x3, RZ, 0xc0, !PT ;  /* 0x000000030a027812 */ /* 0x000fe400078ec0ff */
[----:B------:R-:W-:Y:S02]  /*00e0*/  IADD3 R28, PT, PT, R34, 0xe0, RZ ;  /* 0x000000e0221c7810 */ /* 0x000fe40007ffe0ff */
[----:B------:R-:W-:Y:S01]  /*00f0*/  IADD3 R4, PT, PT, R10, -0x1, RZ ;  /* 0xffffffff0a047810 */ /* 0x000fe20007ffe0ff */
[----:B------:R-:W-:Y:S01]  /*0100*/  IMAD R16, R3, 0xe, R2 ;  /* 0x0000000e03107824 */ /* 0x000fe200078e0202 */
[----:B------:R-:W-:-:S02]  /*0110*/  LOP3.LUT P0, RZ, R7, 0x3, R10, 0xf8, !PT ;  /* 0x0000000307ff7812 */ /* 0x000fc4000780f80a */
[----:B------:R-:W-:Y:S02]  /*0120*/  IADD3 R2, PT, PT, R7, R2, RZ ;  /* 0x0000000207027210 */ /* 0x000fe40007ffe0ff */
[----:B------:R-:W-:Y:S02]  /*0130*/  LOP3.LUT R45, R28, 0xffff, RZ, 0xc0, !PT ;  /* 0x0000ffff1c2d7812 */ /* 0x000fe400078ec0ff */
[----:B------:R-:W-:Y:S02]  /*0140*/  LOP3.LUT R4, R4, 0x3, RZ, 0xc0, !PT ;  /* 0x0000000304047812 */ /* 0x000fe400078ec0ff */
[----:B------:R-:W-:Y:S01]  /*0150*/  ISETP.LT.U32.AND P1, PT, R2, 0xf, P0 ;  /* 0x0000000f0200780c */ /* 0x000fe20000721070 */
[----:B------:R-:W-:Y:S01]  /*0160*/  IMAD R56, R45, 0xe38f, RZ ;  /* 0x0000e38f2d387824 */ /* 0x000fe200078e02ff */
[----:B------:R-:W-:Y:S02]  /*0170*/  LOP3.LUT P0, RZ, R4, R7, RZ, 0xfc, !PT ;  /* 0x0000000704ff7212 */ /* 0x000fe4000780fcff */
[----:B------:R-:W-:-:S02]  /*0180*/  IADD3 R2, PT, PT, R7, R4, RZ ;  /* 0x0000000407027210 */ /* 0x000fc40007ffe0ff */
[----:B------:R-:W-:Y:S02]  /*0190*/  IADD3 R0, PT, PT, R34, 0x70, RZ ;  /* 0x0000007022007810 */ /* 0x000fe40007ffe0ff */
[----:B------:R-:W-:Y:S02]  /*01a0*/  P2R R37, PR, RZ, 0x2 ;  /* 0x00000002ff257803 */ /* 0x000fe40000000000 */
[----:B------:R-:W-:Y:S02]  /*01b0*/  ISETP.LT.U32.AND P1, PT, R2, 0xf, P0 ;  /* 0x0000000f0200780c */ /* 0x000fe40000721070 */
[----:B------:R-:W-:Y:S02]  /*01c0*/  ISETP.GE.U32.AND P0, PT, R29, 0x13, PT ;  /* 0x000000131d00780c */ /* 0x000fe40003f06070 */
[----:B------:R-:W-:Y:S02]  /*01d0*/  SHF.R.U32.HI R56, RZ, 0x17, R56 ;  /* 0x00000017ff387819 */ /* 0x000fe40000011638 */
[----:B------:R-:W-:-:S02]  /*01e0*/  SHF.R.U32.HI R3, RZ, 0x6, R0 ;  /* 0x00000006ff037819 */ /* 0x000fc40000011600 */
[----:B------:R-:W-:Y:S02]  /*01f0*/  LOP3.LUT R12, R11, 0x3c, RZ, 0xc0, !PT ;  /* 0x0000003c0b0c7812 */ /* 0x000fe400078ec0ff */
[----:B------:R-:W-:Y:S01]  /*0200*/  ISETP.LT.U32.AND P0, PT, R34, 0x100, !P0 ;  /* 0x000001002200780c */ /* 0x000fe20004701070 */
[----:B------:R-:W-:Y:S01]  /*0210*/  IMAD R18, R3, 0xe, R4 ;  /* 0x0000000e03127824 */ /* 0x000fe200078e0204 */
[----:B------:R-:W-:Y:S01]  /*0220*/  PRMT R2, R56, 0x9910, RZ ;  /* 0x0000991038027816 */ /* 0x000fe200000000ff */
[----:B------:R-:W-:Y:S02]  /*0230*/  IMAD R4, R5, 0x70, R12 ;  /* 0x0000007005047824 */ /* 0x000fe400078e020c */
[----:B------:R-:W-:Y:S01]  /*0240*/  HFMA2 R5, -RZ, RZ, 0, 0 ;  /* 0x00000000ff057431 */ /* 0x000fe200000001ff */
[----:B------:R-:W-:Y:S01]  /*0250*/  P2R R36, PR, RZ, 0x2 ;  /* 0x00000002ff247803 */ /* 0x000fe20000000000 */
[----:B------:R-:W-:Y:S01]  /*0260*/  IMAD R8, R2, 0x90, RZ ;  /* 0x0000009002087824 */ /* 0x000fe200078e02ff */
[----:B------:R-:W-:-:S02]  /*0270*/  LOP3.LUT R3, R10, 0x2, RZ, 0x3c, !PT ;  /* 0x000000020a037812 */ /* 0x000fc400078e3cff */
[----:B------:R-:W-:Y:S02]  /*0280*/  ISETP.GE.U32.AND P1, PT, R29, 0xb, PT ;  /* 0x0000000b1d00780c */ /* 0x000fe40003f26070 */
[----:B------:R-:W-:Y:S02]  /*0290*/  IADD3 R8, PT, PT, RZ, -R8, RZ ;  /* 0x80000008ff087210 */ /* 0x000fe40007ffe0ff */
[C---:B------:R-:W-:Y:S01]  /*02a0*/  ISETP.LT.U32.AND P1, PT, R34.reuse, 0x90, !P1 ;  /* 0x000000902200780c */ /* 0x040fe20004f21070 */
[----:B------:R-:W-:Y:S01]  /*02b0*/  IMAD.WIDE.U32 R2, R3, 0x38, R4 ;  /* 0x0000003803027825 */ /* 0x000fe200078e0004 */
[C---:B------:R-:W-:Y:S02]  /*02c0*/  ISETP.LT.U32.AND P2, PT, R34.reuse, 0x20, !P2 ;  /* 0x000000202200780c */ /* 0x040fe40005741070 */
[C---:B------:R-:W-:Y:S02]  /*02d0*/  LOP3.LUT R22, R34.reuse, 0xf, RZ, 0xc0, !PT ;  /* 0x0000000f22167812 */ /* 0x040fe400078ec0ff */
        /* <DEDUP_REMOVED lines=26> */
.L_x_127:
[----:B------:R-:W-:Y:S05]  /*0480*/  BSYNC.RECONVERGENT B0 ;  /* 0x0000000000007941 */ /* 0x000fea0003800200 */
.L_x_126:
[----:B------:R-:W-:Y:S04]  /*0490*/  BSSY.RECONVERGENT B0, `(.L_x_128) ;  /* 0x000001a000007945 */ /* 0x000fe80003800200 */
[----:B------:R-:W-:Y:S05]  /*04a0*/  @!P1 BRA `(.L_x_129) ;  /* 0x0000000000609947 */ /* 0x000fea0003800000 */
[----:B------:R-:W-:Y:S02]  /*04b0*/  IADD3 R8, PT, PT, R10, -0x1, RZ ;  /* 0xffffffff0a087810 */ /* 0x000fe40007ffe0ff */
[----:B------:R-:W-:Y:S02]  /*04c0*/  ISETP.NE.AND P3, PT, R22, 0xf, PT ;  /* 0x0000000f1600780c */ /* 0x000fe40003f65270 */
[----:B0-----:R-:W-:Y:S02]  /*04d0*/  LOP3.LUT R14, R8, 0x3, RZ, 0xc0, !PT ;  /* 0x00000003080e7812 */ /* 0x001fe400078ec0ff */
[----:B------:R-:W-:Y:S02]  /*04e0*/  ISETP.EQ.OR P3, PT, R22, RZ, !P3 ;  /* 0x000000ff1600720c */ /* 0x000fe40005f62670 */
[----:B------:R-:W-:Y:S02]  /*04f0*/  LOP3.LUT P4, RZ, R14, R7, RZ, 0xfc, !PT ;  /* 0x000000070eff7212 */ /* 0x000fe4000788fcff */
[----:B------:R-:W-:-:S02]  /*0500*/  IADD3 R8, PT, PT, R7, R14, RZ ;  /* 0x0000000e07087210 */ /* 0x000fc40007ffe0ff */
[----:B------:R-:W-:Y:S02]  /*0510*/  MOV R11, RZ ;  /* 0x000000ff000b7202 */ /* 0x000fe40000000f00 */
[----:B------:R-:W-:-:S04]  /*0520*/  ISETP.GT.U32.OR P4, PT, R8, 0xe, !P4 ;  /* 0x0000000e0800780c */ /* 0x000fc80006784470 */
        /* <DEDUP_REMOVED lines=16> */
.L_x_129:
[----:B------:R-:W-:Y:S05]  /*0630*/  BSYNC.RECONVERGENT B0 ;  /* 0x0000000000007941 */ /* 0x000fea0003800200 */
.L_x_128:
        /* <DEDUP_REMOVED lines=18> */
.L_x_131:
[----:B------:R-:W-:Y:S05]  /*0760*/  BSYNC.RECONVERGENT B0 ;  /* 0x0000000000007941 */ /* 0x000fea0003800200 */
.L_x_130:
[----:B------:R-:W-:Y:S01]  /*0770*/  LOP3.LUT R49, R38, 0xffff, RZ, 0xc0, !PT ;  /* 0x0000ffff26317812 */ /* 0x000fe200078ec0ff */
[----:B------:R-:W3:Y:S01]  /*0780*/  S2R R35, SR_CTAID.Y ;  /* 0x0000000000237919 */ /* 0x000ee20000002600 */
[C---:B------:R-:W-:Y:S01]  /*0790*/  IADD3 R31, PT, PT, R34.reuse, 0x230, RZ ;  /* 0x00000230221f7810 */ /* 0x040fe20007ffe0ff */
[----:B------:R-:W-:Y:S01]  /*07a0*/  BSSY.RECONVERGENT B0, `(.L_x_132) ;  /* 0x00000f9000007945 */ /* 0x000fe20003800200 */
[C---:B------:R-:W-:Y:S01]  /*07b0*/  IADD3 R22, PT, PT, R34.reuse, 0x2a0, RZ ;  /* 0x000002a022167810 */ /* 0x040fe20007ffe0ff */
[----:B------:R-:W-:Y:S01]  /*07c0*/  IMAD R54, R49, 0xe38f, RZ ;  /* 0x0000e38f31367824 */ /* 0x000fe200078e02ff */
[----:B------:R-:W-:Y:S02]  /*07d0*/  IADD3 R23, PT, PT, R34, 0x310, RZ ;  /* 0x0000031022177810 */ /* 0x000fe40007ffe0ff */
[----:B------:R-:W-:Y:S02]  /*07e0*/  LOP3.LUT R43, R31, 0xffff, RZ, 0xc0, !PT ;  /* 0x0000ffff1f2b7812 */ /* 0x000fe400078ec0ff */
[----:B------:R-:W-:-:S02]  /*07f0*/  LOP3.LUT R9, R22, 0xffff, RZ, 0xc0, !PT ;  /* 0x0000ffff16097812 */ /* 0x000fc400078ec0ff */
[----:B------:R-:W-:Y:S01]  /*0800*/  LOP3.LUT R8, R23, 0xffff, RZ, 0xc0, !PT ;  /* 0x0000ffff17087812 */ /* 0x000fe200078ec0ff */
[----:B------:R-:W-:Y:S01]  /*0810*/  IMAD R51, R43, 0xe38f, RZ ;  /* 0x0000e38f2b337824 */ /* 0x000fe200078e02ff */
[----:B------:R-:W-:Y:S01]  /*0820*/  SHF.R.U32.HI R54, RZ, 0x17, R54 ;  /* 0x00000017ff367819 */ /* 0x000fe20000011636 */
[----:B------:R-:W-:Y:S01]  /*0830*/  IMAD R48, R9, 0xe38f, RZ ;  /* 0x0000e38f09307824 */ /* 0x000fe200078e02ff */
[----:B------:R-:W-:Y:S01]  /*0840*/  IADD3 R33, PT, PT, R34, 0x1c0, RZ ;  /* 0x000001c022217810 */ /* 0x000fe20007ffe0ff */
[----:B------:R-:W-:Y:S01]  /*0850*/  IMAD R46, R8, 0xe38f, RZ ;  /* 0x0000e38f082e7824 */ /* 0x000fe200078e02ff */
[----:B--2---:R-:W-:Y:S02]  /*0860*/  PRMT R7, R54, 0x9910, RZ ;  /* 0x0000991036077816 */ /* 0x004fe400000000ff */
[----:B------:R-:W-:Y:S02]  /*0870*/  SHF.R.U32.HI R51, RZ, 0x17, R51 ;  /* 0x00000017ff337819 */ /* 0x000fe40000011633 */
[----:B------:R-:W-:Y:S01]  /*0880*/  LOP3.LUT R47, R33, 0xffff, RZ, 0xc0, !PT ;  /* 0x0000ffff212f7812 */ /* 0x000fe200078ec0ff */
[----:B------:R-:W-:Y:S01]  /*0890*/  IMAD R7, R7, 0x90, RZ ;  /* 0x0000009007077824 */ /* 0x000fe200078e02ff */
[----:B------:R-:W-:-:S02]  /*08a0*/  SHF.R.U32.HI R48, RZ, 0x17, R48 ;  /* 0x00000017ff307819 */ /* 0x000fc40000011630 */
[----:B------:R-:W-:Y:S01]  /*08b0*/  SHF.R.U32.HI R46, RZ, 0x17, R46 ;  /* 0x00000017ff2e7819 */ /* 0x000fe2000001162e */
[----:B------:R-:W-:Y:S01]  /*08c0*/  IMAD R52, R47, 0xe38f, RZ ;  /* 0x0000e38f2f347824 */ /* 0x000fe200078e02ff */
[----:B-1----:R-:W-:Y:S01]  /*08d0*/  PRMT R11, R51, 0x9910, RZ ;  /* 0x00009910330b7816 */ /* 0x002fe200000000ff */
[----:B------:R-:W-:Y:S01]  /*08e0*/  IMAD.MOV R7, RZ, RZ, -R7 ;  /* 0x000000ffff077224 */ /* 0x000fe200078e0a07 */
[----:B------:R-:W-:Y:S02]  /*08f0*/  PRMT R12, R48, 0x9910, RZ ;  /* 0x00009910300c7816 */ /* 0x000fe400000000ff */
[----:B------:R-:W-:Y:S01]  /*0900*/  PRMT R13, R46, 0x9910, RZ ;  /* 0x000099102e0d7816 */ /* 0x000fe200000000ff */
[----:B------:R-:W-:Y:S01]  /*0910*/  IMAD R11, R11, 0x90, RZ ;  /* 0x000000900b0b7824 */ /* 0x000fe200078e02ff */
[----:B------:R-:W-:Y:S01]  /*0920*/  SHF.R.U32.HI R52, RZ, 0x17, R52 ;  /* 0x00000017ff347819 */ /* 0x000fe20000011634 */
[----:B------:R-:W-:Y:S01]  /*0930*/  IMAD R12, R12, 0x90, RZ ;  /* 0x000000900c0c7824 */ /* 0x000fe200078e02ff */
[----:B------:R-:W-:Y:S01]  /*0940*/  PRMT R7, R7, 0x7710, RZ ;  /* 0x0000771007077816 */ /* 0x000fe200000000ff */
[----:B------:R-:W-:Y:S01]  /*0950*/  IMAD R13, R13, 0x90, RZ ;  /* 0x000000900d0d7824 */ /* 0x000fe200078e02ff */
[----:B------:R-:W-:-:S02]  /*0960*/  IADD3 R11, PT, PT, RZ, -R11, RZ ;  /* 0x8000000bff0b7210 */ /* 0x000fc40007ffe0ff */
[----:B------:R-:W-:Y:S02]  /*0970*/  PRMT R10, R52, 0x9910, RZ ;  /* 0x00009910340a7816 */ /* 0x000fe400000000ff */
[----:B------:R-:W-:Y:S02]  /*0980*/  IADD3 R38, PT, PT, R38, R7, RZ ;  /* 0x0000000726267210 */ /* 0x000fe40007ffe0ff */
[----:B------:R-:W-:Y:S01]  /*0990*/  IADD3 R7, PT, PT, RZ, -R12, RZ ;  /* 0x8000000cff077210 */ /* 0x000fe20007ffe0ff */
[----:B------:R-:W-:Y:S01]  /*09a0*/  IMAD R10, R10, 0x90, RZ ;  /* 0x000000900a0a7824 */ /* 0x000fe200078e02ff */
[----:B------:R-:W-:Y:S02]  /*09b0*/  IADD3 R13, PT, PT, RZ, -R13, RZ ;  /* 0x8000000dff0d7210 */ /* 0x000fe40007ffe0ff */
[----:B------:R-:W-:Y:S02]  /*09c0*/  PRMT R12, R11, 0x7710, RZ ;  /* 0x000077100b0c7816 */ /* 0x000fe400000000ff */
[----:B------:R-:W-:-:S02]  /*09d0*/  IADD3 R25, PT, PT, R34, 0x380, RZ ;  /* 0x0000038022197810 */ /* 0x000fc40007ffe0ff */
[C---:B------:R-:W-:Y:S01]  /*09e0*/  IADD3 R26, PT, PT, R34.reuse, 0x3f0, RZ ;  /* 0x000003f0221a7810 */ /* 0x040fe20007ffe0ff */
[----:B------:R-:W-:Y:S01]  /*09f0*/  IMAD.IADD R31, R31, 0x1, R12 ;  /* 0x000000011f1f7824 */ /* 0x000fe200078e020c */
[----:B0-----:R-:W-:Y:S02]  /*0a00*/  PRMT R14, R13, 0x7710, RZ ;  /* 0x000077100d0e7816 */ /* 0x001fe400000000ff */
[----:B------:R-:W-:Y:S02]  /*0a10*/  IADD3 R27, PT, PT, R34, 0x460, RZ ;  /* 0x00000460221b7810 */ /* 0x000fe40007ffe0ff */
[----:B------:R-:W-:Y:S02]  /*0a20*/  LOP3.LUT R11, R25, 0xffff, RZ, 0xc0, !PT ;  /* 0x0000ffff190b7812 */ /* 0x000fe400078ec0ff */
[----:B------:R-:W-:Y:S02]  /*0a30*/  LOP3.LUT R12, R26, 0xffff, RZ, 0xc0, !PT ;  /* 0x0000ffff1a0c7812 */ /* 0x000fe400078ec0ff */
[----:B------:R-:W-:Y:S01]  /*0a40*/  IADD3 R23, PT, PT, R23, R14, RZ ;  /* 0x0000000e17177210 */ /* 0x000fe20007ffe0ff */
[----:B------:R-:W-:Y:S01]  /*0a50*/  IMAD R44, R11, 0xe38f, RZ ;  /* 0x0000e38f0b2c7824 */ /* 0x000fe200078e02ff */
[----:B------:R-:W-:Y:S01]  /*0a60*/  SHF.R.U32.HI R24, RZ, 0x2, R34 ;  /* 0x00000002ff187819 */ /* 0x000fe20000011622 */
[----:B------:R-:W-:Y:S01]  /*0a70*/  IMAD R42, R12, 0xe38f, RZ ;  /* 0x0000e38f0c2a7824 */ /* 0x000fe200078e02ff */
[----:B------:R-:W-:-:S02]  /*0a80*/  IADD3 R10, PT, PT, RZ, -R10, RZ ;  /* 0x8000000aff0a7210 */ /* 0x000fc40007ffe0ff */
[----:B------:R-:W-:Y:S01]  /*0a90*/  LOP3.LUT R14, R27, 0xffff, RZ, 0xc0, !PT ;  /* 0x0000ffff1b0e7812 */ /* 0x000fe200078ec0ff */
[C---:B------:R-:W-:Y:S01]  /*0aa0*/  VIADD R62, R24.reuse, 0x38 ;  /* 0x00000038183e7836 */ /* 0x040fe20000000000 */
[----:B------:R-:W-:Y:S01]  /*0ab0*/  PRMT R7, R7, 0x7710, RZ ;  /* 0x0000771007077816 */ /* 0x000fe200000000ff */
[----:B------:R-:W-:Y:S01]  /*0ac0*/  VIADD R60, R24, 0x8c ;  /* 0x0000008c183c7836 */ /* 0x000fe20000000000 */
[----:B------:R-:W-:Y:S01]  /*0ad0*/  PRMT R10, R10, 0x7710, RZ ;  /* 0x000077100a0a7816 */ /* 0x000fe200000000ff */
[----:B------:R-:W-:Y:S01]  /*0ae0*/  IMAD R13, R14, 0xe38f, RZ ;  /* 0x0000e38f0e0d7824 */ /* 0x000fe200078e02ff */
[----:B------:R-:W-:Y:S02]  /*0af0*/  IADD3 R61, PT, PT, R24, 0x1c, RZ ;  /* 0x0000001c183d7810 */ /* 0x000fe40007ffe0ff */
[----:B------:R-:W-:Y:S02]  /*0b00*/  IADD3 R22, PT, PT, R22, R7, RZ ;  /* 0x0000000716167210 */ /* 0x000fe40007ffe0ff */
[----:B------:R-:W-:-:S02]  /*0b10*/  SHF.R.U32.HI R44, RZ, 0x17, R44 ;  /* 0x00000017ff2c7819 */ /* 0x000fc4000001162c */
[----:B------:R-:W-:Y:S02]  /*0b20*/  IADD3 R33, PT, PT, R33, R10, RZ ;  /* 0x0000000a21217210 */ /* 0x000fe40007ffe0ff */
[----:B------:R-:W-:Y:S02]  /*0b30*/  LOP3.LUT R7, R61, 0xffff, RZ, 0xc0, !PT ;  /* 0x0000ffff3d077812 */ /* 0x000fe400078ec0ff */
[----:B------:R-:W-:Y:S02]  /*0b40*/  SHF.R.U32.HI R42, RZ, 0x17, R42 ;  /* 0x00000017ff2a7819 */ /* 0x000fe4000001162a */
[----:B------:R-:W-:Y:S01]  /*0b50*/  LOP3.LUT R10, R62, 0xffff, RZ, 0xc0, !PT ;  /* 0x0000ffff3e0a7812 */ /* 0x000fe200078ec0ff */
[----:B------:R-:W-:Y:S01]  /*0b60*/  IMAD R7, R7, 0xaaab, RZ ;  /* 0x0000aaab07077824 */ /* 0x000fe200078e02ff */
[----:B------:R-:W-:Y:S02]  /*0b70*/  SHF.R.U32.HI R13, RZ, 0x17, R13 ;  /* 0x00000017ff0d7819 */ /* 0x000fe4000001160d */
[----:B------:R-:W-:Y:S01]  /*0b80*/  IADD3 R28, PT, PT, R28, R19, RZ ;  /* 0x000000131c1c7210 */ /* 0x000fe20007ffe0ff */
[----:B------:R-:W-:Y:S01]  /*0b90*/  IMAD R10, R10, 0xaaab, RZ ;  /* 0x0000aaab0a0a7824 */ /* 0x000fe200078e02ff */
[----:B------:R-:W-:-:S02]  /*0ba0*/  PRMT R15, R44, 0x9910, RZ ;  /* 0x000099102c0f7816 */ /* 0x000fc400000000ff */
[----:B------:R-:W-:Y:S02]  /*0bb0*/  PRMT R19, R42, 0x9910, RZ ;  /* 0x000099102a137816 */ /* 0x000fe400000000ff */
[----:B------:R-:W-:Y:S02]  /*0bc0*/  PRMT R40, R13, 0x9910, RZ ;  /* 0x000099100d287816 */ /* 0x000fe400000000ff */
[----:B------:R-:W-:Y:S02]  /*0bd0*/  MOV R13, R15 ;  /* 0x0000000f000d7202 */ /* 0x000fe40000000f00 */
[----:B------:R-:W-:Y:S01]  /*0be0*/  MOV R15, R19 ;  /* 0x00000013000f7202 */ /* 0x000fe20000000f00 */
[----:B------:R-:W-:Y:S01]  /*0bf0*/  IMAD R19, R40, 0x90, RZ ;  /* 0x0000009028137824 */ /* 0x000fe200078e02ff */
[----:B------:R-:W-:Y:S01]  /*0c00*/  SHF.R.U32.HI R7, RZ, 0x11, R7 ;  /* 0x00000011ff077819 */ /* 0x000fe20000011607 */
[----:B------:R-:W-:Y:S01]  /*0c10*/  IMAD R13, R13, 0x90, RZ ;  /* 0x000000900d0d7824 */ /* 0x000fe200078e02ff */
[----:B------:R-:W-:Y:S01]  /*0c20*/  SHF.R.U32.HI R10, RZ, 0x11, R10 ;  /* 0x00000011ff0a7819 */ /* 0x000fe2000001160a */
[----:B------:R-:W-:Y:S01]  /*0c30*/  IMAD R15, R15, 0x90, RZ ;  /* 0x000000900f0f7824 */ /* 0x000fe200078e02ff */
[----:B------:R-:W-:-:S02]  /*0c40*/  PRMT R7, R7, 0x9910, RZ ;  /* 0x0000991007077816 */ /* 0x000fc400000000ff */
[----:B------:R-:W-:Y:S02]  /*0c50*/  PRMT R10, R10, 0x9910, RZ ;  /* 0x000099100a0a7816 */ /* 0x000fe400000000ff */
[----:B------:R-:W-:Y:S01]  /*0c60*/  IADD3 R13, PT, PT, RZ, -R13, RZ ;  /* 0x8000000dff0d7210 */ /* 0x000fe20007ffe0ff */
[----:B------:R-:W-:Y:S01]  /*0c70*/  IMAD R7, R7, 0x3, RZ ;  /* 0x0000000307077824 */ /* 0x000fe200078e02ff */
[----:B------:R-:W-:Y:S01]  /*0c80*/  IADD3 R15, PT, PT, RZ, -R15, RZ ;  /* 0x8000000fff0f7210 */ /* 0x000fe20007ffe0ff */
[----:B------:R-:W-:Y:S01]  /*0c90*/  IMAD R10, R10, 0x3, RZ ;  /* 0x000000030a0a7824 */ /* 0x000fe200078e02ff */
[----:B------:R-:W-:Y:S02]  /*0ca0*/  PRMT R20, R13, 0x7710, RZ ;  /* 0x000077100d147816 */ /* 0x000fe400000000ff */
[----:B------:R-:W-:Y:S02]  /*0cb0*/  PRMT R13, R15, 0x7710, RZ ;  /* 0x000077100f0d7816 */ /* 0x000fe400000000ff */
[----:B------:R-:W-:-:S02]  /*0cc0*/  IADD3 R7, PT, PT, RZ, -R7, RZ ;  /* 0x80000007ff077210 */ /* 0x000fc40007ffe0ff */
[----:B------:R-:W-:Y:S01]  /*0cd0*/  IADD3 R53, PT, PT, R24, 0x54, RZ ;  /* 0x0000005418357810 */ /* 0x000fe20007ffe0ff */
[----:B------:R-:W-:Y:S01]  /*0ce0*/  IMAD.IADD R26, R26, 0x1, R13 ;  /* 0x000000011a1a7824 */ /* 0x000fe200078e020d */
[----:B------:R-:W-:Y:S02]  /*0cf0*/  IADD3 R15, PT, PT, RZ, -R10, RZ ;  /* 0x8000000aff0f7210 */ /* 0x000fe40007ffe0ff */
[----:B------:R-:W-:Y:S02]  /*0d00*/  PRMT R10, R7, 0x7710, RZ ;  /* 0x00007710070a7816 */ /* 0x000fe400000000ff */
[----:B------:R-:W-:Y:S02]  /*0d10*/  LOP3.LUT R13, R53, 0xffff, RZ, 0xc0, !PT ;  /* 0x0000ffff350d7812 */ /* 0x000fe400078ec0ff */
[----:B------:R-:W-:Y:S02]  /*0d20*/  IADD3 R50, PT, PT, R24, 0x70, RZ ;  /* 0x0000007018327810 */ /* 0x000fe40007ffe0ff */
[----:B------:R-:W-:Y:S01]  /*0d30*/  PRMT R7, R15, 0x7710, RZ ;  /* 0x000077100f077816 */ /* 0x000fe200000000ff */
[----:B------:R-:W-:Y:S01]  /*0d40*/  IMAD R13, R13, 0xaaab, RZ ;  /* 0x0000aaab0d0d7824 */ /* 0x000fe200078e02ff */
[----:B------:R-:W-:-:S02]  /*0d50*/  LOP3.LUT R15, R50, 0xffff, RZ, 0xc0, !PT ;  /* 0x0000ffff320f7812 */ /* 0x000fc400078ec0ff */
[----:B------:R-:W-:Y:S02]  /*0d60*/  IADD3 R62, PT, PT, R62, R7, RZ ;  /* 0x000000073e3e7210 */ /* 0x000fe40007ffe0ff */
[----:B------:R-:W-:Y:S01]  /*0d70*/  LOP3.LUT R7, R60, 0xffff, RZ, 0xc0, !PT ;  /* 0x0000ffff3c077812 */ /* 0x000fe200078ec0ff */
[----:B------:R-:W-:Y:S01]  /*0d80*/  IMAD R15, R15, 0xaaab, RZ ;  /* 0x0000aaab0f0f7824 */ /* 0x000fe200078e02ff */
[----:B------:R-:W-:Y:S02]  /*0d90*/  IADD3 R19, PT, PT, RZ, -R19, RZ ;  /* 0x80000013ff137210 */ /* 0x000fe40007ffe0ff */
[----:B------:R-:W-:Y:S01]  /*0da0*/  SHF.R.U32.HI R13, RZ, 0x11, R13 ;  /* 0x00000011ff0d7819 */ /* 0x000fe2000001160d */
[----:B------:R-:W-:Y:S01]  /*0db0*/  IMAD R7, R7, 0xaaab, RZ ;  /* 0x0000aaab07077824 */ /* 0x000fe200078e02ff */
[----:B------:R-:W-:Y:S02]  /*0dc0*/  IADD3 R25, PT, PT, R25, R20, RZ ;  /* 0x0000001419197210 */ /* 0x000fe40007ffe0ff */
[----:B------:R-:W-:-:S02]  /*0dd0*/  PRMT R20, R19, 0x7710, RZ ;  /* 0x0000771013147816 */ /* 0x000fc400000000ff */
[----:B------:R-:W-:Y:S02]  /*0de0*/  IADD3 R61, PT, PT, R61, R10, RZ ;  /* 0x0000000a3d3d7210 */ /* 0x000fe40007ffe0ff */
[C---:B------:R-:W-:Y:S02]  /*0df0*/  IADD3 R21, PT, PT, R24.reuse, 0xc4, RZ ;  /* 0x000000c418157810 */ /* 0x040fe40007ffe0ff */
[----:B------:R-:W-:Y:S01]  /*0e00*/  IADD3 R10, PT, PT, R24, 0xa8, RZ ;  /* 0x000000a8180a7810 */ /* 0x000fe20007ffe0ff */
[----:B------:R-:W-:Y:S01]  /*0e10*/  IMAD.SHL.U32 R61, R61, 0x10, RZ ;  /* 0x000000103d3d7824 */ /* 0x000fe200078e00ff */
[----:B------:R-:W-:Y:S02]  /*0e20*/  PRMT R30, R13, 0x9910, RZ ;  /* 0x000099100d1e7816 */ /* 0x000fe400000000ff */
[----:B------:R-:W-:Y:S02]  /*0e30*/  SHF.R.U32.HI R15, RZ, 0x11, R15 ;  /* 0x00000011ff0f7819 */ /* 0x000fe4000001160f */
[----:B------:R-:W-:-:S02]  /*0e40*/  IADD3 R27, PT, PT, R27, R20, RZ ;  /* 0x000000141b1b7210 */ /* 0x000fc40007ffe0ff */
[----:B------:R-:W-:Y:S02]  /*0e50*/  SHF.R.U32.HI R13, RZ, 0x11, R7 ;  /* 0x00000011ff0d7819 */ /* 0x000fe40000011607 */
[----:B------:R-:W-:Y:S02]  /*0e60*/  LOP3.LUT R20, R21, 0xffff, RZ, 0xc0, !PT ;  /* 0x0000ffff15147812 */ /* 0x000fe400078ec0ff */
[----:B------:R-:W-:Y:S02]  /*0e70*/  LOP3.LUT R19, R10, 0xffff, RZ, 0xc0, !PT ;  /* 0x0000ffff0a137812 */ /* 0x000fe400078ec0ff */
[----:B------:R-:W-:Y:S01]  /*0e80*/  MOV R7, R30 ;  /* 0x0000001e00077202 */ /* 0x000fe20000000f00 */
[----:B------:R-:W-:Y:S01]  /*0e90*/  IMAD R20, R20, 0xaaab, RZ ;  /* 0x0000aaab14147824 */ /* 0x000fe200078e02ff */
[----:B------:R-:W-:Y:S01]  /*0ea0*/  PRMT R15, R15, 0x9910, RZ ;  /* 0x000099100f0f7816 */ /* 0x000fe200000000ff */
[----:B------:R-:W-:Y:S01]  /*0eb0*/  IMAD R19, R19, 0xaaab, RZ ;  /* 0x0000aaab13137824 */ /* 0x000fe200078e02ff */
[----:B------:R-:W-:Y:S01]  /*0ec0*/  PRMT R30, R13, 0x9910, RZ ;  /* 0x000099100d1e7816 */ /* 0x000fe200000000ff */
[----:B------:R-:W-:Y:S01]  /*0ed0*/  IMAD R7, R7, 0x3, RZ ;  /* 0x0000000307077824 */ /* 0x000fe200078e02ff */
[----:B------:R-:W-:-:S02]  /*0ee0*/  MOV R13, R15 ;  /* 0x0000000f000d7202 */ /* 0x000fc40000000f00 */
[----:B------:R-:W-:Y:S01]  /*0ef0*/  MOV R15, R30 ;  /* 0x0000001e000f7202 */ /* 0x000fe20000000f00 */
[----:B------:R-:W-:Y:S01]  /*0f00*/  IMAD.MOV R7, RZ, RZ, -R7 ;  /* 0x000000ffff077224 */ /* 0x000fe200078e0a07 */
[----:B------:R-:W-:Y:S01]  /*0f10*/  SHF.R.U32.HI R20, RZ, 0x11, R20 ;  /* 0x00000011ff147819 */ /* 0x000fe20000011614 */
[----:B------:R-:W-:Y:S01]  /*0f20*/  IMAD R13, R13, 0x3, RZ ;  /* 0x000000030d0d7824 */ /* 0x000fe200078e02ff */
[----:B------:R-:W-:Y:S01]  /*0f30*/  SHF.R.U32.HI R19, RZ, 0x11, R19 ;  /* 0x00000011ff137819 */ /* 0x000fe20000011613 */
[----:B------:R-:W-:Y:S01]  /*0f40*/  IMAD R15, R15, 0x3, RZ ;  /* 0x000000030f0f7824 */ /* 0x000fe200078e02ff */
[----:B------:R-:W-:Y:S02]  /*0f50*/  PRMT R30, R20, 0x9910, RZ ;  /* 0x00009910141e7816 */ /* 0x000fe400000000ff */
[----:B------:R-:W-:Y:S02]  /*0f60*/  PRMT R19, R19, 0x9910, RZ ;  /* 0x0000991013137816 */ /* 0x000fe400000000ff */
[----:B------:R-:W-:-:S02]  /*0f70*/  PRMT R20, R7, 0x7710, RZ ;  /* 0x0000771007147816 */ /* 0x000fc400000000ff */
[----:B------:R-:W-:Y:S02]  /*0f80*/  IADD3 R7, PT, PT, RZ, -R13, RZ ;  /* 0x8000000dff077210 */ /* 0x000fe40007ffe0ff */
[----:B------:R-:W-:Y:S02]  /*0f90*/  IADD3 R13, PT, PT, RZ, -R15, RZ ;  /* 0x8000000fff0d7210 */ /* 0x000fe40007ffe0ff */
[----:B------:R-:W-:Y:S02]  /*0fa0*/  MOV R15, R19 ;  /* 0x00000013000f7202 */ /* 0x000fe40000000f00 */
[----:B------:R-:W-:Y:S02]  /*0fb0*/  PRMT R13, R13, 0x7710, RZ ;  /* 0x000077100d0d7816 */ /* 0x000fe400000000ff */
[----:B------:R-:W-:Y:S01]  /*0fc0*/  IADD3 R53, PT, PT, R53, R20, RZ ;  /* 0x0000001435357210 */ /* 0x000fe20007ffe0ff */
[----:B------:R-:W-:Y:S01]  /*0fd0*/  IMAD R15, R15, 0x3, RZ ;  /* 0x000000030f0f7824 */ /* 0x000fe200078e02ff */
[----:B------:R-:W-:Y:S01]  /*0fe0*/  IADD3 R20, PT, PT, R24, 0xe0, RZ ;  /* 0x000000e018147810 */ /* 0x000fe20007ffe0ff */
[----:B------:R-:W-:Y:S01]  /*0ff0*/  IMAD.IADD R60, R60, 0x1, R13 ;  /* 0x000000013c3c7824 */ /* 0x000fe200078e020d */
[----:B------:R-:W-:-:S02]  /*1000*/  PRMT R7, R7, 0x7710, RZ ;  /* 0x0000771007077816 */ /* 0x000fc400000000ff */
[----:B------:R-:W-:Y:S02]  /*1010*/  MOV R19, R30 ;  /* 0x0000001e00137202 */ /* 0x000fe40000000f00 */
[----:B------:R-:W-:Y:S02]  /*1020*/  IADD3 R39, PT, PT, R24, 0xfc, RZ ;  /* 0x000000fc18277810 */ /* 0x000fe40007ffe0ff */
[----:B------:R-:W-:Y:S01]  /*1030*/  LOP3.LUT R13, R20, 0xffff, RZ, 0xc0, !PT ;  /* 0x0000ffff140d7812 */ /* 0x000fe200078ec0ff */
[----:B------:R-:W-:Y:S01]  /*1040*/  IMAD R19, R19, 0x3, RZ ;  /* 0x0000000313137824 */ /* 0x000fe200078e02ff */
[----:B------:R-:W-:Y:S02]  /*1050*/  IADD3 R50, PT, PT, R50, R7, RZ ;  /* 0x0000000732327210 */ /* 0x000fe40007ffe0ff */
[----:B------:R-:W-:Y:S01]  /*1060*/  IADD3 R7, PT, PT, RZ, -R15, RZ ;  /* 0x8000000fff077210 */ /* 0x000fe20007ffe0ff */
[----:B------:R-:W-:Y:S01]  /*1070*/  IMAD R13, R13, 0xaaab, RZ ;  /* 0x0000aaab0d0d7824 */ /* 0x000fe200078e02ff */
[----:B------:R-:W-:-:S02]  /*1080*/  IADD3 R41, PT, PT, R24, 0x118, RZ ;  /* 0x0000011818297810 */ /* 0x000fc40007ffe0ff */
[----:B------:R-:W-:Y:S02]  /*1090*/  LOP3.LUT R15, R39, 0xffff, RZ, 0xc0, !PT ;  /* 0x0000ffff270f7812 */ /* 0x000fe400078ec0ff */
[----:B------:R-:W-:Y:S02]  /*10a0*/  PRMT R7, R7, 0x7710, RZ ;  /* 0x0000771007077816 */ /* 0x000fe400000000ff */
[----:B------:R-:W-:Y:S01]  /*10b0*/  IADD3 R30, PT, PT, RZ, -R19, RZ ;  /* 0x80000013ff1e7210 */ /* 0x000fe20007ffe0ff */
[----:B------:R-:W-:Y:S01]  /*10c0*/  IMAD R15, R15, 0xaaab, RZ ;  /* 0x0000aaab0f0f7824 */ /* 0x000fe200078e02ff */
[----:B------:R-:W-:Y:S02]  /*10d0*/  LOP3.LUT R19, R41, 0xffff, RZ, 0xc0, !PT ;  /* 0x0000ffff29137812 */ /* 0x000fe400078ec0ff */
[----:B------:R-:W-:Y:S02]  /*10e0*/  IADD3 R10, PT, PT, R10, R7, RZ ;  /* 0x000000070a0a7210 */ /* 0x000fe40007ffe0ff */
[----:B------:R-:W-:Y:S01]  /*10f0*/  SHF.R.U32.HI R13, RZ, 0x11, R13 ;  /* 0x00000011ff0d7819 */ /* 0x000fe2000001160d */
[----:B------:R-:W-:Y:S01]  /*1100*/  IMAD R19, R19, 0xaaab, RZ ;  /* 0x0000aaab13137824 */ /* 0x000fe200078e02ff */
[----:B------:R-:W-:-:S02]  /*1110*/  LOP3.LUT R7, R24, 0xffff, RZ, 0xc0, !PT ;  /* 0x0000ffff18077812 */ /* 0x000fc400078ec0ff */
[----:B------:R-:W-:Y:S02]  /*1120*/  PRMT R30, R30, 0x7710, RZ ;  /* 0x000077101e1e7816 */ /* 0x000fe400000000ff */
[----:B------:R-:W-:Y:S01]  /*1130*/  SHF.R.U32.HI R15, RZ, 0x11, R15 ;  /* 0x00000011ff0f7819 */ /* 0x000fe2000001160f */
[----:B------:R-:W-:Y:S01]  /*1140*/  IMAD R7, R7, 0xaaab, RZ ;  /* 0x0000aaab07077824 */ /* 0x000fe200078e02ff */
[----:B------:R-:W-:Y:S01]  /*1150*/  PRMT R13, R13, 0x9910, RZ ;  /* 0x000099100d0d7816 */ /* 0x000fe200000000ff */
[----:B------:R-:W-:Y:S01]  /*1160*/  IMAD.IADD R21, R21, 0x1, R30 ;  /* 0x0000000115157824 */ /* 0x000fe200078e021e */
[----:B------:R-:W-:Y:S02]  /*1170*/  SHF.R.U32.HI R19, RZ, 0x11, R19 ;  /* 0x00000011ff137819 */ /* 0x000fe40000011613 */
[----:B------:R-:W-:Y:S01]  /*1180*/  PRMT R15, R15, 0x9910, RZ ;  /* 0x000099100f0f7816 */ /* 0x000fe200000000ff */
[----:B------:R-:W-:Y:S01]  /*1190*/  IMAD R13, R13, 0x3, RZ ;  /* 0x000000030d0d7824 */ /* 0x000fe200078e02ff */
[----:B------:R-:W-:-:S02]  /*11a0*/  LOP3.LUT R30, R0, 0xffff, RZ, 0xc0, !PT ;  /* 0x0000ffff001e7812 */ /* 0x000fc400078ec0ff */
[----:B------:R-:W-:Y:S01]  /*11b0*/  SHF.R.U32.HI R7, RZ, 0x11, R7 ;  /* 0x00000011ff077819 */ /* 0x000fe20000011607 */
[----:B------:R-:W-:Y:S01]  /*11c0*/  IMAD R15, R15, 0x3, RZ ;  /* 0x000000030f0f7824 */ /* 0x000fe200078e02ff */
[----:B------:R-:W-:Y:S01]  /*11d0*/  PRMT R19, R19, 0x9910, RZ ;  /* 0x0000991013137816 */ /* 0x000fe200000000ff */
[----:B------:R-:W-:Y:S01]  /*11e0*/  IMAD R58, R30, 0xe38f, RZ ;  /* 0x0000e38f1e3a7824 */ /* 0x000fe200078e02ff */
[----:B------:R-:W-:Y:S02]  /*11f0*/  IADD3 R13, PT, PT, RZ, -R13, RZ ;  /* 0x8000000dff0d7210 */ /* 0x000fe40007ffe0ff */
[----:B------:R-:W-:Y:S01]  /*1200*/  PRMT R7, R7, 0x9910, RZ ;  /* 0x0000991007077816 */ /* 0x000fe200000000ff */
[----:B------:R-:W-:Y:S01]  /*1210*/  IMAD R19, R19, 0x3, RZ ;  /* 0x0000000313137824 */ /* 0x000fe200078e02ff */
[----:B------:R-:W-:Y:S02]  /*1220*/  IADD3 R15, PT, PT, RZ, -R15, RZ ;  /* 0x8000000fff0f7210 */ /* 0x000fe40007ffe0ff */
[----:B------:R-:W-:Y:S01]  /*1230*/  PRMT R13, R13, 0x7710, RZ ;  /* 0x000077100d0d7816 */ /* 0x000fe200000000ff */
[----:B------:R-:W-:Y:S01]  /*1240*/  IMAD R7, R7, 0x3, RZ ;  /* 0x0000000307077824 */ /* 0x000fe200078e02ff */
[----:B------:R-:W-:-:S02]  /*1250*/  SHF.R.U32.HI R58, RZ, 0x17, R58 ;  /* 0x00000017ff3a7819 */ /* 0x000fc4000001163a */
[----:B------:R-:W-:Y:S02]  /*1260*/  IADD3 R19, PT, PT, RZ, -R19, RZ ;  /* 0x80000013ff137210 */ /* 0x000fe40007ffe0ff */
[----:B------:R-:W-:Y:S02]  /*1270*/  PRMT R32, R15, 0x7710, RZ ;  /* 0x000077100f207816 */ /* 0x000fe400000000ff */
[----:B------:R-:W-:Y:S02]  /*1280*/  IADD3 R20, PT, PT, R20, R13, RZ ;  /* 0x0000000d14147210 */ /* 0x000fe40007ffe0ff */
[----:B------:R-:W-:Y:S02]  /*1290*/  ISETP.GT.U32.AND P3, PT, R29, 0x52, PT ;  /* 0x000000521d00780c */ /* 0x000fe40003f64070 */
[C---:B------:R-:W-:Y:S01]  /*12a0*/  PRMT R13, R58.reuse, 0x9910, RZ ;  /* 0x000099103a0d7816 */ /* 0x040fe200000000ff */
[----:B------:R-:W-:Y:S01]  /*12b0*/  IMAD.WIDE.U32 R58, R58, 0x2400, RZ ;  /* 0x000024003a3a7825 */ /* 0x000fe200078e00ff */
[----:B------:R-:W-:-:S02]  /*12c0*/  IADD3 R7, PT, PT, RZ, -R7, RZ ;  /* 0x80000007ff077210 */ /* 0x000fc40007ffe0ff */
[----:B------:R-:W-:Y:S01]  /*12d0*/  PRMT R64, R19, 0x7710, RZ ;  /* 0x0000771013407816 */ /* 0x000fe200000000ff */
[----:B------:R-:W-:Y:S01]  /*12e0*/  IMAD R13, R13, 0x90, RZ ;  /* 0x000000900d0d7824 */ /* 0x000fe200078e02ff */
[----:B------:R-:W-:Y:S01]  /*12f0*/  IADD3 R39, PT, PT, R39, R32, RZ ;  /* 0x0000002027277210 */ /* 0x000fe20007ffe0ff */
[----:B------:R-:W-:Y:S01]  /*1300*/  IMAD R32, R29, 0x2, R6 ;  /* 0x000000021d207824 */ /* 0x000fe200078e0206 */
[C---:B------:R-:W-:Y:S02]  /*1310*/  ISETP.GT.U32.OR P3, PT, R34.reuse, 0x47f, P3 ;  /* 0x0000047f2200780c */ /* 0x040fe40001f64470 */
[----:B------:R-:W-:Y:S02]  /*1320*/  LOP3.LUT R19, R34, 0xffff, RZ, 0xc0, !PT ;  /* 0x0000ffff22137812 */ /* 0x000fe400078ec0ff */
[----:B------:R-:W-:Y:S02]  /*1330*/  PRMT R7, R7, 0x7710, RZ ;  /* 0x0000771007077816 */ /* 0x000fe400000000ff */
[----:B------:R-:W-:Y:S01]  /*1340*/  SHF.L.U32 R32, R32, 0x2, RZ ;  /* 0x0000000220207819 */ /* 0x000fe200000006ff */
[----:B------:R-:W-:Y:S01]  /*1350*/  IMAD R6, R19, 0xaaab, RZ ;  /* 0x0000aaab13067824 */ /* 0x000fe200078e02ff */
[----:B------:R-:W-:-:S02]  /*1360*/  IADD3 R7, PT, PT, R24, R7, RZ ;  /* 0x0000000718077210 */ /* 0x000fc40007ffe0ff */
[----:B------:R-:W-:Y:S02]  /*1370*/  IADD3 R15, PT, PT, RZ, -R13, RZ ;  /* 0x8000000dff0f7210 */ /* 0x000fe40007ffe0ff */
[----:B------:R-:W-:Y:S02]  /*1380*/  LOP3.LUT R32, R32, 0xc, RZ, 0xc0, !PT ;  /* 0x0000000c20207812 */ /* 0x000fe400078ec0ff */
[----:B------:R-:W-:Y:S02]  /*1390*/  ISETP.GT.U32.AND P4, PT, R29, 0x4a, PT ;  /* 0x0000004a1d00780c */ /* 0x000fe40003f84070 */
[----:B------:R-:W-:Y:S01]  /*13a0*/  SHF.R.U32.HI R6, RZ, 0x13, R6 ;  /* 0x00000013ff067819 */ /* 0x000fe20000011606 */
[----:B---3--:R-:W-:Y:S01]  /*13b0*/  IMAD R35, R35, 0x12000, R32 ;  /* 0x0001200023237824 */ /* 0x008fe200078e0220 */
[----:B------:R-:W-:Y:S02]  /*13c0*/  SHF.L.U32 R13, R7, 0x4, RZ ;  /* 0x00000004070d7819 */ /* 0x000fe400000006ff */
[----:B------:R-:W-:-:S02]  /*13d0*/  PRMT R15, R15, 0x7710, RZ ;  /* 0x000077100f0f7816 */ /* 0x000fc400000000ff */
[----:B------:R-:W-:Y:S02]  /*13e0*/  IADD3 R41, PT, PT, R41, R64, RZ ;  /* 0x0000004029297210 */ /* 0x000fe40007ffe0ff */
[----:B------:R-:W-:Y:S02]  /*13f0*/  ISETP.GT.U32.OR P4, PT, R34, 0x40f, P4 ;  /* 0x0000040f2200780c */ /* 0x000fe40002784470 */
[----:B------:R-:W-:Y:S02]  /*1400*/  PRMT R55, R6, 0x9910, RZ ;  /* 0x0000991006377816 */ /* 0x000fe400000000ff */
[----:B------:R-:W-:Y:S02]  /*1410*/  PRMT R64, R13, 0x9910, RZ ;  /* 0x000099100d407816 */ /* 0x000fe400000000ff */
[----:B------:R-:W-:Y:S01]  /*1420*/  IADD3 R15, PT, PT, R0, R15, RZ ;  /* 0x0000000f000f7210 */ /* 0x000fe20007ffe0ff */
[----:B------:R-:W-:Y:S06]  /*1430*/  @P3 BRA `(.L_x_133) ;  /* 0x0000000000bc3947 */ /* 0x000fec0003800000 */
        /* <DEDUP_REMOVED lines=26> */
[----:B------:R-:W-:-:S02]  /*15e0*/  PRMT R65, R65, 0x5410, R65 ;  /* 0x0000541041417816 */ /* 0x000fc40000000041 */
[----:B------:R-:W-:Y:S02]  /*15f0*/  IADD3 R63, PT, PT, R24, R63, RZ ;  /* 0x0000003f183f7210 */ /* 0x000fe40007ffe0ff */
[----:B------:R-:W-:-:S03]  /*1600*/  PRMT R6, R65, 0x5432, R6 ;  /* 0x0000543241067816 */ /* 0x000fc60000000006 */
[----:B------:R-:W-:Y:S02]  /*1610*/  IMAD.SHL.U32 R63, R63, 0x10, RZ ;  /* 0x000000103f3f7824 */ /* 0x000fe400078e00ff */
[----:B------:R-:W-:-:S03]  /*1620*/  IDP.2A.LO.U16.U8 R6, R6, R7, RZ ;  /* 0x0000000706067226 */ /* 0x000fc600000010ff */
        /* <DEDUP_REMOVED lines=16> */
.L_x_133:
[----:B------:R-:W-:Y:S05]  /*1730*/  BSYNC.RECONVERGENT B0 ;  /* 0x0000000000007941 */ /* 0x000fea0003800200 */
.L_x_132:
        /* <DEDUP_REMOVED lines=20> */
[----:B------:R-:W-:-:S03]  /*1880*/  PRMT R0, R0, 0x9910, RZ ;  /* 0x0000991000007816 */ /* 0x000fc600000000ff */
[----:B------:R-:W-:Y:S02]  /*1890*/  IMAD.IADD R7, R7, 0x1, R66 ;  /* 0x0000000107077824 */ /* 0x000fe400078e0242 */
[----:B------:R-:W-:-:S03]  /*18a0*/  IMAD R0, R0, 0xab, RZ ;  /* 0x000000ab00007824 */ /* 0x000fc600078e02ff */
[----:B------:R-:W-:Y:S02]  /*18b0*/  SHF.L.U32 R63, R7, 0x4, RZ ;  /* 0x00000004073f7819 */ /* 0x000fe400000006ff */
        /* <DEDUP_REMOVED lines=21> */
.L_x_135:
[----:B------:R-:W-:Y:S05]  /*1a10*/  BSYNC.RECONVERGENT B0 ;  /* 0x0000000000007941 */ /* 0x000fea0003800200 */
.L_x_134:
[----:B------:R-:W-:Y:S01]  /*1a20*/  IMAD R30, R30, 0xaaab, RZ ;  /* 0x0000aaab1e1e7824 */ /* 0x000fe200078e02ff */
[----:B------:R-:W-:Y:S01]  /*1a30*/  SHF.L.U32 R7, R62, 0x4, RZ ;  /* 0x000000043e077819 */ /* 0x000fe200000006ff */
[----:B------:R-:W-:Y:S02]  /*1a40*/  IMAD R45, R45, 0xaaab, RZ ;  /* 0x0000aaab2d2d7824 */ /* 0x000fe400078e02ff */
[----:B------:R-:W-:Y:S02]  /*1a50*/  HFMA2 R62, -RZ, RZ, 0, 0.015625 ;  /* 0x00002400ff3e7431 */ /* 0x000fe400000001ff */
[----:B01----:R-:W-:Y:S01]  /*1a60*/  IMAD.WIDE.U32 R56, R56, 0x2400, RZ ;  /* 0x0000240038387825 */ /* 0x003fe200078e00ff */
[----:B------:R-:W-:Y:S01]  /*1a70*/  SHF.R.U32.HI R30, RZ, 0x13, R30 ;  /* 0x00000013ff1e7819 */ /* 0x000fe2000001161e */
[----:B------:R-:W-:Y:S01]  /*1a80*/  BSSY.RECONVERGENT B0, `(.L_x_136) ;  /* 0x0000078000007945 */ /* 0x000fe20003800200 */
[----:B------:R-:W-:Y:S01]  /*1a90*/  SHF.R.U32.HI R45, RZ, 0x13, R45 ;  /* 0x00000013ff2d7819 */ /* 0x000fe2000001162d */
[----:B------:R-:W-:Y:S01]  /*1aa0*/  IMAD.SHL.U32 R65, R60, 0x10, RZ ;  /* 0x000000103c417824 */ /* 0x000fe200078e00ff */
[----:B------:R-:W-:Y:S01]  /*1ab0*/  PRMT R30, R30, 0x9910, RZ ;  /* 0x000099101e1e7816 */ /* 0x000fe200000000ff */
[----:B------:R-:W-:Y:S01]  /*1ac0*/  IMAD R47, R47, 0xaaab, RZ ;  /* 0x0000aaab2f2f7824 */ /* 0x000fe200078e02ff */
[----:B------:R-:W-:Y:S01]  /*1ad0*/  PRMT R60, R45, 0x9910, RZ ;  /* 0x000099102d3c7816 */ /* 0x000fe200000000ff */
[----:B------:R-:W-:Y:S01]  /*1ae0*/  IMAD R49, R49, 0xaaab, RZ ;  /* 0x0000aaab31317824 */ /* 0x000fe200078e02ff */
[----:B------:R-:W-:Y:S01]  /*1af0*/  LOP3.LUT R56, R56, 0xffff, R7, 0xf8, !PT ;  /* 0x0000ffff38387812 */ /* 0x000fe200078ef807 */
[----:B------:R-:W-:Y:S01]  /*1b00*/  IMAD R0, R55, 0x30, R64 ;  /* 0x0000003037007824 */ /* 0x000fe200078e0240 */
[----:B------:R-:W-:Y:S01]  /*1b10*/  PRMT R45, R7, 0x9910, RZ ;  /* 0x00009910072d7816 */ /* 0x000fe200000000ff */
[----:B------:R-:W-:Y:S01]  /*1b20*/  IMAD.WIDE.U32 R54, R54, 0x2400, RZ ;  /* 0x0000240036367825 */ /* 0x000fe200078e00ff */
[----:B------:R-:W-:-:S02]  /*1b30*/  PRMT R6, R61, 0x9910, RZ ;  /* 0x000099103d067816 */ /* 0x000fc400000000ff */
[----:B------:R-:W-:Y:S02]  /*1b40*/  MOV R7, R30 ;  /* 0x0000001e00077202 */ /* 0x000fe40000000f00 */
[----:B------:R-:W-:Y:S01]  /*1b50*/  SHF.L.U32 R63, R53, 0x4, RZ ;  /* 0x00000004353f7819 */ /* 0x000fe200000006ff */
[----:B------:R-:W-:Y:S01]  /*1b60*/  IMAD.WIDE.U32 R52, R52, 0x2400, RZ ;  /* 0x0000240034347825 */ /* 0x000fe200078e00ff */
[----:B------:R-:W-:Y:S02]  /*1b70*/  SHF.R.U32.HI R47, RZ, 0x13, R47 ;  /* 0x00000013ff2f7819 */ /* 0x000fe4000001162f */
[----:B------:R-:W-:Y:S01]  /*1b80*/  SHF.L.U32 R67, R50, 0x4, RZ ;  /* 0x0000000432437819 */ /* 0x000fe200000006ff */
[----:B------:R-:W-:Y:S01]  /*1b90*/  IMAD R6, R7, 0x30, R6 ;  /* 0x0000003007067824 */ /* 0x000fe200078e0206 */
[----:B------:R-:W-:Y:S01]  /*1ba0*/  PRMT R30, R62, 0x7610, R30 ;  /* 0x000076103e1e7816 */ /* 0x000fe2000000001e */
[----:B------:R-:W-:Y:S01]  /*1bb0*/  IMAD R7, R60, 0x30, R45 ;  /* 0x000000303c077824 */ /* 0x000fe200078e022d */
[----:B------:R-:W-:Y:S01]  /*1bc0*/  SHF.R.U32.HI R49, RZ, 0x13, R49 ;  /* 0x00000013ff317819 */ /* 0x000fe20000011631 */
[----:B------:R-:W-:Y:S01]  /*1bd0*/  IMAD R45, R43, 0xaaab, RZ ;  /* 0x0000aaab2b2d7824 */ /* 0x000fe200078e02ff */
[----:B------:R-:W-:Y:S01]  /*1be0*/  PRMT R62, R47, 0x9910, RZ ;  /* 0x000099102f3e7816 */ /* 0x000fe200000000ff */
[----:B------:R-:W-:Y:S01]  /*1bf0*/  IMAD R47, R9, 0xaaab, RZ ;  /* 0x0000aaab092f7824 */ /* 0x000fe200078e02ff */
[----:B------:R-:W-:Y:S01]  /*1c00*/  LOP3.LUT R52, R52, 0xffff, R67, 0xf8, !PT ;  /* 0x0000ffff34347812 */ /* 0x000fe200078ef843 */
[----:B------:R-:W-:Y:S01]  /*1c10*/  IMAD.WIDE.U32 R50, R51, 0x2400, RZ ;  /* 0x0000240033327825 */ /* 0x000fe200078e00ff */
[----:B------:R-:W-:-:S02]  /*1c20*/  PRMT R60, R49, 0x9910, RZ ;  /* 0x00009910313c7816 */ /* 0x000fc400000000ff */
[----:B------:R-:W-:Y:S01]  /*1c30*/  PRMT R43, R63, 0x9910, RZ ;  /* 0x000099103f2b7816 */ /* 0x000fe200000000ff */
[----:B------:R-:W-:Y:S01]  /*1c40*/  IMAD R49, R8, 0xaaab, RZ ;  /* 0x0000aaab08317824 */ /* 0x000fe200078e02ff */
[----:B------:R-:W-:Y:S02]  /*1c50*/  PRMT R67, R67, 0x9910, RZ ;  /* 0x0000991043437816 */ /* 0x000fe400000000ff */
[----:B------:R-:W-:Y:S01]  /*1c60*/  SHF.R.U32.HI R45, RZ, 0x13, R45 ;  /* 0x00000013ff2d7819 */ /* 0x000fe2000001162d */
[----:B------:R-:W-:Y:S01]  /*1c70*/  IMAD R8, R60, 0x30, R43 ;  /* 0x000000303c087824 */ /* 0x000fe200078e022b */
[----:B------:R-:W-:Y:S02]  /*1c80*/  SHF.R.U32.HI R47, RZ, 0x13, R47 ;  /* 0x00000013ff2f7819 */ /* 0x000fe4000001162f */
[----:B------:R-:W-:Y:S02]  /*1c90*/  MOV R9, R67 ;  /* 0x0000004300097202 */ /* 0x000fe40000000f00 */
[----:B------:R-:W-:-:S02]  /*1ca0*/  SHF.R.U32.HI R49, RZ, 0x13, R49 ;  /* 0x00000013ff317819 */ /* 0x000fc40000011631 */
[----:B------:R-:W-:Y:S01]  /*1cb0*/  PRMT R43, R45, 0x9910, RZ ;  /* 0x000099102d2b7816 */ /* 0x000fe200000000ff */
[----:B------:R-:W-:Y:S01]  /*1cc0*/  IMAD R9, R62, 0x30, R9 ;  /* 0x000000303e097824 */ /* 0x000fe200078e0209 */
[----:B------:R-:W-:Y:S02]  /*1cd0*/  PRMT R60, R47, 0x9910, RZ ;  /* 0x000099102f3c7816 */ /* 0x000fe400000000ff */
[----:B------:R-:W-:Y:S02]  /*1ce0*/  SHF.L.U32 R45, R21, 0x4, RZ ;  /* 0x00000004152d7819 */ /* 0x000fe400000006ff */
[----:B------:R-:W-:Y:S02]  /*1cf0*/  SHF.L.U32 R47, R10, 0x4, RZ ;  /* 0x000000040a2f7819 */ /* 0x000fe400000006ff */
[----:B------:R-:W-:Y:S02]  /*1d00*/  PRMT R10, R65, 0x9910, RZ ;  /* 0x00009910410a7816 */ /* 0x000fe400000000ff */
[----:B------:R-:W-:-:S02]  /*1d10*/  PRMT R62, R49, 0x9910, RZ ;  /* 0x00009910313e7816 */ /* 0x000fc400000000ff */
[----:B------:R-:W-:Y:S01]  /*1d20*/  PRMT R49, R45, 0x9910, RZ ;  /* 0x000099102d317816 */ /* 0x000fe200000000ff */
[----:B------:R-:W-:Y:S01]  /*1d30*/  IMAD R10, R43, 0x30, R10 ;  /* 0x000000302b0a7824 */ /* 0x000fe200078e020a */
[----:B------:R-:W-:Y:S02]  /*1d40*/  PRMT R21, R47, 0x9910, RZ ;  /* 0x000099102f157816 */ /* 0x000fe400000000ff */
[----:B------:R-:W-:Y:S01]  /*1d50*/  MOV R43, R49 ;  /* 0x00000031002b7202 */ /* 0x000fe20000000f00 */
[----:B------:R-:W-:Y:S01]  /*1d60*/  IMAD R49, R11, 0xaaab, RZ ;  /* 0x0000aaab0b317824 */ /* 0x000fe200078e02ff */
[----:B------:R-:W-:Y:S01]  /*1d70*/  ISETP.GT.U32.AND P3, PT, R29, 0x42, PT ;  /* 0x000000421d00780c */ /* 0x000fe20003f64070 */
[----:B------:R-:W-:Y:S01]  /*1d80*/  IMAD R11, R60, 0x30, R21 ;  /* 0x000000303c0b7824 */ /* 0x000fe200078e0215 */
[----:B------:R-:W-:Y:S01]  /*1d90*/  SHF.L.U32 R39, R39, 0x4, RZ ;  /* 0x0000000427277819 */ /* 0x000fe200000006ff */
[----:B------:R-:W-:Y:S01]  /*1da0*/  IMAD R21, R12, 0xaaab, RZ ;  /* 0x0000aaab0c157824 */ /* 0x000fe200078e02ff */
[----:B------:R-:W-:Y:S01]  /*1db0*/  SHF.R.U32.HI R49, RZ, 0x13, R49 ;  /* 0x00000013ff317819 */ /* 0x000fe20000011631 */
[----:B------:R-:W-:Y:S01]  /*1dc0*/  IMAD R12, R62, 0x30, R43 ;  /* 0x000000303e0c7824 */ /* 0x000fe200078e022b */
[----:B------:R-:W-:Y:S01]  /*1dd0*/  ISETP.GT.U32.OR P3, PT, R34, 0x39f, P3 ;  /* 0x0000039f2200780c */ /* 0x000fe20001f64470 */
[----:B------:R-:W-:Y:S01]  /*1de0*/  IMAD.SHL.U32 R43, R20, 0x10, RZ ;  /* 0x00000010142b7824 */ /* 0x000fe200078e00ff */
[----:B------:R-:W-:-:S02]  /*1df0*/  SHF.R.U32.HI R21, RZ, 0x13, R21 ;  /* 0x00000013ff157819 */ /* 0x000fc40000011615 */
[----:B------:R-:W-:Y:S01]  /*1e00*/  PRMT R60, R49, 0x9910, RZ ;  /* 0x00009910313c7816 */ /* 0x000fe200000000ff */
[----:B------:R-:W-:Y:S01]  /*1e10*/  IMAD.WIDE.U32 R48, R48, 0x2400, RZ ;  /* 0x0000240030307825 */ /* 0x000fe200078e00ff */
[----:B------:R-:W-:Y:S02]  /*1e20*/  PRMT R62, R39, 0x9910, RZ ;  /* 0x00009910273e7816 */ /* 0x000fe400000000ff */
[----:B------:R-:W-:Y:S02]  /*1e30*/  LOP3.LUT R58, R58, 0xffff, R61, 0xf8, !PT ;  /* 0x0000ffff3a3a7812 */ /* 0x000fe400078ef83d */
[----:B------:R-:W-:Y:S02]  /*1e40*/  PRMT R61, R21, 0x9910, RZ ;  /* 0x00009910153d7816 */ /* 0x000fe400000000ff */
[----:B------:R-:W-:Y:S02]  /*1e50*/  MOV R21, R60 ;  /* 0x0000003c00157202 */ /* 0x000fe40000000f00 */
        /* <DEDUP_REMOVED lines=9> */
[----:B------:R-:W-:Y:S02]  /*1ef0*/  ISETP.GT.U32.AND P4, PT, R29, 0x3a, PT ;  /* 0x0000003a1d00780c */ /* 0x000fe40003f84070 */
[----:B------:R-:W-:-:S02]  /*1f00*/  SHF.R.U32.HI R47, RZ, 0x13, R62 ;  /* 0x00000013ff2f7819 */ /* 0x000fc4000001163e */
        /* <DEDUP_REMOVED lines=47> */
.L_x_137:
[----:B------:R-:W-:Y:S05]  /*2200*/  BSYNC.RECONVERGENT B0 ;  /* 0x0000000000007941 */ /* 0x000fea0003800200 */
.L_x_136:
        /* <DEDUP_REMOVED lines=66> */
.L_x_139:
[----:B------:R-:W-:Y:S05]  /*2630*/  BSYNC.RECONVERGENT B0 ;  /* 0x0000000000007941 */ /* 0x000fea0003800200 */
.L_x_138:
        /* <DEDUP_REMOVED lines=59> */
.L_x_141:
[----:B------:R-:W-:Y:S05]  /*29f0*/  BSYNC.RECONVERGENT B0 ;  /* 0x0000000000007941 */ /* 0x000fea0003800200 */
.L_x_140:
        /* <DEDUP_REMOVED lines=70> */
.L_x_143:
[----:B------:R-:W-:Y:S05]  /*2e60*/  BSYNC.RECONVERGENT B0 ;  /* 0x0000000000007941 */ /* 0x000fea0003800200 */
.L_x_142:
[----:B------:R-:W-:Y:S01]  /*2e70*/  ISETP.GT.U32.OR P3, PT, R34, 0x1df, P3 ;  /* 0x000001df2200780c */ /* 0x000fe20001f64470 */
[----:B------:R-:W-:Y:S01]  /*2e80*/  IMAD R31, R31, 0xab, RZ ;  /* 0x000000ab1f1f7824 */ /* 0x000fe200078e02ff */
[----:B------:R-:W-:Y:S01]  /*2e90*/  PRMT R22, R22, 0x9910, RZ ;  /* 0x0000991016167816 */ /* 0x000fe200000000ff */
[----:B------:R-:W-:Y:S01]  /*2ea0*/  BSSY.RECONVERGENT B0, `(.L_x_144) ;  /* 0x000003d000007945 */ /* 0x000fe20003800200 */
[----:B------:R-:W-:Y:S01]  /*2eb0*/  PRMT R23, R23, 0x9910, RZ ;  /* 0x0000991017177816 */ /* 0x000fe200000000ff */
[----:B------:R-:W-:Y:S01]  /*2ec0*/  IMAD.WIDE.U32 R50, R33, 0x30, R50 ;  /* 0x0000003021327825 */ /* 0x000fe200078e0032 */
[----:B------:R-:W-:Y:S02]  /*2ed0*/  LOP3.LUT R31, R31, 0xffff, RZ, 0xc0, !PT ;  /* 0x0000ffff1f1f7812 */ /* 0x000fe400078ec0ff */
[----:B0-----:R-:W-:Y:S02]  /*2ee0*/  PRMT R20, R26, 0x9910, RZ ;  /* 0x000099101a147816 */ /* 0x001fe400000000ff */
[----:B------:R-:W-:-:S02]  /*2ef0*/  PRMT R25, R25, 0x9910, RZ ;  /* 0x0000991019197816 */ /* 0x000fc400000000ff */
[----:B------:R-:W-:Y:S01]  /*2f00*/  MOV R26, R22 ;  /* 0x00000016001a7202 */ /* 0x000fe20000000f00 */
[----:B------:R-:W-:Y:S01]  /*2f10*/  IMAD.MOV.U32 R22, RZ, RZ, R23 ;  /* 0x000000ffff167224 */ /* 0x000fe200078e0017 */
[----:B------:R-:W-:Y:S02]  /*2f20*/  ISETP.GT.U32.AND P4, PT, R29, 0x1a, PT ;  /* 0x0000001a1d00780c */ /* 0x000fe40003f84070 */
[----:B------:R-:W-:Y:S01]  /*2f30*/  SHF.R.U32.HI R31, RZ, 0xb, R31 ;  /* 0x0000000bff1f7819 */ /* 0x000fe2000001161f */
[----:B------:R-:W-:Y:S01]  /*2f40*/  IMAD R26, R26, 0xab, RZ ;  /* 0x000000ab1a1a7824 */ /* 0x000fe200078e02ff */
[----:B------:R-:W-:Y:S02]  /*2f50*/  MOV R23, R25 ;  /* 0x0000001900177202 */ /* 0x000fe40000000f00 */
[----:B------:R-:W-:Y:S02]  /*2f60*/  ISETP.GT.U32.OR P4, PT, R34, 0x16f, P4 ;  /* 0x0000016f2200780c */ /* 0x000fe40002784470 */
[----:B------:R-:W-:-:S02]  /*2f70*/  MOV R25, R20 ;  /* 0x0000001400197202 */ /* 0x000fc40000000f00 */
        /* <DEDUP_REMOVED lines=47> */
.L_x_145:
[----:B------:R-:W-:Y:S05]  /*3270*/  BSYNC.RECONVERGENT B0 ;  /* 0x0000000000007941 */ /* 0x000fea0003800200 */
.L_x_144:
        /* <DEDUP_REMOVED lines=47> */
.L_x_147:
[----:B------:R-:W-:Y:S05]  /*3570*/  BSYNC.RECONVERGENT B0 ;  /* 0x0000000000007941 */ /* 0x000fea0003800200 */
.L_x_146:
        /* <DEDUP_REMOVED lines=47> */
.L_x_149:
[----:B------:R-:W-:Y:S05]  /*3870*/  BSYNC.RECONVERGENT B0 ;  /* 0x0000000000007941 */ /* 0x000fea0003800200 */
.L_x_148:
[----:B------:R-:W-:Y:S04]  /*3880*/  BSSY.RECONVERGENT B0, `(.L_x_150) ;  /* 0x000002f000007945 */ /* 0x000fe80003800200 */
[----:B------:R-:W-:Y:S05]  /*3890*/  @!P1 BRA `(.L_x_151) ;  /* 0x0000000000b49947 */ /* 0x000fea0003800000 */
[----:B------:R-:W-:Y:S01]  /*38a0*/  IADD3 R21, PT, PT, R34, 0x3f0, RZ ;  /* 0x000003f022157810 */ /* 0x000fe20007ffe0ff */
[----:B------:R-:W3:Y:S01]  /*38b0*/  LDCU.64 UR4, c[0x0][0x388] ;  /* 0x00007100ff0477ac */ /* 0x000ee20008000a00 */
[----:B------:R-:W-:Y:S02]  /*38c0*/  IADD3 R38, PT, PT, R24, 0xfc, RZ ;  /* 0x000000fc18267810 */ /* 0x000fe40007ffe0ff */
        /* <DEDUP_REMOVED lines=27> */
[----:B---3--:R-:W-:-:S04]  /*3a80*/  IADD3 R20, P3, PT, R33, UR4, RZ ;  /* 0x0000000421147c10 */ /* 0x008fc8000ff7e0ff */
        /* <DEDUP_REMOVED lines=14> */
.L_x_151:
[----:B------:R-:W-:Y:S05]  /*3b70*/  BSYNC.RECONVERGENT B0 ;  /* 0x0000000000007941 */ /* 0x000fea0003800200 */
.L_x_150:
[----:B------:R-:W-:Y:S04]  /*3b80*/  BSSY.RECONVERGENT B0, `(.L_x_152) ;  /* 0x000002f000007945 */ /* 0x000fe80003800200 */
[----:B------:R-:W-:Y:S05]  /*3b90*/  @!P2 BRA `(.L_x_153) ;  /* 0x0000000000b4a947 */ /* 0x000fea0003800000 */
[----:B0123--:R-:W-:Y:S01]  /*3ba0*/  IADD3 R20, PT, PT, R34, 0x460, RZ ;  /* 0x0000046022147810 */ /* 0x00ffe20007ffe0ff */
        /* <DEDUP_REMOVED lines=17> */
[----:B------:R-:W-:Y:S01]  /*3cc0*/  PRMT R21, R20, 0x9910, RZ ;  /* 0x0000991014157816 */ /* 0x000fe200000000ff */
[----:B------:R-:W-:Y:S01]  /*3cd0*/  IMAD R20, R38, 0x2400, RZ ;  /* 0x0000240026147824 */ /* 0x000fe200078e02ff */
[----:B------:R-:W-:-:S03]  /*3ce0*/  PRMT R33, R33, 0x7710, RZ ;  /* 0x0000771021217816 */ /* 0x000fc600000000ff */
[----:B------:R-:W-:Y:S01]  /*3cf0*/  IMAD R21, R21, 0xab, RZ ;  /* 0x000000ab15157824 */ /* 0x000fe200078e02ff */
[----:B------:R-:W-:Y:S02]  /*3d00*/  IADD3 R24, PT, PT, R24, R33, RZ ;  /* 0x0000002118187210 */ /* 0x000fe40007ffe0ff */
[----:B------:R-:W-:Y:S02]  /*3d10*/  LOP3.LUT R20, R20, 0xffff, RZ, 0xc0, !PT ;  /* 0x0000ffff14147812 */ /* 0x000fe400078ec0ff */
[----:B------:R-:W-:Y:S02]  /*3d20*/  SHF.L.U32 R24, R24, 0x4, RZ ;  /* 0x0000000418187819 */ /* 0x000fe400000006ff */
[----:B------:R-:W-:Y:S02]  /*3d30*/  LOP3.LUT R21, R21, 0xffff, RZ, 0xc0, !PT ;  /* 0x0000ffff15157812 */ /* 0x000fe400078ec0ff */
[----:B------:R-:W-:Y:S02]  /*3d40*/  LOP3.LUT R33, R24, 0xffff, RZ, 0xc0, !PT ;  /* 0x0000ffff18217812 */ /* 0x000fe400078ec0ff */
[----:B------:R-:W-:-:S02]  /*3d50*/  SHF.R.U32.HI R21, RZ, 0xb, R21 ;  /* 0x0000000bff157819 */ /* 0x000fc40000011615 */
        /* <DEDUP_REMOVED lines=17> */
.L_x_153:
[----:B------:R-:W-:Y:S05]  /*3e70*/  BSYNC.RECONVERGENT B0 ;  /* 0x0000000000007941 */ /* 0x000fea0003800200 */
.L_x_152:
[----:B------:R-:W5:Y:S01]  /*3e80*/  LDCU.64 UR8, c[0x0][0x380] ;  /* 0x00007000ff0877ac */ /* 0x000f620008000a00 */
[----:B------:R-:W-:Y:S01]  /*3e90*/  IMAD R22, R22, 0xab, RZ ;  /* 0x000000ab16167824 */ /* 0x000fe200078e02ff */
[----:B------:R-:W-:Y:S01]  /*3ea0*/  LOP3.LUT R26, R26, 0xffff, RZ, 0xc0, !PT ;  /* 0x0000ffff1a1a7812 */ /* 0x000fe200078ec0ff */
[----:B------:R-:W-:Y:S01]  /*3eb0*/  IMAD R25, R25, 0xab, RZ ;  /* 0x000000ab19197824 */ /* 0x000fe200078e02ff */
[----:B01234-:R-:W-:Y:S01]  /*3ec0*/  PRMT R20, R27, 0x9910, RZ ;  /* 0x000099101b147816 */ /* 0x01ffe200000000ff */
[----:B------:R-:W-:Y:S01]  /*3ed0*/  UMOV UR4, 0x3340 ;  /* 0x0000334000047882 */ /* 0x000fe20000000000 */
[----:B------:R-:W-:Y:S01]  /*3ee0*/  LOP3.LUT R22, R22, 0xffff, RZ, 0xc0, !PT ;  /* 0x0000ffff16167812 */ /* 0x000fe200078ec0ff */
[----:B------:R-:W-:Y:S01]  /*3ef0*/  IMAD R23, R23, 0xab, RZ ;  /* 0x000000ab17177824 */ /* 0x000fe200078e02ff */
[----:B------:R-:W-:Y:S01]  /*3f00*/  SHF.R.U32.HI R26, RZ, 0xb, R26 ;  /* 0x0000000bff1a7819 */ /* 0x000fe2000001161a */
[----:B------:R-:W-:Y:S01]  /*3f10*/  IMAD R20, R20, 0xab, RZ ;  /* 0x000000ab14147824 */ /* 0x000fe200078e02ff */
[----:B------:R-:W-:Y:S01]  /*3f20*/  SHF.R.U32.HI R22, RZ, 0xb, R22 ;  /* 0x0000000bff167819 */ /* 0x000fe20000011616 */
[----:B------:R-:W-:Y:S01]  /*3f30*/  HFMA2 R41, -RZ, RZ, 0, 0 ;  /* 0x00000000ff297431 */ /* 0x000fe200000001ff */
[----:B------:R-:W-:Y:S01]  /*3f40*/  LOP3.LUT R5, R26, 0xffff, RZ, 0xc0, !PT ;  /* 0x0000ffff1a057812 */ /* 0x000fe200078ec0ff */
[----:B------:R-:W-:Y:S01]  /*3f50*/  HFMA2 R26, -RZ, RZ, 0, 0 ;  /* 0x00000000ff1a7431 */ /* 0x000fe200000001ff */
[----:B------:R-:W-:Y:S01]  /*3f60*/  LOP3.LUT R21, R22, 0xffff, RZ, 0xc0, !PT ;  /* 0x0000ffff16157812 */ /* 0x000fe200078ec0ff */
[----:B------:R-:W-:Y:S01]  /*3f70*/  IMAD.U32 R22, RZ, RZ, UR4 ;  /* 0x00000004ff167e24 */ /* 0x000fe2000f8e00ff */
[----:B------:R-:W-:Y:S01]  /*3f80*/  LOP3.LUT R25, R25, 0xffff, RZ, 0xc0, !PT ;  /* 0x0000ffff19197812 */ /* 0x000fe200078ec0ff */
[----:B------:R-:W-:Y:S01]  /*3f90*/  IMAD.WIDE.U32 R48, R5, 0x30, R48 ;  /* 0x0000003005307825 */ /* 0x000fe200078e0030 */
[----:B-----5:R-:W-:-:S02]  /*3fa0*/  IADD3 R2, P3, PT, R2, UR8, RZ ;  /* 0x0000000802027c10 */ /* 0x020fc4000ff7e0ff */
[----:B------:R-:W-:Y:S02]  /*3fb0*/  CS2R R62, SRZ ;  /* 0x00000000003e7805 */ /* 0x000fe4000001ff00 */
[----:B------:R-:W-:Y:S01]  /*3fc0*/  LOP3.LUT R23, R23, 0xffff, RZ, 0xc0, !PT ;  /* 0x0000ffff17177812 */ /* 0x000fe200078ec0ff */
[----:B------:R-:W-:Y:S01]  /*3fd0*/  IMAD.WIDE.U32 R46, R21, 0x30, R46 ;  /* 0x00000030152e7825 */ /* 0x000fe200078e002e */
[----:B------:R-:W-:Y:S02]  /*3fe0*/  IADD3 R2, P4, PT, R2, 0x1534, RZ ;  /* 0x0000153402027810 */ /* 0x000fe40007f9e0ff */
[----:B------:R-:W-:Y:S02]  /*3ff0*/  CS2R R60, SRZ ;  /* 0x00000000003c7805 */ /* 0x000fe4000001ff00 */
[----:B------:R-:W-:Y:S01]  /*4000*/  LOP3.LUT R20, R20, 0xffff, RZ, 0xc0, !PT ;  /* 0x0000ffff14147812 */ /* 0x000fe200078ec0ff */
[----:B------:R-:W-:Y:S01]  /*4010*/  IMAD R21, R18, 0x38, RZ ;  /* 0x0000003812157824 */ /* 0x000fe200078e02ff */
[----:B------:R-:W-:Y:S01]  /*4020*/  IADD3.X R5, PT, PT, RZ, UR9, R3, P4, P3 ;  /* 0x00000009ff057c10 */ /* 0x000fe2000a7e6403 */
[----:B------:R-:W-:Y:S01]  /*4030*/  IMAD R3, R16, 0x38, RZ ;  /* 0x0000003810037824 */ /* 0x000fe200078e02ff */
[----:B------:R-:W-:Y:S01]  /*4040*/  PRMT R18, R19, R22, 0x30 ;  /* 0x0000003013127416 */ /* 0x000fe20000000016 */
[----:B------:R-:W-:Y:S01]  /*4050*/  UMOV UR4, URZ ;  /* 0x000000ff00047c82 */ /* 0x000fe20008000000 */
[----:B------:R-:W-:-:S02]  /*4060*/  IADD3 R21, P3, P4, R21, UR8, R4 ;  /* 0x0000000815157c10 */ /* 0x000fc4000fc7e004 */
[----:B------:R-:W-:Y:S02]  /*4070*/  LOP3.LUT R33, R13, 0xffff, RZ, 0xc0, !PT ;  /* 0x0000ffff0d217812 */ /* 0x000fe400078ec0ff */
[----:B------:R-:W-:Y:S02]  /*4080*/  SHF.R.U32.HI R25, RZ, 0xb, R25 ;  /* 0x0000000bff197819 */ /* 0x000fe40000011619 */
[----:B------:R-:W-:Y:S02]  /*4090*/  PRMT R17, R18, 0x5410, R17 ;  /* 0x0000541012117816 */ /* 0x000fe40000000011 */
[----:B------:R-:W-:Y:S02]  /*40a0*/  IADD3.X R13, PT, PT, RZ, UR9, RZ, P3, P4 ;  /* 0x00000009ff0d7c10 */ /* 0x000fe40009fe84ff */
[----:B------:R-:W-:Y:S01]  /*40b0*/  SHF.R.U32.HI R23, RZ, 0xb, R23 ;  /* 0x0000000bff177819 */ /* 0x000fe20000011617 */
[----:B------:R-:W-:Y:S01]  /*40c0*/  IDP.2A.LO.U16.U8 R33, R30, R17, R33 ;  /* 0x000000111e217226 */ /* 0x000fe20000001021 */
[----:B------:R-:W-:-:S02]  /*40d0*/  SHF.R.U32.HI R20, RZ, 0xb, R20 ;  /* 0x0000000bff147819 */ /* 0x000fc40000011614 */
[----:B------:R-:W-:Y:S02]  /*40e0*/  IADD3 R3, P3, P4, R3, UR8, R4 ;  /* 0x0000000803037c10 */ /* 0x000fe4000fc7e004 */
[----:B------:R-:W-:Y:S02]  /*40f0*/  LOP3.LUT R25, R25, 0xffff, RZ, 0xc0, !PT ;  /* 0x0000ffff19197812 */ /* 0x000fe400078ec0ff */
[----:B------:R-:W-:Y:S02]  /*4100*/  LOP3.LUT R23, R23, 0xffff, RZ, 0xc0, !PT ;  /* 0x0000ffff17177812 */ /* 0x000fe400078ec0ff */
[----:B------:R-:W-:Y:S01]  /*4110*/  LOP3.LUT R19, R20, 0xffff, RZ, 0xc0, !PT ;  /* 0x0000ffff14137812 */ /* 0x000fe200078ec0ff */
[----:B------:R-:W-:Y:S01]  /*4120*/  IMAD.WIDE.U32 R42, R25, 0x30, R42 ;  /* 0x00000030192a7825 */ /* 0x000fe200078e002a */
[----:B------:R-:W-:Y:S02]  /*4130*/  IADD3.X R16, PT, PT, RZ, UR9, RZ, P3, P4 ;  /* 0x00000009ff107c10 */ /* 0x000fe40009fe84ff */
[----:B------:R-:W-:-:S02]  /*4140*/  CS2R R24, SRZ ;  /* 0x0000000000187805 */ /* 0x000fc4000001ff00 */
[----:B------:R-:W-:Y:S01]  /*4150*/  LOP3.LUT R4, R0, 0xffff, RZ, 0xc0, !PT ;  /* 0x0000ffff00047812 */ /* 0x000fe200078ec0ff */
[----:B------:R-:W-:Y:S01]  /*4160*/  IMAD.WIDE.U32 R44, R23, 0x30, R44 ;  /* 0x00000030172c7825 */ /* 0x000fe200078e002c */
[----:B------:R-:W-:Y:S02]  /*4170*/  IADD3 R0, P3, PT, R21, 0xc04, RZ ;  /* 0x00000c0415007810 */ /* 0x000fe40007f7e0ff */
[----:B------:R-:W-:Y:S01]  /*4180*/  IADD3 R30, P4, PT, R3, 0xc04, RZ ;  /* 0x00000c04031e7810 */ /* 0x000fe20007f9e0ff */
[----:B------:R-:W-:Y:S01]  /*4190*/  IMAD.WIDE.U32 R40, R19, 0x30, R40 ;  /* 0x0000003013287825 */ /* 0x000fe200078e0028 */
[----:B------:R-:W-:Y:S02]  /*41a0*/  MOV R65, RZ ;  /* 0x000000ff00417202 */ /* 0x000fe40000000f00 */
[----:B------:R-:W-:Y:S02]  /*41b0*/  MOV R31, RZ ;  /* 0x000000ff001f7202 */ /* 0x000fe40000000f00 */
        /* <DEDUP_REMOVED lines=12> */
.L_x_160:
[----:B------:R-:W-:Y:S01]  /*4280*/  BAR.SYNC.DEFER_BLOCKING 0x0 ;  /* 0x0000000000007b1d */ /* 0x000fe20000010000 */
[----:B------:R-:W-:-:S05]  /*4290*/  LOP3.LUT R18, R34, 0xf, RZ, 0xc0, !PT ;  /* 0x0000000f22127812 */ /* 0x000fca00078ec0ff */
[----:B------:R-:W-:Y:S04]  /*42a0*/  BSSY.RECONVERGENT B0, `(.L_x_154) ;  /* 0x0000014000007945 */ /* 0x000fe80003800200 */
[----:B------:R-:W-:Y:S05]  /*42b0*/  @!P0 BRA `(.L_x_155) ;  /* 0x0000000000488947 */ /* 0x000fea0003800000 */
[C---:B------:R-:W-:Y:S01]  /*42c0*/  ISETP.NE.AND P3, PT, R18.reuse, 0xf, PT ;  /* 0x0000000f1200780c */ /* 0x040fe20003f65270 */
[----:B------:R-:W-:Y:S01]  /*42d0*/  HFMA2 R19, -RZ, RZ, 0, 0 ;  /* 0x00000000ff137431 */ /* 0x000fe200000001ff */
[----:B------:R-:W-:Y:S02]  /*42e0*/  ISETP.NE.AND P4, PT, R37, RZ, PT ;  /* 0x000000ff2500720c */ /* 0x000fe40003f85270 */
[----:B------:R-:W-:-:S04]  /*42f0*/  ISETP.EQ.OR P3, PT, R18, RZ, !P3 ;  /* 0x000000ff1200720c */ /* 0x000fc80005f62670 */
[----:B------:R-:W-:-:S13]  /*4300*/  PLOP3.LUT P3, PT, P4, P3, PT, 0x8f, 0xf8 ;  /* 0x0000000000f8781c */ /* 0x000fda0002767177 */
[----:B------:R-:W-:Y:S01]  /*4310*/  @!P3 IMAD.MOV.U32 R16, RZ, RZ, R30 ;  /* 0x000000ffff10b224 */ /* 0x000fe200078e001e */
[----:B------:R-:W-:-:S05]  /*4320*/  @!P3 MOV R17, R3 ;  /* 0x000000030011b202 */ /* 0x000fca0000000f00 */
        /* <DEDUP_REMOVED lines=11> */
.L_x_155:
[----:B------:R-:W-:Y:S05]  /*43e0*/  BSYNC.RECONVERGENT B0 ;  /* 0x0000000000007941 */ /* 0x000fea0003800200 */
.L_x_154:
[----:B------:R-:W-:Y:S04]  /*43f0*/  BSSY.RECONVERGENT B0, `(.L_x_156) ;  /* 0x0000018000007945 */ /* 0x000fe80003800200 */
[----:B------:R-:W-:Y:S05]  /*4400*/  @!P1 BRA `(.L_x_157) ;  /* 0x0000000000589947 */ /* 0x000fea0003800000 */
[----:B------:R-:W-:Y:S01]  /*4410*/  ISETP.NE.AND P3, PT, R18, 0xf, PT ;  /* 0x0000000f1200780c */ /* 0x000fe20003f65270 */
[----:B0-----:R-:W-:Y:S01]  /*4420*/  HFMA2 R19, -RZ, RZ, 0, 0 ;  /* 0x00000000ff137431 */ /* 0x001fe200000001ff */
[----:B------:R-:W-:Y:S02]  /*4430*/  ISETP.NE.AND P4, PT, R36, RZ, PT ;  /* 0x000000ff2400720c */ /* 0x000fe40003f85270 */
[----:B------:R-:W-:-:S04]  /*4440*/  ISETP.EQ.OR P3, PT, R18, RZ, !P3 ;  /* 0x000000ff1200720c */ /* 0x000fc80005f62670 */
[----:B------:R-:W-:-:S13]  /*4450*/  PLOP3.LUT P3, PT, P4, P3, PT, 0x8f, 0xf8 ;  /* 0x0000000000f8781c */ /* 0x000fda0002767177 */
[----:B------:R-:W-:Y:S02]  /*4460*/  @!P3 MOV R16, R0 ;  /* 0x000000000010b202 */ /* 0x000fe40000000f00 */
[----:B------:R-:W-:-:S05]  /*4470*/  @!P3 MOV R17, R13 ;  /* 0x0000000d0011b202 */ /* 0x000fca0000000f00 */
[----:B------:R-:W2:Y:S01]  /*4480*/  @!P3 LDG.E.CONSTANT R19, desc[UR6][R16.64] ;  /* 0x000000061013b981 */ /* 0x000ea2000c1e9900 */
[----:B------:R-:W0:Y:S01]  /*4490*/  S2UR UR8, SR_CgaCtaId ;  /* 0x00000000000879c3 */ /* 0x000e220000008800 */
[----:B------:R-:W-:Y:S01]  /*44a0*/  IMAD.SHL.U32 R21, R34, 0x4, RZ ;  /* 0x0000000422157824 */ /* 0x000fe200078e00ff */
[----:B------:R-:W-:Y:S01]  /*44b0*/  SHF.L.U32 R22, R31, 0xa, RZ ;  /* 0x0000000a1f167819 */ /* 0x000fe200000006ff */
[----:B------:R-:W-:-:S03]  /*44c0*/  UMOV UR5, 0x400 ;  /* 0x0000040000057882 */ /* 0x000fc60000000000 */
[C---:B------:R-:W-:Y:S02]  /*44d0*/  LOP3.LUT R20, R21.reuse, 0xc0, RZ, 0xc0, !PT ;  /* 0x000000c015147812 */ /* 0x040fe400078ec0ff */
[----:B------:R-:W-:Y:S02]  /*44e0*/  IADD3 R21, PT, PT, R21, 0x1c0, RZ ;  /* 0x000001c015157810 */ /* 0x000fe40007ffe0ff */
[----:B------:R-:W-:Y:S02]  /*44f0*/  IADD3 R20, PT, PT, R20, -0x40, RZ ;  /* 0xffffffc014147810 */ /* 0x000fe40007ffe0ff */
[----:B------:R-:W-:Y:S02]  /*4500*/  LOP3.LUT R23, R22, 0x400, RZ, 0xc, !PT ;  /* 0x0000040016177812 */ /* 0x000fe400078e0cff */
[----:B------:R-:W-:Y:S02]  /*4510*/  LOP3.LUT R20, R20, 0xc0, RZ, 0xc0, !PT ;  /* 0x000000c014147812 */ /* 0x000fe400078ec0ff */
[----:B------:R-:W-:-:S02]  /*4520*/  LEA R23, R18, R23, 0x2 ;  /* 0x0000001712177211 */ /* 0x000fc400078e10ff */
[----:B------:R-:W-:Y:S01]  /*4530*/  LOP3.LUT R20, R20, 0x300, R21, 0xf8, !PT ;  /* 0x0000030014147812 */ /* 0x000fe200078ef815 */
[----:B0-----:R-:W-:-:S06]  /*4540*/  ULEA UR5, UR8, UR5, 0x18 ;  /* 0x0000000508057291 */ /* 0x001fcc000f8ec0ff */
[----:B------:R-:W-:-:S05]  /*4550*/  IADD3 R20, PT, PT, R23, UR5, R20 ;  /* 0x0000000517147c10 */ /* 0x000fca000fffe014 */
[----:B--2---:R1:W-:Y:S02]  /*4560*/  STS [R20], R19 ;  /* 0x0000001314007388 */ /* 0x0043e40000000800 */
.L_x_157:
[----:B------:R-:W-:Y:S05]  /*4570*/  BSYNC.RECONVERGENT B0 ;  /* 0x0000000000007941 */ /* 0x000fea0003800200 */
.L_x_156:
[----:B------:R-:W-:Y:S04]  /*4580*/  BSSY.RECONVERGENT B0, `(.L_x_158) ;  /* 0x000001b000007945 */ /* 0x000fe80003800200 */
[----:B------:R-:W-:Y:S05]  /*4590*/  @!P2 BRA `(.L_x_159) ;  /* 0x000000000064a947 */ /* 0x000fea0003800000 */
[----:B------:R-:W2:Y:S01]  /*45a0*/  S2UR UR5, SR_CTAID.X ;  /* 0x00000000000579c3 */ /* 0x000ea20000002500 */
[----:B------:R-:W-:Y:S01]  /*45b0*/  SHF.R.U32.HI R16, RZ, 0x4, R34 ;  /* 0x00000004ff107819 */ /* 0x000fe20000011622 */
[----:B01----:R-:W-:Y:S01]  /*45c0*/  HFMA2 R19, -RZ, RZ, 0, 0 ;  /* 0x00000000ff137431 */ /* 0x003fe200000001ff */
[----:B------:R-:W-:Y:S02]  /*45d0*/  ISETP.NE.AND P3, PT, R18, 0xf, PT ;  /* 0x0000000f1200780c */ /* 0x000fe40003f65270 */
[----:B------:R-:W-:Y:S02]  /*45e0*/  LOP3.LUT R16, R16, 0x2, RZ, 0x3c, !PT ;  /* 0x0000000210107812 */ /* 0x000fe400078e3cff */
[----:B------:R-:W-:Y:S01]  /*45f0*/  ISETP.EQ.OR P3, PT, R18, RZ, !P3 ;  /* 0x000000ff1200720c */ /* 0x000fe20005f62670 */
[----:B--2---:R-:W-:-:S06]  /*4600*/  USHF.L.U32 UR5, UR5, 0x1, URZ ;  /* 0x0000000105057899 */ /* 0x004fcc00080006ff */
[C---:B------:R-:W-:Y:S02]  /*4610*/  LOP3.LUT P4, RZ, R16.reuse, UR5, RZ, 0xfc, !PT ;  /* 0x0000000510ff7c12 */ /* 0x040fe4000f88fcff */
[----:B------:R-:W-:-:S04]  /*4620*/  IADD3 R16, PT, PT, R16, UR5, RZ ;  /* 0x0000000510107c10 */ /* 0x000fc8000fffe0ff */
[----:B------:R-:W-:-:S04]  /*4630*/  ISETP.GT.U32.OR P4, PT, R16, 0xe, !P4 ;  /* 0x0000000e1000780c */ /* 0x000fc80006784470 */
[----:B------:R-:W-:-:S13]  /*4640*/  PLOP3.LUT P3, PT, P4, P3, PT, 0xf8, 0x8f ;  /* 0x00000000008f781c */ /* 0x000fda0002767f70 */
[----:B------:R-:W-:Y:S01]  /*4650*/  @!P3 MOV R16, R2 ;  /* 0x000000020010b202 */ /* 0x000fe20000000f00 */
        /* <DEDUP_REMOVED lines=13> */
.L_x_159:
[----:B------:R-:W-:Y:S05]  /*4730*/  BSYNC.RECONVERGENT B0 ;  /* 0x0000000000007941 */ /* 0x000fea0003800200 */
.L_x_158:
[C---:B------:R-:W-:Y:S02]  /*4740*/  ISETP.GT.U32.AND P3, PT, R29.reuse, 0x52, PT ;  /* 0x000000521d00780c */ /* 0x040fe40003f64070 */
[----:B------:R-:W-:Y:S02]  /*4750*/  ISETP.GT.U32.AND P6, PT, R29, 0x4a, PT ;  /* 0x0000004a1d00780c */ /* 0x000fe40003fc4070 */
[C---:B------:R-:W-:Y:S02]  /*4760*/  ISETP.GT.U32.OR P3, PT, R34.reuse, 0x47f, P3 ;  /* 0x0000047f2200780c */ /* 0x040fe40001f64470 */
[----:B------:R-:W-:Y:S02]  /*4770*/  ISETP.GT.U32.OR P6, PT, R34, 0x40f, P6 ;  /* 0x0000040f2200780c */ /* 0x000fe400037c4470 */
[----:B------:R-:W-:Y:S02]  /*4780*/  P2R R21, PR, RZ, 0x2 ;  /* 0x00000002ff157803 */ /* 0x000fe40000000000 */
[----:B012---:R-:W-:-:S02]  /*4790*/  P2R R20, PR, RZ, 0x4 ;  /* 0x00000004ff147803 */ /* 0x007fc40000000000 */
[----:B------:R-:W-:Y:S02]  /*47a0*/  P2R R27, PR, RZ, 0x1 ;  /* 0x00000001ff1b7803 */ /* 0x000fe40000000000 */
[----:B------:R-:W-:-:S03]  /*47b0*/  P2R R64, PR, RZ, 0x8 ;  /* 0x00000008ff407803 */ /* 0x000fc60000000000 */
[----:B------:R-:W0:Y:S02]  /*47c0*/  @!P3 LDC.64 R16, c[0x0][0x388] ;  /* 0x0000e200ff10bb82 */ /* 0x000e240000000a00 */
        /* <DEDUP_REMOVED lines=95> */
[----:B------:R-:W-:Y:S01]  /*4dc0*/  @!P4 VIADD R20, R20, 0x800 ;  /* 0x000008001414c836 */ /* 0x000fe20000000000 */
[----:B0-----:R-:W-:-:S04]  /*4dd0*/  @!P3 MOV R19, 0x400 ;  /* 0x000004000013b802 */ /* 0x001fc80000000f00 */
[----:B-1----:R-:W-:Y:S02]  /*4de0*/  @!P4 LEA R21, R21, R20, 0x18 ;  /* 0x000000141515c211 */ /* 0x002fe400078ec0ff */
[----:B------:R-:W0:Y:S01]  /*4df0*/  @!P3 S2R R20, SR_CgaCtaId ;  /* 0x000000000014b919 */ /* 0x000e220000008800 */
[----:B------:R-:W-:Y:S01]  /*4e00*/  @!P3 IADD3 R19, PT, PT, R19, 0x800, RZ ;  /* 0x000008001313b810 */ /* 0x000fe20007ffe0ff */
[----:B------:R-:W1:Y:S01]  /*4e10*/  @!P6 S2R R23, SR_CgaCtaId ;  /* 0x000000000017e919 */ /* 0x000e620000008800 */
[----:B------:R-:W-:Y:S01]  /*4e20*/  @!P4 IADD3 R21, PT, PT, R21, R69, R10 ;  /* 0x000000451515c210 */ /* 0x000fe20007ffe00a */
[----:B-----5:R-:W5:Y:S01]  /*4e30*/  @P1 S2R R27, SR_CgaCtaId ;  /* 0x00000000001b1919 */ /* 0x020f620000008800 */
[----:B------:R-:W1:Y:S01]  /*4e40*/  S2R R38, SR_TID.X ;  /* 0x0000000000267919 */ /* 0x000e620000002100 */
[----:B0-----:R-:W-:-:S04]  /*4e50*/  @!P3 LEA R20, R20, R19, 0x18 ;  /* 0x000000131414b211 */ /* 0x001fc800078ec0ff */
[----:B------:R-:W-:Y:S02]  /*4e60*/  @!P3 IADD3 R19, PT, PT, R20, R69, R11 ;  /* 0x000000451413b210 */ /* 0x000fe40007ffe00b */
[----:B------:R-:W0:Y:S01]  /*4e70*/  @P2 S2R R20, SR_CgaCtaId ;  /* 0x0000000000142919 */ /* 0x000e220000008800 */
[----:B------:R-:W-:Y:S01]  /*4e80*/  LOP3.LUT R16, R31, 0x1, RZ, 0xc0, !PT ;  /* 0x000000011f107812 */ /* 0x000fe200078ec0ff */
[----:B------:R-:W-:Y:S02]  /*4e90*/  ULOP3.LUT UR10, UR4, 0x400, URZ, 0xc0, !UPT ;  /* 0x00000400040a7892 */ /* 0x000fe4000f8ec0ff */
[----:B------:R-:W-:-:S04]  /*4ea0*/  ULEA UR5, UR9, UR5, 0x18 ;  /* 0x0000000509057291 */ /* 0x000fc8000f8ec0ff */
[----:B-1----:R-:W-:Y:S01]  /*4eb0*/  LEA R38, R38, UR10, 0x2 ;  /* 0x0000000a26267c11 */ /* 0x002fe2000f8e10ff */
[----:B--2---:R1:W-:Y:S02]  /*4ec0*/  @!P4 STS [R21], R18 ;  /* 0x000000121500c388 */ /* 0x0043e40000000800 */
[----:B-1----:R-:W1:Y:S01]  /*4ed0*/  @P0 S2R R21, SR_CgaCtaId ;  /* 0x0000000000150919 */ /* 0x002e620000008800 */
        /* <DEDUP_REMOVED lines=14> */
[----:B0-----:R-:W-:-:S02]  /*4fc0*/  @P2 LEA R19, R20, R19, 0x18 ;  /* 0x0000001314132211 */ /* 0x001fc400078ec0ff */
[----:B-1----:R-:W-:Y:S01]  /*4fd0*/  @P0 LEA R16, R21, R16, 0x18 ;  /* 0x0000001015100211 */ /* 0x002fe200078ec0ff */
[----:B--2---:R-:W-:Y:S01]  /*4fe0*/  IMAD R17, R29, 0x240, RZ ;  /* 0x000002401d117824 */ /* 0x004fe200078e02ff */
[-C--:B------:R-:W-:Y:S02]  /*4ff0*/  @P1 IADD3 R72, PT, PT, R18, R69.reuse, R15 ;  /* 0x0000004512481210 */ /* 0x080fe40007ffe00f */
[-C--:B------:R-:W-:Y:S02]  /*5000*/  @P0 IADD3 R71, PT, PT, R16, R69.reuse, R14 ;  /* 0x0000004510470210 */ /* 0x080fe40007ffe00e */
[----:B------:R-:W-:Y:S02]  /*5010*/  IADD3 R39, PT, PT, R17, 0x1200, RZ ;  /* 0x0000120011277810 */ /* 0x000fe40007ffe0ff */
        /* <DEDUP_REMOVED lines=335> */
[C---:B-1----:R-:W-:Y:S02]  /*6510*/  IDP.4A.S8.S8 R66, R27.reuse, R21, R62 ;  /* 0x000000151b427226 */ /* 0x042fe4000000063e */
        /* <DEDUP_REMOVED lines=15> */
[----:B--2---:R-:W-:Y:S02]  /*6610*/  IDP.4A.S8.S8 R70, R61, R17, R20 ;  /* 0x000000113d467226 */ /* 0x004fe40000000614 */
[----:B------:R-:W0:Y:S01]  /*6620*/  LDS.128 R20, [R39+UR8+0x220] ;  /* 0x0002200827147984 */ /* 0x000e220008000c00 */
[----:B------:R-:W-:-:S03]  /*6630*/  IDP.4A.S8.S8 R67, R26, R18, R69 ;  /* 0x000000121a437226 */ /* 0x000fc60000000645 */
[----:B------:R-:W1:Y:S01]  /*6640*/  LDS R17, [R38+UR5+0x3c4] ;  /* 0x0003c40526117984 */ /* 0x000e620008000800 */
[----:B------:R-:W-:Y:S02]  /*6650*/  IDP.4A.S8.S8 R66, R26, R19, R27 ;  /* 0x000000131a427226 */ /* 0x000fe4000000061b */
[C---:B------:R-:W-:Y:S02]  /*6660*/  IDP.4A.S8.S8 R68, R61.reuse, R16, R25 ;  /* 0x000000103d447226 */ /* 0x040fe40000000619 */
[----:B------:R-:W-:Y:S01]  /*6670*/  IDP.4A.S8.S8 R18, R61, R18, R24 ;  /* 0x000000123d127226 */ /* 0x000fe20000000618 */
[----:B------:R-:W-:Y:S04]  /*6680*/  LDS R16, [R38+UR5+0x3c8] ;  /* 0x0003c80526107984 */ /* 0x000fe80008000800 */
[----:B------:R-:W2:Y:S01]  /*6690*/  LDS.128 R24, [R39+UR8+0x230] ;  /* 0x0002300827187984 */ /* 0x000ea20008000c00 */
[----:B------:R-:W-:Y:S01]  /*66a0*/  IADD3 R0, P4, PT, R0, 0xc40, RZ ;  /* 0x00000c4000007810 */ /* 0x000fe20007f9e0ff */
[----:B------:R-:W-:-:S03]  /*66b0*/  VIADD R31, R31, 0x1 ;  /* 0x000000011f1f7836 */ /* 0x000fc60000000000 */
[----:B------:R-:W-:Y:S02]  /*66c0*/  IADD3.X R13, PT, PT, RZ, R13, RZ, P4, !PT ;  /* 0x0000000dff0d7210 */ /* 0x000fe400027fe4ff */
[----:B------:R-:W-:Y:S01]  /*66d0*/  ISETP.NE.AND P4, PT, R31, 0xf, PT ;  /* 0x0000000f1f00780c */ /* 0x000fe20003f85270 */
[----:B------:R-:W-:Y:S01]  /*66e0*/  IDP.4A.S8.S8 R64, R61, R19, R64 ;  /* 0x000000133d407226 */ /* 0x000fe20000000640 */
[----:B------:R-:W-:Y:S01]  /*66f0*/  IADD3 R2, P3, PT, R2, 0xc40, RZ ;  /* 0x00000c4002027810 */ /* 0x000fe20007f7e0ff */
[----:B------:R-:W-:-:S03]  /*6700*/  UIADD3 UR4, UPT, UPT, UR4, 0x400, URZ ;  /* 0x0000040004047890 */ /* 0x000fc6000fffe0ff */
[----:B------:R-:W-:Y:S02]  /*6710*/  IADD3.X R5, PT, PT, RZ, R5, RZ, P3, !PT ;  /* 0x00000005ff057210 */ /* 0x000fe40001ffe4ff */
[----:B------:R-:W-:Y:S02]  /*6720*/  IADD3 R30, P3, PT, R30, 0xc40, RZ ;  /* 0x00000c401e1e7810 */ /* 0x000fe40007f7e0ff */
[----:B------:R-:W-:Y:S01]  /*6730*/  IADD3 R35, PT, PT, R35, 0x240, RZ ;  /* 0x0000024023237810 */ /* 0x000fe20007ffe0ff */
[CC--:B0-----:R-:W-:Y:S02]  /*6740*/  IDP.4A.S8.S8 R63, R60.reuse, R20.reuse, R63 ;  /* 0x000000143c3f7226 */ /* 0x0c1fe4000000063f */
[-C--:B------:R-:W-:Y:S02]  /*6750*/  IDP.4A.S8.S8 R65, R60, R21.reuse, R65 ;  /* 0x000000153c417226 */ /* 0x080fe40000000641 */
[C---:B-1----:R-:W-:Y:S02]  /*6760*/  IDP.4A.S8.S8 R19, R17.reuse, R20, R68 ;  /* 0x0000001411137226 */ /* 0x042fe40000000644 */
[----:B------:R-:W-:-:S02]  /*6770*/  IDP.4A.S8.S8 R70, R17, R21, R70 ;  /* 0x0000001511467226 */ /* 0x000fc40000000646 */
[CC--:B------:R-:W-:Y:S02]  /*6780*/  IDP.4A.S8.S8 R67, R60.reuse, R22.reuse, R67 ;  /* 0x000000163c437226 */ /* 0x0c0fe40000000643 */
[C---:B------:R-:W-:Y:S02]  /*6790*/  IDP.4A.S8.S8 R21, R17.reuse, R22, R18 ;  /* 0x0000001611157226 */ /* 0x040fe40000000612 */
[-C--:B------:R-:W-:Y:S02]  /*67a0*/  IDP.4A.S8.S8 R66, R60, R23.reuse, R66 ;  /* 0x000000173c427226 */ /* 0x080fe40000000642 */
[-C--:B--2---:R-:W-:Y:S02]  /*67b0*/  IDP.4A.S8.S8 R61, R62, R24.reuse, R63 ;  /* 0x000000183e3d7226 */ /* 0x084fe4000000063f */
[----:B------:R-:W-:Y:S02]  /*67c0*/  IDP.4A.S8.S8 R64, R17, R23, R64 ;  /* 0x0000001711407226 */ /* 0x000fe40000000640 */
[----:B------:R-:W-:-:S02]  /*67d0*/  IDP.4A.S8.S8 R63, R16, R24, R19 ;  /* 0x00000018103f7226 */ /* 0x000fc40000000613 */
[-C--:B------:R-:W-:Y:S02]  /*67e0*/  IDP.4A.S8.S8 R24, R62, R25.reuse, R65 ;  /* 0x000000193e187226 */ /* 0x080fe40000000641 */
[----:B------:R-:W-:Y:S02]  /*67f0*/  IDP.4A.S8.S8 R60, R16, R25, R70 ;  /* 0x00000019103c7226 */ /* 0x000fe40000000646 */
[-C--:B------:R-:W-:Y:S02]  /*6800*/  IDP.4A.S8.S8 R25, R62, R26.reuse, R67 ;  /* 0x0000001a3e197226 */ /* 0x080fe40000000643 */
[----:B------:R-:W-:Y:S01]  /*6810*/  IDP.4A.S8.S8 R65, R16, R26, R21 ;  /* 0x0000001a10417226 */ /* 0x000fe20000000615 */
[----:B------:R-:W-:Y:S01]  /*6820*/  IADD3.X R3, PT, PT, RZ, R3, RZ, P3, !PT ;  /* 0x00000003ff037210 */ /* 0x000fe20001ffe4ff */
        /* <DEDUP_REMOVED lines=17> */
[----:B------:R-:W2:Y:S04]  /*6940*/  LDS R37, [R0+0x404] ;  /* 0x0004040000257984 */ /* 0x000ea80000000800 */
[----:B------:R-:W4:Y:S01]  /*6950*/  LDS R33, [R0+0x444] ;  /* 0x0004440000217984 */ /* 0x000f220000000800 */
[C---:B---3--:R-:W-:Y:S01]  /*6960*/  IMAD R3, R31.reuse, 0x7, R6 ;  /* 0x000000071f037824 */ /* 0x048fe200078e0206 */
[----:B------:R-:W-:Y:S02]  /*6970*/  SHF.L.U32 R31, R31, 0x2, RZ ;  /* 0x000000021f1f7819 */ /* 0x000fe400000006ff */
[----:B------:R-:W-:Y:S01]  /*6980*/  LDS.128 R8, [R2+UR8+0x1220] ;  /* 0x0012200802087984 */ /* 0x000fe20008000c00 */
[----:B------:R-:W-:-:S03]  /*6990*/  IMAD R3, R3, 0x1c, R28 ;  /* 0x0000001c03037824 */ /* 0x000fc600078e021c */
[----:B------:R-:W3:Y:S04]  /*69a0*/  LDS R40, [R0+0x408] ;  /* 0x0004080000287984 */ /* 0x000ee80000000800 */
[----:B------:R-:W5:Y:S04]  /*69b0*/  LDS R32, [R0+0x448] ;  /* 0x0004480000207984 */ /* 0x000f680000000800 */
[----:B------:R-:W5:Y:S04]  /*69c0*/  LDS.128 R16, [R2+UR8+0x1230] ;  /* 0x0012300802107984 */ /* 0x000f680008000c00 */
[----:B------:R-:W5:Y:S04]  /*69d0*/  LDS R30, [R0+0x480] ;  /* 0x00048000001e7984 */ /* 0x000f680000000800 */
[----:B------:R-:W5:Y:S01]  /*69e0*/  LDS.128 R4, [R2+UR8+0x1240] ;  /* 0x0012400802047984 */ /* 0x000f620008000c00 */
[----:B0-----:R-:W-:-:S03]  /*69f0*/  IDP.4A.S8.S8 R36, R27, R21, R24 ;  /* 0x000000151b247226 */ /* 0x001fc60000000618 */
[----:B------:R-:W0:Y:S01]  /*6a00*/  LDS R28, [R0+0x484] ;  /* 0x00048400001c7984 */ /* 0x000e220000000800 */
[C---:B------:R-:W-:Y:S02]  /*6a10*/  IDP.4A.S8.S8 R61, R27.reuse, R20, R61 ;  /* 0x000000141b3d7226 */ /* 0x040fe4000000063d */
[C---:B------:R-:W-:Y:S01]  /*6a20*/  IDP.4A.S8.S8 R35, R27.reuse, R22, R25 ;  /* 0x000000161b237226 */ /* 0x040fe20000000619 */
[----:B------:R-:W-:Y:S01]  /*6a30*/  LDS R29, [R0+0x488] ;  /* 0x00048800001d7984 */ /* 0x000fe20000000800 */
[C---:B-1----:R-:W-:Y:S02]  /*6a40*/  IDP.4A.S8.S8 R20, R34.reuse, R20, R63 ;  /* 0x0000001422147226 */ /* 0x042fe4000000063f */
[C---:B------:R-:W-:Y:S02]  /*6a50*/  IDP.4A.S8.S8 R60, R34.reuse, R21, R60 ;  /* 0x00000015223c7226 */ /* 0x040fe4000000063c */
[----:B------:R-:W-:Y:S02]  /*6a60*/  IDP.4A.S8.S8 R22, R34, R22, R65 ;  /* 0x0000001622167226 */ /* 0x000fe40000000641 */
[----:B------:R-:W-:-:S02]  /*6a70*/  IDP.4A.S8.S8 R38, R27, R23, R26 ;  /* 0x000000171b267226 */ /* 0x000fc4000000061a */
[C---:B--2---:R-:W-:Y:S01]  /*6a80*/  IDP.4A.S8.S8 R36, R37.reuse, R13, R36 ;  /* 0x0000000d25247226 */ /* 0x044fe20000000624 */
[----:B------:R-:W1:Y:S01]  /*6a90*/  LDS.128 R24, [R2+UR8+0x1250] ;  /* 0x0012500802187984 */ /* 0x000e620008000c00 */
[----:B------:R-:W-:Y:S02]  /*6aa0*/  IDP.4A.S8.S8 R62, R34, R23, R62 ;  /* 0x00000017223e7226 */ /* 0x000fe4000000063e */
[----:B------:R-:W-:Y:S02]  /*6ab0*/  IDP.4A.S8.S8 R39, R37, R14, R35 ;  /* 0x0000000e25277226 */ /* 0x000fe40000000623 */
[----:B----4-:R-:W-:Y:S02]  /*6ac0*/  IDP.4A.S8.S8 R60, R33, R13, R60 ;  /* 0x0000000d213c7226 */ /* 0x010fe4000000063c */
[-C--:B------:R-:W-:Y:S02]  /*6ad0*/  IDP.4A.S8.S8 R61, R37, R12.reuse, R61 ;  /* 0x0000000c253d7226 */ /* 0x080fe4000000063d */
[----:B------:R-:W-:-:S02]  /*6ae0*/  IDP.4A.S8.S8 R35, R33, R12, R20 ;  /* 0x0000000c21237226 */ /* 0x000fc40000000614 */
[----:B------:R-:W-:Y:S02]  /*6af0*/  IDP.4A.S8.S8 R13, R33, R14, R22 ;  /* 0x0000000e210d7226 */ /* 0x000fe40000000616 */
[-C--:B------:R-:W-:Y:S01]  /*6b00*/  IDP.4A.S8.S8 R38, R37, R15.reuse, R38 ;  /* 0x0000000f25267226 */ /* 0x080fe20000000626 */
[----:B------:R-:W2:Y:S01]  /*6b10*/  LDS.128 R20, [R2+UR8+0x1260] ;  /* 0x0012600802147984 */ /* 0x000ea20008000c00 */
[----:B------:R-:W-:Y:S02]  /*6b20*/  IDP.4A.S8.S8 R62, R33, R15, R62 ;  /* 0x0000000f213e7226 */ /* 0x000fe4000000063e */
[C---:B---3--:R-:W-:Y:S01]  /*6b30*/  IDP.4A.S8.S8 R12, R40.reuse, R9, R36 ;  /* 0x00000009280c7226 */ /* 0x048fe20000000624 */
[----:B------:R-:W-:Y:S01]  /*6b40*/  LDS R37, [R0+0x4c4] ;  /* 0x0004c40000257984 */ /* 0x000fe20000000800 */
[C---:B------:R-:W-:Y:S02]  /*6b50*/  IDP.4A.S8.S8 R61, R40.reuse, R8, R61 ;  /* 0x00000008283d7226 */ /* 0x040fe4000000063d */
[C---:B------:R-:W-:Y:S01]  /*6b60*/  IDP.4A.S8.S8 R39, R40.reuse, R10, R39 ;  /* 0x0000000a28277226 */ /* 0x040fe20000000627 */
[----:B------:R-:W3:Y:S01]  /*6b70*/  LDS R36, [R0+0x4c0] ;  /* 0x0004c00000247984 */ /* 0x000ee20000000800 */
[----:B------:R-:W-:-:S02]  /*6b80*/  IDP.4A.S8.S8 R38, R40, R11, R38 ;  /* 0x0000000b28267226 */ /* 0x000fc40000000626 */
[C---:B-----5:R-:W-:Y:S02]  /*6b90*/  IDP.4A.S8.S8 R35, R32.reuse, R8, R35 ;  /* 0x0000000820237226 */ /* 0x060fe40000000623 */
[C---:B------:R-:W-:Y:S02]  /*6ba0*/  IDP.4A.S8.S8 R60, R32.reuse, R9, R60 ;  /* 0x00000009203c7226 */ /* 0x040fe4000000063c */
[C---:B------:R-:W-:Y:S02]  /*6bb0*/  IDP.4A.S8.S8 R13, R32.reuse, R10, R13 ;  /* 0x0000000a200d7226 */ /* 0x040fe4000000060d */
[----:B------:R-:W-:Y:S02]  /*6bc0*/  IDP.4A.S8.S8 R62, R32, R11, R62 ;  /* 0x0000000b203e7226 */ /* 0x000fe4000000063e */
[----:B------:R-:W4:Y:S01]  /*6bd0*/  LDS.128 R8, [R2+UR8+0x1270] ;  /* 0x0012700802087984 */ /* 0x000f220008000c00 */
[C---:B------:R-:W-:Y:S02]  /*6be0*/  IDP.4A.S8.S8 R61, R34.reuse, R16, R61 ;  /* 0x00000010223d7226 */ /* 0x040fe4000000063d */
[----:B------:R-:W-:-:S02]  /*6bf0*/  IDP.4A.S8.S8 R12, R34, R17, R12 ;  /* 0x00000011220c7226 */ /* 0x000fc4000000060c */
[C---:B------:R-:W-:Y:S02]  /*6c00*/  IDP.4A.S8.S8 R39, R34.reuse, R18, R39 ;  /* 0x0000001222277226 */ /* 0x040fe40000000627 */
[-C--:B------:R-:W-:Y:S02]  /*6c10*/  IDP.4A.S8.S8 R38, R34, R19.reuse, R38 ;  /* 0x0000001322267226 */ /* 0x080fe40000000626 */
[C---:B------:R-:W-:Y:S02]  /*6c20*/  IDP.4A.S8.S8 R15, R30.reuse, R16, R35 ;  /* 0x000000101e0f7226 */ /* 0x040fe40000000623 */
[----:B------:R-:W5:Y:S01]  /*6c30*/  LDC.64 R34, c[0x0][0x398] ;  /* 0x0000e600ff227b82 */ /* 0x000f620000000a00 */
[C---:B------:R-:W-:Y:S02]  /*6c40*/  IDP.4A.S8.S8 R62, R30.reuse, R19, R62 ;  /* 0x000000131e3e7226 */ /* 0x040fe4000000063e */
[C---:B------:R-:W-:Y:S02]  /*6c50*/  IDP.4A.S8.S8 R60, R30.reuse, R17, R60 ;  /* 0x000000111e3c7226 */ /* 0x040fe4000000063c */
[----:B------:R-:W-:-:S02]  /*6c60*/  IDP.4A.S8.S8 R13, R30, R18, R13 ;  /* 0x000000121e0d7226 */ /* 0x000fc4000000060d */
[C---:B------:R-:W-:Y:S02]  /*6c70*/  IDP.4A.S8.S8 R61, R33.reuse, R4, R61 ;  /* 0x00000004213d7226 */ /* 0x040fe4000000063d */
[C---:B------:R-:W-:Y:S02]  /*6c80*/  IDP.4A.S8.S8 R16, R33.reuse, R5, R12 ;  /* 0x0000000521107226 */ /* 0x040fe4000000060c */
[C---:B------:R-:W-:Y:S02]  /*6c90*/  IDP.4A.S8.S8 R39, R33.reuse, R6, R39 ;  /* 0x0000000621277226 */ /* 0x040fe40000000627 */
[C---:B0-----:R-:W-:Y:S02]  /*6ca0*/  IDP.4A.S8.S8 R4, R28.reuse, R4, R15 ;  /* 0x000000041c047226 */ /* 0x041fe4000000060f */
[-C--:B------:R-:W-:Y:S02]  /*6cb0*/  IDP.4A.S8.S8 R38, R33, R7.reuse, R38 ;  /* 0x0000000721267226 */ /* 0x080fe40000000626 */
[C---:B------:R-:W-:Y:S01]  /*6cc0*/  IDP.4A.S8.S8 R62, R28.reuse, R7, R62 ;  /* 0x000000071c3e7226 */ /* 0x040fe2000000063e */
[----:B------:R-:W-:Y:S01]  /*6cd0*/  LDS R33, [R0+0x500] ;  /* 0x0005000000217984 */ /* 0x000fe20000000800 */
[----:B------:R-:W-:-:S02]  /*6ce0*/  IDP.4A.S8.S8 R60, R28, R5, R60 ;  /* 0x000000051c3c7226 */ /* 0x000fc4000000063c */
[----:B------:R-:W-:Y:S02]  /*6cf0*/  IDP.4A.S8.S8 R6, R28, R6, R13 ;  /* 0x000000061c067226 */ /* 0x000fe4000000060d */
[C---:B-1----:R-:W-:Y:S01]  /*6d00*/  IDP.4A.S8.S8 R7, R32.reuse, R25, R16 ;  /* 0x0000001920077226 */ /* 0x042fe20000000610 */
[----:B------:R-:W0:Y:S01]  /*6d10*/  LDS.128 R12, [R2+UR8+0x1280] ;  /* 0x00128008020c7984 */ /* 0x000e220008000c00 */
[----:B------:R-:W-:Y:S02]  /*6d20*/  IDP.4A.S8.S8 R39, R32, R26, R39 ;  /* 0x0000001a20277226 */ /* 0x000fe40000000627 */
[C---:B------:R-:W-:Y:S01]  /*6d30*/  IDP.4A.S8.S8 R5, R29.reuse, R24, R4 ;  /* 0x000000181d057226 */ /* 0x040fe20000000604 */
[----:B------:R-:W-:Y:S01]  /*6d40*/  LDS.128 R16, [R2+UR8+0x1290] ;  /* 0x0012900802107984 */ /* 0x000fe20008000c00 */
[----:B------:R-:W-:Y:S02]  /*6d50*/  IDP.4A.S8.S8 R41, R29, R26, R6 ;  /* 0x0000001a1d297226 */ /* 0x000fe40000000606 */
[----:B--2---:R-:W-:-:S02]  /*6d60*/  IDP.4A.S8.S8 R7, R30, R21, R7 ;  /* 0x000000151e077226 */ /* 0x004fc40000000607 */
[----:B------:R-:W-:Y:S02]  /*6d70*/  IDP.4A.S8.S8 R39, R30, R22, R39 ;  /* 0x000000161e277226 */ /* 0x000fe40000000627 */
[----:B-----5:R-:W-:Y:S02]  /*6d80*/  IMAD.WIDE.U32 R34, R31, 0x4, R34 ;  /* 0x000000041f227825 */ /* 0x020fe400078e0022 */
[----:B------:R-:W-:Y:S02]  /*6d90*/  LDS R31, [R0+0x544] ;  /* 0x00054400001f7984 */ /* 0x000fe40000000800 */
[----:B---3--:R-:W-:Y:S02]  /*6da0*/  IDP.4A.S8.S8 R6, R36, R20, R5 ;  /* 0x0000001424067226 */ /* 0x008fe40000000605 */
[C---:B----4-:R-:W-:Y:S01]  /*6db0*/  IDP.4A.S8.S8 R42, R28.reuse, R9, R7 ;  /* 0x000000091c2a7226 */ /* 0x050fe20000000607 */
[----:B------:R-:W2:Y:S01]  /*6dc0*/  LDG.E.CONSTANT R5, desc[UR6][R34.64+0x4] ;  /* 0x0000040622057981 */ /* 0x000ea2000c1e9900 */
[----:B------:R-:W-:-:S02]  /*6dd0*/  IDP.4A.S8.S8 R43, R28, R10, R39 ;  /* 0x0000000a1c2b7226 */ /* 0x000fc40000000627 */
[----:B------:R-:W-:Y:S01]  /*6de0*/  IDP.4A.S8.S8 R39, R37, R8, R6 ;  /* 0x0000000825277226 */ /* 0x000fe20000000606 */
[----:B------:R-:W3:Y:S01]  /*6df0*/  LDG.E.CONSTANT R7, desc[UR6][R34.64+0xc] ;  /* 0x00000c0622077981 */ /* 0x000ee2000c1e9900 */
[C---:B------:R-:W-:Y:S02]  /*6e00*/  IDP.4A.S8.S8 R61, R32.reuse, R24, R61 ;  /* 0x00000018203d7226 */ /* 0x040fe4000000063d */
[----:B------:R-:W-:Y:S01]  /*6e10*/  IDP.4A.S8.S8 R38, R32, R27, R38 ;  /* 0x0000001b20267226 */ /* 0x000fe20000000626 */
[----:B------:R-:W4:Y:S01]  /*6e20*/  LDG.E.CONSTANT R4, desc[UR6][R34.64] ;  /* 0x0000000622047981 */ /* 0x000f22000c1e9900 */
[C---:B------:R-:W-:Y:S02]  /*6e30*/  IDP.4A.S8.S8 R61, R30.reuse, R20, R61 ;  /* 0x000000141e3d7226 */ /* 0x040fe4000000063d */
[----:B------:R-:W-:Y:S01]  /*6e40*/  IDP.4A.S8.S8 R40, R30, R23, R38 ;  /* 0x000000171e287226 */ /* 0x000fe20000000626 */
[----:B------:R1:W5:Y:S01]  /*6e50*/  LDG.E.CONSTANT R6, desc[UR6][R34.64+0x8] ;  /* 0x0000080622067981 */ /* 0x000362000c1e9900 */
[----:B------:R-:W-:-:S02]  /*6e60*/  IDP.4A.S8.S8 R60, R29, R25, R60 ;  /* 0x000000191d3c7226 */ /* 0x000fc4000000063c */
[----:B------:R-:W-:Y:S01]  /*6e70*/  IDP.4A.S8.S8 R62, R29, R27, R62 ;  /* 0x0000001b1d3e7226 */ /* 0x000fe2000000063e */
[----:B------:R-:W0:Y:S01]  /*6e80*/  LDS R32, [R0+0x4c8] ;  /* 0x0004c80000207984 */ /* 0x000e220000000800 */
[----:B------:R-:W-:-:S03]  /*6e90*/  IDP.4A.S8.S8 R60, R36, R21, R60 ;  /* 0x00000015243c7226 */ /* 0x000fc6000000063c */
[----:B------:R-:W0:Y:S04]  /*6ea0*/  LDS R30, [R0+0x540] ;  /* 0x00054000001e7984 */ /* 0x000e280000000800 */
[----:B------:R-:W-:Y:S04]  /*6eb0*/  LDS.128 R24, [R2+UR8+0x12a0] ;  /* 0x0012a00802187984 */ /* 0x000fe80008000c00 */
[----:B------:R-:W0:Y:S01]  /*6ec0*/  LDS R38, [R0+0x504] ;  /* 0x0005040000267984 */ /* 0x000e220000000800 */
[C---:B------:R-:W-:Y:S02]  /*6ed0*/  IDP.4A.S8.S8 R41, R36.reuse, R22, R41 ;  /* 0x0000001624297226 */ /* 0x040fe40000000629 */
[----:B------:R-:W-:Y:S01]  /*6ee0*/  IDP.4A.S8.S8 R62, R36, R23, R62 ;  /* 0x00000017243e7226 */ /* 0x000fe2000000063e */
[----:B-1----:R-:W-:Y:S01]  /*6ef0*/  LDS R34, [R0+0x5c0] ;  /* 0x0005c00000227984 */ /* 0x002fe20000000800 */
[----:B------:R-:W-:-:S02]  /*6f00*/  IDP.4A.S8.S8 R61, R28, R8, R61 ;  /* 0x000000081c3d7226 */ /* 0x000fc4000000063d */
[----:B------:R-:W-:Y:S01]  /*6f10*/  IDP.4A.S8.S8 R40, R28, R11, R40 ;  /* 0x0000000b1c287226 */ /* 0x000fe20000000628 */
[----:B------:R-:W-:Y:S01]  /*6f20*/  LDS.128 R20, [R2+UR8+0x12b0] ;  /* 0x0012b00802147984 */ /* 0x000fe20008000c00 */
[----:B------:R-:W-:-:S03]  /*6f30*/  IDP.4A.S8.S8 R60, R37, R9, R60 ;  /* 0x00000009253c7226 */ /* 0x000fc6000000063c */
[----:B------:R-:W1:Y:S01]  /*6f40*/  LDS R36, [R0+0x508] ;  /* 0x0005080000247984 */ /* 0x000e620000000800 */
[----:B------:R-:W-:-:S03]  /*6f50*/  IDP.4A.S8.S8 R41, R37, R10, R41 ;  /* 0x0000000a25297226 */ /* 0x000fc60000000629 */
[----:B------:R-:W1:Y:S01]  /*6f60*/  LDS R28, [R0+0x548] ;  /* 0x00054800001c7984 */ /* 0x000e620000000800 */
[----:B------:R-:W-:-:S03]  /*6f70*/  IDP.4A.S8.S8 R62, R37, R11, R62 ;  /* 0x0000000b253e7226 */ /* 0x000fc6000000063e */
[----:B------:R-:W1:Y:S01]  /*6f80*/  LDS.128 R8, [R2+UR8+0x12c0] ;  /* 0x0012c00802087984 */ /* 0x000e620008000c00 */
[C---:B0-----:R-:W-:Y:S02]  /*6f90*/  IDP.4A.S8.S8 R61, R29.reuse, R12, R61 ;  /* 0x0000000c1d3d7226 */ /* 0x041fe4000000063d */
[C---:B------:R-:W-:Y:S01]  /*6fa0*/  IDP.4A.S8.S8 R42, R29.reuse, R13, R42 ;  /* 0x0000000d1d2a7226 */ /* 0x040fe2000000062a */
[----:B------:R-:W-:Y:S01]  /*6fb0*/  LDS R35, [R0+0x5c8] ;  /* 0x0005c80000237984 */ /* 0x000fe20000000800 */
[C---:B------:R-:W-:Y:S02]  /*6fc0*/  IDP.4A.S8.S8 R43, R29.reuse, R14, R43 ;  /* 0x0000000e1d2b7226 */ /* 0x040fe4000000062b */
[----:B------:R-:W-:Y:S01]  /*6fd0*/  IDP.4A.S8.S8 R40, R29, R15, R40 ;  /* 0x0000000f1d287226 */ /* 0x000fe20000000628 */
[----:B------:R-:W-:Y:S01]  /*6fe0*/  LDS R37, [R0+0x704] ;  /* 0x0007040000257984 */ /* 0x000fe20000000800 */
[C---:B------:R-:W-:Y:S02]  /*6ff0*/  IDP.4A.S8.S8 R39, R32.reuse, R12, R39 ;  /* 0x0000000c20277226 */ /* 0x040fe40000000627 */
[C---:B------:R-:W-:Y:S01]  /*7000*/  IDP.4A.S8.S8 R60, R32.reuse, R13, R60 ;  /* 0x0000000d203c7226 */ /* 0x040fe2000000063c */
[----:B------:R-:W0:Y:S01]  /*7010*/  LDS R29, [R0+0x580] ;  /* 0x00058000001d7984 */ /* 0x000e220000000800 */
[----:B------:R-:W-:-:S02]  /*7020*/  IDP.4A.S8.S8 R41, R32, R14, R41 ;  /* 0x0000000e20297226 */ /* 0x000fc40000000629 */
[----:B------:R-:W-:Y:S02]  /*7030*/  IDP.4A.S8.S8 R62, R32, R15, R62 ;  /* 0x0000000f203e7226 */ /* 0x000fe4000000063e */
[----:B------:R-:W0:Y:S01]  /*7040*/  LDS.128 R12, [R2+UR8+0x12d0] ;  /* 0x0012d008020c7984 */ /* 0x000e220008000c00 */
[C---:B------:R-:W-:Y:S02]  /*7050*/  IDP.4A.S8.S8 R61, R33.reuse, R16, R61 ;  /* 0x00000010213d7226 */ /* 0x040fe4000000063d */
[C---:B------:R-:W-:Y:S01]  /*7060*/  IDP.4A.S8.S8 R42, R33.reuse, R17, R42 ;  /* 0x00000011212a7226 */ /* 0x040fe2000000062a */
[----:B------:R-:W0:Y:S01]  /*7070*/  LDS R32, [R0+0x584] ;  /* 0x0005840000207984 */ /* 0x000e220000000800 */
[C---:B------:R-:W-:Y:S02]  /*7080*/  IDP.4A.S8.S8 R43, R33.reuse, R18, R43 ;  /* 0x00000012212b7226 */ /* 0x040fe4000000062b */
[----:B------:R-:W-:Y:S02]  /*7090*/  IDP.4A.S8.S8 R40, R33, R19, R40 ;  /* 0x0000001321287226 */ /* 0x000fe40000000628 */
[C---:B------:R-:W-:Y:S01]  /*70a0*/  IDP.4A.S8.S8 R39, R30.reuse, R16, R39 ;  /* 0x000000101e277226 */ /* 0x040fe20000000627 */
[----:B------:R-:W-:Y:S01]  /*70b0*/  LDS R33, [R0+0x588] ;  /* 0x0005880000217984 */ /* 0x000fe20000000800 */
[----:B------:R-:W-:-:S02]  /*70c0*/  IDP.4A.S8.S8 R60, R30, R17, R60 ;  /* 0x000000111e3c7226 */ /* 0x000fc4000000063c */
[C---:B------:R-:W-:Y:S02]  /*70d0*/  IDP.4A.S8.S8 R41, R30.reuse, R18, R41 ;  /* 0x000000121e297226 */ /* 0x040fe40000000629 */
[----:B------:R-:W-:Y:S02]  /*70e0*/  IDP.4A.S8.S8 R62, R30, R19, R62 ;  /* 0x000000131e3e7226 */ /* 0x000fe4000000063e */
[----:B------:R-:W0:Y:S01]  /*70f0*/  LDS.128 R16, [R2+UR8+0x12e0] ;  /* 0x0012e00802107984 */ /* 0x000e220008000c00 */
[C---:B------:R-:W-:Y:S02]  /*7100*/  IDP.4A.S8.S8 R61, R38.reuse, R24, R61 ;  /* 0x00000018263d7226 */ /* 0x040fe4000000063d */
[C---:B------:R-:W-:Y:S02]  /*7110*/  IDP.4A.S8.S8 R42, R38.reuse, R25, R42 ;  /* 0x00000019262a7226 */ /* 0x040fe4000000062a */
[C---:B------:R-:W-:Y:S02]  /*7120*/  IDP.4A.S8.S8 R43, R38.reuse, R26, R43 ;  /* 0x0000001a262b7226 */ /* 0x040fe4000000062b */
[----:B------:R-:W-:-:S02]  /*7130*/  IDP.4A.S8.S8 R40, R38, R27, R40 ;  /* 0x0000001b26287226 */ /* 0x000fc40000000628 */
[C---:B------:R-:W-:Y:S01]  /*7140*/  IDP.4A.S8.S8 R39, R31.reuse, R24, R39 ;  /* 0x000000181f277226 */ /* 0x040fe20000000627 */
[----:B------:R-:W-:Y:S01]  /*7150*/  LDS R38, [R0+0x708] ;  /* 0x0007080000267984 */ /* 0x000fe20000000800 */
[C---:B------:R-:W-:Y:S02]  /*7160*/  IDP.4A.S8.S8 R60, R31.reuse, R25, R60 ;  /* 0x000000191f3c7226 */ /* 0x040fe4000000063c */
[C---:B------:R-:W-:Y:S02]  /*7170*/  IDP.4A.S8.S8 R41, R31.reuse, R26, R41 ;  /* 0x0000001a1f297226 */ /* 0x040fe40000000629 */
[----:B------:R-:W-:Y:S02]  /*7180*/  IDP.4A.S8.S8 R62, R31, R27, R62 ;  /* 0x0000001b1f3e7226 */ /* 0x000fe4000000063e */
[----:B------:R-:W0:Y:S01]  /*7190*/  LDS.128 R24, [R2+UR8+0x12f0] ;  /* 0x0012f00802187984 */ /* 0x000e220008000c00 */
[C---:B-1----:R-:W-:Y:S02]  /*71a0*/  IDP.4A.S8.S8 R61, R36.reuse, R20, R61 ;  /* 0x00000014243d7226 */ /* 0x042fe4000000063d */
        /* <DEDUP_REMOVED lines=8> */
[----:B------:R-:W1:Y:S01]  /*7230*/  LDS.128 R20, [R2+UR8+0x1300] ;  /* 0x0013000802147984 */ /* 0x000e620008000c00 */
[C---:B------:R-:W-:Y:S02]  /*7240*/  IDP.4A.S8.S8 R61, R30.reuse, R8, R61 ;  /* 0x000000081e3d7226 */ /* 0x040fe4000000063d */
[C---:B------:R-:W-:Y:S02]  /*7250*/  IDP.4A.S8.S8 R42, R30.reuse, R9, R42 ;  /* 0x000000091e2a7226 */ /* 0x040fe4000000062a */
[C---:B------:R-:W-:Y:S02]  /*7260*/  IDP.4A.S8.S8 R43, R30.reuse, R10, R43 ;  /* 0x0000000a1e2b7226 */ /* 0x040fe4000000062b */
[----:B------:R-:W-:Y:S02]  /*7270*/  IDP.4A.S8.S8 R40, R30, R11, R40 ;  /* 0x0000000b1e287226 */ /* 0x000fe40000000628 */
[----:B------:R-:W1:Y:S01]  /*7280*/  LDS R30, [R0+0x5c4] ;  /* 0x0005c400001e7984 */ /* 0x000e620000000800 */
[----:B0-----:R-:W-:-:S02]  /*7290*/  IDP.4A.S8.S8 R39, R29, R8, R39 ;  /* 0x000000081d277226 */ /* 0x001fc40000000627 */
[C---:B------:R-:W-:Y:S02]  /*72a0*/  IDP.4A.S8.S8 R60, R29.reuse, R9, R60 ;  /* 0x000000091d3c7226 */ /* 0x040fe4000000063c */
[C---:B------:R-:W-:Y:S02]  /*72b0*/  IDP.4A.S8.S8 R41, R29.reuse, R10, R41 ;  /* 0x0000000a1d297226 */ /* 0x040fe40000000629 */
[----:B------:R-:W-:Y:S02]  /*72c0*/  IDP.4A.S8.S8 R62, R29, R11, R62 ;  /* 0x0000000b1d3e7226 */ /* 0x000fe4000000063e */
[C---:B------:R-:W-:Y:S01]  /*72d0*/  IDP.4A.S8.S8 R61, R31.reuse, R12, R61 ;  /* 0x0000000c1f3d7226 */ /* 0x040fe2000000063d */
[----:B------:R-:W0:Y:S01]  /*72e0*/  LDS.128 R8, [R2+UR8+0x1310] ;  /* 0x0013100802087984 */ /* 0x000e220008000c00 */
[C---:B------:R-:W-:Y:S02]  /*72f0*/  IDP.4A.S8.S8 R42, R31.reuse, R13, R42 ;  /* 0x0000000d1f2a7226 */ /* 0x040fe4000000062a */
[----:B------:R-:W-:-:S02]  /*7300*/  IDP.4A.S8.S8 R43, R31, R14, R43 ;  /* 0x0000000e1f2b7226 */ /* 0x000fc4000000062b */
[----:B------:R-:W-:Y:S02]  /*7310*/  IDP.4A.S8.S8 R40, R31, R15, R40 ;  /* 0x0000000f1f287226 */ /* 0x000fe40000000628 */
[C---:B------:R-:W-:Y:S01]  /*7320*/  IDP.4A.S8.S8 R39, R32.reuse, R12, R39 ;  /* 0x0000000c20277226 */ /* 0x040fe20000000627 */
[----:B------:R-:W-:Y:S01]  /*7330*/  LDS R31, [R0+0x600] ;  /* 0x00060000001f7984 */ /* 0x000fe20000000800 */
[C---:B------:R-:W-:Y:S02]  /*7340*/  IDP.4A.S8.S8 R60, R32.reuse, R13, R60 ;  /* 0x0000000d203c7226 */ /* 0x040fe4000000063c */
[C---:B------:R-:W-:Y:S02]  /*7350*/  IDP.4A.S8.S8 R41, R32.reuse, R14, R41 ;  /* 0x0000000e20297226 */ /* 0x040fe40000000629 */
[----:B------:R-:W-:Y:S02]  /*7360*/  IDP.4A.S8.S8 R62, R32, R15, R62 ;  /* 0x0000000f203e7226 */ /* 0x000fe4000000063e */
[C---:B------:R-:W-:Y:S01]  /*7370*/  IDP.4A.S8.S8 R61, R28.reuse, R16, R61 ;  /* 0x000000101c3d7226 */ /* 0x040fe2000000063d */
[----:B------:R-:W0:Y:S01]  /*7380*/  LDS.128 R12, [R2+UR8+0x1320] ;  /* 0x00132008020c7984 */ /* 0x000e220008000c00 */
[----:B------:R-:W-:-:S02]  /*7390*/  IDP.4A.S8.S8 R42, R28, R17, R42 ;  /* 0x000000111c2a7226 */ /* 0x000fc4000000062a */
[C---:B------:R-:W-:Y:S02]  /*73a0*/  IDP.4A.S8.S8 R43, R28.reuse, R18, R43 ;  /* 0x000000121c2b7226 */ /* 0x040fe4000000062b */
[----:B------:R-:W-:Y:S02]  /*73b0*/  IDP.4A.S8.S8 R40, R28, R19, R40 ;  /* 0x000000131c287226 */ /* 0x000fe40000000628 */
[----:B------:R-:W0:Y:S01]  /*73c0*/  LDS R28, [R0+0x640] ;  /* 0x00064000001c7984 */ /* 0x000e220000000800 */
[C---:B------:R-:W-:Y:S02]  /*73d0*/  IDP.4A.S8.S8 R39, R33.reuse, R16, R39 ;  /* 0x0000001021277226 */ /* 0x040fe40000000627 */
[C---:B------:R-:W-:Y:S02]  /*73e0*/  IDP.4A.S8.S8 R60, R33.reuse, R17, R60 ;  /* 0x00000011213c7226 */ /* 0x040fe4000000063c */
[C---:B------:R-:W-:Y:S02]  /*73f0*/  IDP.4A.S8.S8 R41, R33.reuse, R18, R41 ;  /* 0x0000001221297226 */ /* 0x040fe40000000629 */
[----:B------:R-:W-:-:S02]  /*7400*/  IDP.4A.S8.S8 R62, R33, R19, R62 ;  /* 0x00000013213e7226 */ /* 0x000fc4000000063e */
[----:B------:R-:W0:Y:S01]  /*7410*/  LDS.128 R16, [R2+UR8+0x1330] ;  /* 0x0013300802107984 */ /* 0x000e220008000c00 */
[C---:B------:R-:W-:Y:S02]  /*7420*/  IDP.4A.S8.S8 R61, R29.reuse, R24, R61 ;  /* 0x000000181d3d7226 */ /* 0x040fe4000000063d */
[C---:B------:R-:W-:Y:S02]  /*7430*/  IDP.4A.S8.S8 R42, R29.reuse, R25, R42 ;  /* 0x000000191d2a7226 */ /* 0x040fe4000000062a */
[C---:B------:R-:W-:Y:S02]  /*7440*/  IDP.4A.S8.S8 R43, R29.reuse, R26, R43 ;  /* 0x0000001a1d2b7226 */ /* 0x040fe4000000062b */
[----:B------:R-:W-:Y:S02]  /*7450*/  IDP.4A.S8.S8 R40, R29, R27, R40 ;  /* 0x0000001b1d287226 */ /* 0x000fe40000000628 */
[C---:B------:R-:W-:Y:S01]  /*7460*/  IDP.4A.S8.S8 R39, R34.reuse, R24, R39 ;  /* 0x0000001822277226 */ /* 0x040fe20000000627 */
[----:B------:R-:W0:Y:S01]  /*7470*/  LDS R29, [R0+0x644] ;  /* 0x00064400001d7984 */ /* 0x000e220000000800 */
[----:B------:R-:W-:-:S02]  /*7480*/  IDP.4A.S8.S8 R60, R34, R25, R60 ;  /* 0x00000019223c7226 */ /* 0x000fc4000000063c */
[C---:B------:R-:W-:Y:S02]  /*7490*/  IDP.4A.S8.S8 R41, R34.reuse, R26, R41 ;  /* 0x0000001a22297226 */ /* 0x040fe40000000629 */
[----:B------:R-:W-:Y:S02]  /*74a0*/  IDP.4A.S8.S8 R62, R34, R27, R62 ;  /* 0x0000001b223e7226 */ /* 0x000fe4000000063e */
[----:B------:R-:W-:Y:S04]  /*74b0*/  LDS.128 R24, [R2+UR8+0x1340] ;  /* 0x0013400802187984 */ /* 0x000fe80008000c00 */
[----:B------:R-:W0:Y:S01]  /*74c0*/  LDS R34, [R0+0x608] ;  /* 0x0006080000227984 */ /* 0x000e220000000800 */
[C---:B-1----:R-:W-:Y:S02]  /*74d0*/  IDP.4A.S8.S8 R61, R32.reuse, R20, R61 ;  /* 0x00000014203d7226 */ /* 0x042fe4000000063d */
        /* <DEDUP_REMOVED lines=8> */
[----:B------:R-:W1:Y:S01]  /*7560*/  LDS.128 R20, [R2+UR8+0x1350] ;  /* 0x0013500802147984 */ /* 0x000e620008000c00 */
[----:B0-----:R-:W-:-:S03]  /*7570*/  IDP.4A.S8.S8 R61, R33, R8, R61 ;  /* 0x00000008213d7226 */ /* 0x001fc6000000063d */
[----:B------:R-:W0:Y:S01]  /*7580*/  LDS R30, [R0+0x680] ;  /* 0x00068000001e7984 */ /* 0x000e220000000800 */
[C---:B------:R-:W-:Y:S02]  /*7590*/  IDP.4A.S8.S8 R42, R33.reuse, R9, R42 ;  /* 0x00000009212a7226 */ /* 0x040fe4000000062a */
[C---:B------:R-:W-:Y:S02]  /*75a0*/  IDP.4A.S8.S8 R43, R33.reuse, R10, R43 ;  /* 0x0000000a212b7226 */ /* 0x040fe4000000062b */
[----:B------:R-:W-:Y:S02]  /*75b0*/  IDP.4A.S8.S8 R40, R33, R11, R40 ;  /* 0x0000000b21287226 */ /* 0x000fe40000000628 */
[C---:B------:R-:W-:Y:S01]  /*75c0*/  IDP.4A.S8.S8 R39, R35.reuse, R8, R39 ;  /* 0x0000000823277226 */ /* 0x040fe20000000627 */
[----:B------:R-:W-:Y:S01]  /*75d0*/  LDS R33, [R0+0x688] ;  /* 0x0006880000217984 */ /* 0x000fe20000000800 */
[C---:B------:R-:W-:Y:S02]  /*75e0*/  IDP.4A.S8.S8 R60, R35.reuse, R9, R60 ;  /* 0x00000009233c7226 */ /* 0x040fe4000000063c */
[----:B------:R-:W-:-:S02]  /*75f0*/  IDP.4A.S8.S8 R41, R35, R10, R41 ;  /* 0x0000000a23297226 */ /* 0x000fc40000000629 */
[----:B------:R-:W-:Y:S02]  /*7600*/  IDP.4A.S8.S8 R62, R35, R11, R62 ;  /* 0x0000000b233e7226 */ /* 0x000fe4000000063e */
[----:B------:R-:W0:Y:S01]  /*7610*/  LDS.128 R8, [R2+UR8+0x1360] ;  /* 0x0013600802087984 */ /* 0x000e220008000c00 */
[C---:B------:R-:W-:Y:S02]  /*7620*/  IDP.4A.S8.S8 R61, R31.reuse, R12, R61 ;  /* 0x0000000c1f3d7226 */ /* 0x040fe4000000063d */
[C---:B------:R-:W-:Y:S01]  /*7630*/  IDP.4A.S8.S8 R42, R31.reuse, R13, R42 ;  /* 0x0000000d1f2a7226 */ /* 0x040fe2000000062a */
[----:B------:R-:W-:Y:S01]  /*7640*/  LDS R35, [R0+0x744] ;  /* 0x0007440000237984 */ /* 0x000fe20000000800 */
[C---:B------:R-:W-:Y:S02]  /*7650*/  IDP.4A.S8.S8 R43, R31.reuse, R14, R43 ;  /* 0x0000000e1f2b7226 */ /* 0x040fe4000000062b */
[----:B------:R-:W-:Y:S02]  /*7660*/  IDP.4A.S8.S8 R40, R31, R15, R40 ;  /* 0x0000000f1f287226 */ /* 0x000fe40000000628 */
[C---:B------:R-:W-:Y:S01]  /*7670*/  IDP.4A.S8.S8 R39, R28.reuse, R12, R39 ;  /* 0x0000000c1c277226 */ /* 0x040fe20000000627 */
[----:B------:R-:W0:Y:S01]  /*7680*/  LDS R31, [R0+0x684] ;  /* 0x00068400001f7984 */ /* 0x000e220000000800 */
[----:B------:R-:W-:-:S02]  /*7690*/  IDP.4A.S8.S8 R60, R28, R13, R60 ;  /* 0x0000000d1c3c7226 */ /* 0x000fc4000000063c */
[C---:B------:R-:W-:Y:S02]  /*76a0*/  IDP.4A.S8.S8 R41, R28.reuse, R14, R41 ;  /* 0x0000000e1c297226 */ /* 0x040fe40000000629 */
[----:B------:R-:W-:Y:S02]  /*76b0*/  IDP.4A.S8.S8 R62, R28, R15, R62 ;  /* 0x0000000f1c3e7226 */ /* 0x000fe4000000063e */
[----:B------:R-:W2:Y:S01]  /*76c0*/  LDS.128 R12, [R2+UR8+0x1370] ;  /* 0x00137008020c7984 */ /* 0x000ea20008000c00 */
        /* <DEDUP_REMOVED lines=9> */
[C---:B------:R-:W-:Y:S01]  /*7760*/  IDP.4A.S8.S8 R61, R34.reuse, R24, R61 ;  /* 0x00000018223d7226 */ /* 0x040fe2000000063d */
[----:B------:R-:W3:Y:S01]  /*7770*/  LDS.128 R16, [R2+UR8+0x1380] ;  /* 0x0013800802107984 */ /* 0x000ee20008000c00 */
[----:B------:R-:W-:-:S02]  /*7780*/  IDP.4A.S8.S8 R42, R34, R25, R42 ;  /* 0x00000019222a7226 */ /* 0x000fc4000000062a */
[C---:B------:R-:W-:Y:S02]  /*7790*/  IDP.4A.S8.S8 R43, R34.reuse, R26, R43 ;  /* 0x0000001a222b7226 */ /* 0x040fe4000000062b */
[----:B------:R-:W-:Y:S02]  /*77a0*/  IDP.4A.S8.S8 R40, R34, R27, R40 ;  /* 0x0000001b22287226 */ /* 0x000fe40000000628 */
[----:B------:R-:W4:Y:S01]  /*77b0*/  LDS R34, [R0+0x6c0] ;  /* 0x0006c00000227984 */ /* 0x000f220000000800 */
[C---:B-1----:R-:W-:Y:S02]  /*77c0*/  IDP.4A.S8.S8 R39, R32.reuse, R24, R39 ;  /* 0x0000001820277226 */ /* 0x042fe40000000627 */
        /* <DEDUP_REMOVED lines=8> */
[C---:B0-----:R-:W-:Y:S01]  /*7850*/  IDP.4A.S8.S8 R39, R30.reuse, R20, R39 ;  /* 0x000000141e277226 */ /* 0x041fe20000000627 */
[----:B------:R-:W0:Y:S01]  /*7860*/  LDS R28, [R0+0x6c4] ;  /* 0x0006c400001c7984 */ /* 0x000e220000000800 */
[----:B------:R-:W-:-:S02]  /*7870*/  IDP.4A.S8.S8 R60, R30, R21, R60 ;  /* 0x000000151e3c7226 */ /* 0x000fc4000000063c */
[C---:B------:R-:W-:Y:S02]  /*7880*/  IDP.4A.S8.S8 R41, R30.reuse, R22, R41 ;  /* 0x000000161e297226 */ /* 0x040fe40000000629 */
[----:B------:R-:W-:Y:S02]  /*7890*/  IDP.4A.S8.S8 R62, R30, R23, R62 ;  /* 0x000000171e3e7226 */ /* 0x000fe4000000063e */
[----:B------:R-:W5:Y:S01]  /*78a0*/  LDS.128 R20, [R2+UR8+0x13a0] ;  /* 0x0013a00802147984 */ /* 0x000f620008000c00 */
        /* <DEDUP_REMOVED lines=9> */
[C---:B--2---:R-:W-:Y:S01]  /*7940*/  IDP.4A.S8.S8 R61, R32.reuse, R12, R61 ;  /* 0x0000000c203d7226 */ /* 0x044fe2000000063d */
[----:B------:R-:W2:Y:S01]  /*7950*/  LDS.128 R8, [R2+UR8+0x13b0] ;  /* 0x0013b00802087984 */ /* 0x000ea20008000c00 */
[----:B------:R-:W-:-:S02]  /*7960*/  IDP.4A.S8.S8 R42, R32, R13, R42 ;  /* 0x0000000d202a7226 */ /* 0x000fc4000000062a */
[C---:B------:R-:W-:Y:S02]  /*7970*/  IDP.4A.S8.S8 R43, R32.reuse, R14, R43 ;  /* 0x0000000e202b7226 */ /* 0x040fe4000000062b */
[----:B------:R-:W-:Y:S02]  /*7980*/  IDP.4A.S8.S8 R40, R32, R15, R40 ;  /* 0x0000000f20287226 */ /* 0x000fe40000000628 */
[----:B------:R-:W2:Y:S01]  /*7990*/  LDS R32, [R0+0x740] ;  /* 0x0007400000207984 */ /* 0x000ea20000000800 */
[C---:B------:R-:W-:Y:S02]  /*79a0*/  IDP.4A.S8.S8 R39, R33.reuse, R12, R39 ;  /* 0x0000000c21277226 */ /* 0x040fe40000000627 */
[C---:B------:R-:W-:Y:S02]  /*79b0*/  IDP.4A.S8.S8 R60, R33.reuse, R13, R60 ;  /* 0x0000000d213c7226 */ /* 0x040fe4000000063c */
[C---:B------:R-:W-:Y:S02]  /*79c0*/  IDP.4A.S8.S8 R41, R33.reuse, R14, R41 ;  /* 0x0000000e21297226 */ /* 0x040fe40000000629 */
[----:B------:R-:W-:-:S02]  /*79d0*/  IDP.4A.S8.S8 R62, R33, R15, R62 ;  /* 0x0000000f213e7226 */ /* 0x000fc4000000063e */
[----:B------:R-:W2:Y:S01]  /*79e0*/  LDS.128 R12, [R2+UR8+0x13c0] ;  /* 0x0013c008020c7984 */ /* 0x000ea20008000c00 */
[C---:B---3--:R-:W-:Y:S02]  /*79f0*/  IDP.4A.S8.S8 R61, R30.reuse, R16, R61 ;  /* 0x000000101e3d7226 */ /* 0x048fe4000000063d */
[C---:B------:R-:W-:Y:S02]  /*7a00*/  IDP.4A.S8.S8 R42, R30.reuse, R17, R42 ;  /* 0x000000111e2a7226 */ /* 0x040fe4000000062a */
[C---:B------:R-:W-:Y:S02]  /*7a10*/  IDP.4A.S8.S8 R43, R30.reuse, R18, R43 ;  /* 0x000000121e2b7226 */ /* 0x040fe4000000062b */
[----:B------:R-:W-:Y:S02]  /*7a20*/  IDP.4A.S8.S8 R40, R30, R19, R40 ;  /* 0x000000131e287226 */ /* 0x000fe40000000628 */
[C---:B----4-:R-:W-:Y:S02]  /*7a30*/  IDP.4A.S8.S8 R39, R34.reuse, R16, R39 ;  /* 0x0000001022277226 */ /* 0x050fe40000000627 */
[----:B------:R-:W-:-:S02]  /*7a40*/  IDP.4A.S8.S8 R60, R34, R17, R60 ;  /* 0x00000011223c7226 */ /* 0x000fc4000000063c */
[C---:B------:R-:W-:Y:S02]  /*7a50*/  IDP.4A.S8.S8 R41, R34.reuse, R18, R41 ;  /* 0x0000001222297226 */ /* 0x040fe40000000629 */
[----:B------:R-:W-:Y:S02]  /*7a60*/  IDP.4A.S8.S8 R62, R34, R19, R62 ;  /* 0x00000013223e7226 */ /* 0x000fe4000000063e */
[----:B------:R-:W3:Y:S04]  /*7a70*/  LDS.128 R16, [R2+UR8+0x13d0] ;  /* 0x0013d00802107984 */ /* 0x000ee80008000c00 */
[----:B------:R-:W4:Y:S01]  /*7a80*/  LDS R34, [R0+0x748] ;  /* 0x0007480000227984 */ /* 0x000f220000000800 */
[C---:B-1----:R-:W-:Y:S02]  /*7a90*/  IDP.4A.S8.S8 R61, R31.reuse, R24, R61 ;  /* 0x000000181f3d7226 */ /* 0x042fe4000000063d */
[----:B------:R-:W-:-:S02]  /*7aa0*/  IDP.4A.S8.S8 R42, R31, R25, R42 ;  /* 0x000000191f2a7226 */ /* 0x000fc4000000062a */
[C---:B------:R-:W-:Y:S02]  /*7ab0*/  IDP.4A.S8.S8 R43, R31.reuse, R26, R43 ;  /* 0x0000001a1f2b7226 */ /* 0x040fe4000000062b */
[----:B------:R-:W-:Y:S02]  /*7ac0*/  IDP.4A.S8.S8 R40, R31, R27, R40 ;  /* 0x0000001b1f287226 */ /* 0x000fe40000000628 */
[C---:B0-----:R-:W-:Y:S02]  /*7ad0*/  IDP.4A.S8.S8 R39, R28.reuse, R24, R39 ;  /* 0x000000181c277226 */ /* 0x041fe40000000627 */
[C---:B------:R-:W-:Y:S02]  /*7ae0*/  IDP.4A.S8.S8 R60, R28.reuse, R25, R60 ;  /* 0x000000191c3c7226 */ /* 0x040fe4000000063c */
[C---:B------:R-:W-:Y:S02]  /*7af0*/  IDP.4A.S8.S8 R41, R28.reuse, R26, R41 ;  /* 0x0000001a1c297226 */ /* 0x040fe40000000629 */
[----:B------:R-:W-:-:S02]  /*7b00*/  IDP.4A.S8.S8 R62, R28, R27, R62 ;  /* 0x0000001b1c3e7226 */ /* 0x000fc4000000063e */
[C---:B-----5:R-:W-:Y:S01]  /*7b10*/  IDP.4A.S8.S8 R61, R33.reuse, R20, R61 ;  /* 0x00000014213d7226 */ /* 0x060fe2000000063d */
[----:B------:R-:W0:Y:S01]  /*7b20*/  LDS.128 R24, [R2+UR8+0x13e0] ;  /* 0x0013e00802187984 */ /* 0x000e220008000c00 */
[C---:B------:R-:W-:Y:S02]  /*7b30*/  IDP.4A.S8.S8 R42, R33.reuse, R21, R42 ;  /* 0x00000015212a7226 */ /* 0x040fe4000000062a */
[C---:B------:R-:W-:Y:S02]  /*7b40*/  IDP.4A.S8.S8 R43, R33.reuse, R22, R43 ;  /* 0x00000016212b7226 */ /* 0x040fe4000000062b */
[----:B------:R-:W-:Y:S02]  /*7b50*/  IDP.4A.S8.S8 R40, R33, R23, R40 ;  /* 0x0000001721287226 */ /* 0x000fe40000000628 */
[----:B------:R-:W1:Y:S01]  /*7b60*/  LDS R33, [R0+0x780] ;  /* 0x0007800000217984 */ /* 0x000e620000000800 */
[C---:B------:R-:W-:Y:S02]  /*7b70*/  IDP.4A.S8.S8 R39, R36.reuse, R20, R39 ;  /* 0x0000001424277226 */ /* 0x040fe40000000627 */
[----:B------:R-:W-:-:S02]  /*7b80*/  IDP.4A.S8.S8 R60, R36, R21, R60 ;  /* 0x00000015243c7226 */ /* 0x000fc4000000063c */
[C---:B------:R-:W-:Y:S02]  /*7b90*/  IDP.4A.S8.S8 R41, R36.reuse, R22, R41 ;  /* 0x0000001624297226 */ /* 0x040fe40000000629 */
[----:B------:R-:W-:Y:S02]  /*7ba0*/  IDP.4A.S8.S8 R62, R36, R23, R62 ;  /* 0x00000017243e7226 */ /* 0x000fe4000000063e */
[----:B------:R-:W5:Y:S01]  /*7bb0*/  LDS.128 R20, [R2+UR8+0x13f0] ;  /* 0x0013f00802147984 */ /* 0x000f620008000c00 */
[----:B--2---:R-:W-:-:S03]  /*7bc0*/  IDP.4A.S8.S8 R61, R29, R8, R61 ;  /* 0x000000081d3d7226 */ /* 0x004fc6000000063d */
[----:B------:R-:W2:Y:S01]  /*7bd0*/  LDS R36, [R0+0x784] ;  /* 0x0007840000247984 */ /* 0x000ea20000000800 */
[C---:B------:R-:W-:Y:S02]  /*7be0*/  IDP.4A.S8.S8 R42, R29.reuse, R9, R42 ;  /* 0x000000091d2a7226 */ /* 0x040fe4000000062a */
[C---:B------:R-:W-:Y:S02]  /*7bf0*/  IDP.4A.S8.S8 R43, R29.reuse, R10, R43 ;  /* 0x0000000a1d2b7226 */ /* 0x040fe4000000062b */
[----:B------:R-:W-:Y:S02]  /*7c00*/  IDP.4A.S8.S8 R40, R29, R11, R40 ;  /* 0x0000000b1d287226 */ /* 0x000fe40000000628 */
[C---:B------:R-:W-:Y:S02]  /*7c10*/  IDP.4A.S8.S8 R28, R32.reuse, R8, R39 ;  /* 0x00000008201c7226 */ /* 0x040fe40000000627 */
[C---:B------:R-:W-:Y:S01]  /*7c20*/  IDP.4A.S8.S8 R60, R32.reuse, R9, R60 ;  /* 0x00000009203c7226 */ /* 0x040fe2000000063c */
[----:B------:R-:W-:Y:S01]  /*7c30*/  LDS R39, [R0+0x788] ;  /* 0x0007880000277984 */ /* 0x000fe20000000800 */
[----:B------:R-:W-:-:S02]  /*7c40*/  IDP.4A.S8.S8 R41, R32, R10, R41 ;  /* 0x0000000a20297226 */ /* 0x000fc40000000629 */
[----:B------:R-:W-:Y:S02]  /*7c50*/  IDP.4A.S8.S8 R62, R32, R11, R62 ;  /* 0x0000000b203e7226 */ /* 0x000fe4000000063e */
[----:B------:R-:W2:Y:S01]  /*7c60*/  LDS.128 R8, [R2+UR8+0x1400] ;  /* 0x0014000802087984 */ /* 0x000ea20008000c00 */
[C---:B------:R-:W-:Y:S02]  /*7c70*/  IDP.4A.S8.S8 R45, R37.reuse, R14, R43 ;  /* 0x0000000e252d7226 */ /* 0x040fe4000000062b */
[----:B------:R-:W-:Y:S02]  /*7c80*/  IDP.4A.S8.S8 R40, R37, R15, R40 ;  /* 0x0000000f25287226 */ /* 0x000fe40000000628 */
[-C--:B------:R-:W-:Y:S02]  /*7c90*/  IDP.4A.S8.S8 R43, R35, R12.reuse, R28 ;  /* 0x0000000c232b7226 */ /* 0x080fe4000000061c */
[C---:B------:R-:W-:Y:S01]  /*7ca0*/  IDP.4A.S8.S8 R61, R37.reuse, R12, R61 ;  /* 0x0000000c253d7226 */ /* 0x040fe2000000063d */
[----:B------:R-:W2:Y:S01]  /*7cb0*/  LDS.128 R28, [R2+UR8+0x1410] ;  /* 0x00141008021c7984 */ /* 0x000ea20008000c00 */
[----:B------:R-:W-:-:S03]  /*7cc0*/  IDP.4A.S8.S8 R42, R37, R13, R42 ;  /* 0x0000000d252a7226 */ /* 0x000fc6000000062a */
[----:B------:R-:W2:Y:S01]  /*7cd0*/  LDS R37, [R0+0x7c0] ;  /* 0x0007c00000257984 */ /* 0x000ea20000000800 */
[C---:B------:R-:W-:Y:S02]  /*7ce0*/  IDP.4A.S8.S8 R60, R35.reuse, R13, R60 ;  /* 0x0000000d233c7226 */ /* 0x040fe4000000063c */
[C---:B------:R-:W-:Y:S02]  /*7cf0*/  IDP.4A.S8.S8 R41, R35.reuse, R14, R41 ;  /* 0x0000000e23297226 */ /* 0x040fe40000000629 */
[----:B------:R-:W-:Y:S02]  /*7d00*/  IDP.4A.S8.S8 R62, R35, R15, R62 ;  /* 0x0000000f233e7226 */ /* 0x000fe4000000063e */
[C---:B---3--:R-:W-:Y:S01]  /*7d10*/  IDP.4A.S8.S8 R44, R38.reuse, R19, R40 ;  /* 0x00000013262c7226 */ /* 0x048fe20000000628 */
[----:B------:R-:W3:Y:S01]  /*7d20*/  LDS.128 R12, [R2+UR8+0x1420] ;  /* 0x00142008020c7984 */ /* 0x000ee20008000c00 */
[----:B------:R-:W-:-:S03]  /*7d30*/  IDP.4A.S8.S8 R61, R38, R16, R61 ;  /* 0x00000010263d7226 */ /* 0x000fc6000000063d */
[----:B------:R-:W3:Y:S01]  /*7d40*/  LDS R40, [R0+0x7c4] ;  /* 0x0007c40000287984 */ /* 0x000ee20000000800 */
[CC--:B------:R-:W-:Y:S02]  /*7d50*/  IDP.4A.S8.S8 R42, R38.reuse, R17.reuse, R42 ;  /* 0x00000011262a7226 */ /* 0x0c0fe4000000062a */
[----:B------:R-:W-:Y:S02]  /*7d60*/  IDP.4A.S8.S8 R45, R38, R18, R45 ;  /* 0x00000012262d7226 */ /* 0x000fe4000000062d */
[C---:B----4-:R-:W-:Y:S01]  /*7d70*/  IDP.4A.S8.S8 R43, R34.reuse, R16, R43 ;  /* 0x00000010222b7226 */ /* 0x050fe2000000062b */
[----:B------:R-:W-:Y:S01]  /*7d80*/  LDS R38, [R0+0x7c8] ;  /* 0x0007c80000267984 */ /* 0x000fe20000000800 */
[C---:B------:R-:W-:Y:S02]  /*7d90*/  IDP.4A.S8.S8 R60, R34.reuse, R17, R60 ;  /* 0x00000011223c7226 */ /* 0x040fe4000000063c */
[C---:B------:R-:W-:Y:S02]  /*7da0*/  IDP.4A.S8.S8 R41, R34.reuse, R18, R41 ;  /* 0x0000001222297226 */ /* 0x040fe40000000629 */
[----:B------:R-:W-:-:S02]  /*7db0*/  IDP.4A.S8.S8 R62, R34, R19, R62 ;  /* 0x00000013223e7226 */ /* 0x000fc4000000063e */
[----:B------:R-:W4:Y:S01]  /*7dc0*/  LDS.128 R16, [R2+UR8+0x1430] ;  /* 0x0014300802107984 */ /* 0x000f220008000c00 */
[CC--:B0-----:R-:W-:Y:S02]  /*7dd0*/  IDP.4A.S8.S8 R61, R32.reuse, R24.reuse, R61 ;  /* 0x00000018203d7226 */ /* 0x0c1fe4000000063d */
[CC--:B------:R-:W-:Y:S02]  /*7de0*/  IDP.4A.S8.S8 R42, R32.reuse, R25.reuse, R42 ;  /* 0x00000019202a7226 */ /* 0x0c0fe4000000062a */
[C---:B-1----:R-:W-:Y:S02]  /*7df0*/  IDP.4A.S8.S8 R43, R33.reuse, R24, R43 ;  /* 0x00000018212b7226 */ /* 0x042fe4000000062b */
[----:B------:R-:W-:Y:S02]  /*7e00*/  IDP.4A.S8.S8 R60, R33, R25, R60 ;  /* 0x00000019213c7226 */ /* 0x000fe4000000063c */
[----:B------:R-:W-:Y:S02]  /*7e10*/  IDP.4A.S8.S8 R44, R32, R27, R44 ;  /* 0x0000001b202c7226 */ /* 0x000fe4000000062c */
[----:B-----5:R-:W-:-:S02]  /*7e20*/  IDP.4A.S8.S8 R61, R35, R20, R61 ;  /* 0x00000014233d7226 */ /* 0x020fc4000000063d */
[-C--:B------:R-:W-:Y:S02]  /*7e30*/  IDP.4A.S8.S8 R42, R35, R21.reuse, R42 ;  /* 0x00000015232a7226 */ /* 0x080fe4000000062a */
[C---:B--2---:R-:W-:Y:S02]  /*7e40*/  IDP.4A.S8.S8 R43, R36.reuse, R20, R43 ;  /* 0x00000014242b7226 */ /* 0x044fe4000000062b */
[----:B------:R-:W-:Y:S02]  /*7e50*/  IDP.4A.S8.S8 R60, R36, R21, R60 ;  /* 0x00000015243c7226 */ /* 0x000fe4000000063c */
[-C--:B------:R-:W-:Y:S02]  /*7e60*/  IDP.4A.S8.S8 R45, R32, R26.reuse, R45 ;  /* 0x0000001a202d7226 */ /* 0x080fe4000000062d */
[C---:B------:R-:W-:Y:S02]  /*7e70*/  IDP.4A.S8.S8 R41, R33.reuse, R26, R41 ;  /* 0x0000001a21297226 */ /* 0x040fe40000000629 */
[----:B------:R-:W-:-:S02]  /*7e80*/  IDP.4A.S8.S8 R62, R33, R27, R62 ;  /* 0x0000001b213e7226 */ /* 0x000fc4000000063e */
[----:B------:R-:W-:Y:S02]  /*7e90*/  IDP.4A.S8.S8 R44, R35, R23, R44 ;  /* 0x00000017232c7226 */ /* 0x000fe4000000062c */
[CC--:B------:R-:W-:Y:S02]  /*7ea0*/  IDP.4A.S8.S8 R61, R34.reuse, R8.reuse, R61 ;  /* 0x00000008223d7226 */ /* 0x0c0fe4000000063d */
[-C--:B------:R-:W-:Y:S02]  /*7eb0*/  IDP.4A.S8.S8 R42, R34, R9.reuse, R42 ;  /* 0x00000009222a7226 */ /* 0x080fe4000000062a */
[C---:B------:R-:W-:Y:S02]  /*7ec0*/  IDP.4A.S8.S8 R43, R39.reuse, R8, R43 ;  /* 0x00000008272b7226 */ /* 0x040fe4000000062b */
[----:B------:R-:W-:Y:S02]  /*7ed0*/  IDP.4A.S8.S8 R60, R39, R9, R60 ;  /* 0x00000009273c7226 */ /* 0x000fe4000000063c */
[-C--:B------:R-:W-:Y:S01]  /*7ee0*/  IDP.4A.S8.S8 R45, R35, R22.reuse, R45 ;  /* 0x00000016232d7226 */ /* 0x080fe2000000062d */
[----:B------:R-:W0:Y:S01]  /*7ef0*/  LDC.64 R8, c[0x0][0x390] ;  /* 0x0000e400ff087b82 */ /* 0x000e220000000a00 */
[----:B------:R-:W-:-:S02]  /*7f00*/  IDP.4A.S8.S8 R41, R36, R22, R41 ;  /* 0x0000001624297226 */ /* 0x000fc40000000629 */
[----:B------:R-:W-:Y:S02]  /*7f10*/  IDP.4A.S8.S8 R62, R36, R23, R62 ;  /* 0x00000017243e7226 */ /* 0x000fe4000000063e */
[CC--:B------:R-:W-:Y:S02]  /*7f20*/  IDP.4A.S8.S8 R44, R34.reuse, R11.reuse, R44 ;  /* 0x0000000b222c7226 */ /* 0x0c0fe4000000062c */
[-C--:B------:R-:W-:Y:S02]  /*7f30*/  IDP.4A.S8.S8 R45, R34, R10.reuse, R45 ;  /* 0x0000000a222d7226 */ /* 0x080fe4000000062d */
[C---:B------:R-:W-:Y:S02]  /*7f40*/  IDP.4A.S8.S8 R41, R39.reuse, R10, R41 ;  /* 0x0000000a27297226 */ /* 0x040fe40000000629 */
[----:B------:R-:W-:Y:S02]  /*7f50*/  IDP.4A.S8.S8 R62, R39, R11, R62 ;  /* 0x0000000b273e7226 */ /* 0x000fe4000000063e */
[----:B------:R-:W-:-:S02]  /*7f60*/  IDP.4A.S8.S8 R42, R33, R29, R42 ;  /* 0x0000001d212a7226 */ /* 0x000fc4000000062a */
[C---:B------:R-:W-:Y:S02]  /*7f70*/  IDP.4A.S8.S8 R44, R33.reuse, R31, R44 ;  /* 0x0000001f212c7226 */ /* 0x040fe4000000062c */
[C---:B------:R-:W-:Y:S02]  /*7f80*/  IDP.4A.S8.S8 R61, R33.reuse, R28, R61 ;  /* 0x0000001c213d7226 */ /* 0x040fe4000000063d */
[----:B------:R-:W-:Y:S02]  /*7f90*/  IDP.4A.S8.S8 R45, R33, R30, R45 ;  /* 0x0000001e212d7226 */ /* 0x000fe4000000062d */
[C---:B------:R-:W-:Y:S02]  /*7fa0*/  IDP.4A.S8.S8 R43, R37.reuse, R28, R43 ;  /* 0x0000001c252b7226 */ /* 0x040fe4000000062b */
[C---:B------:R-:W-:Y:S02]  /*7fb0*/  IDP.4A.S8.S8 R60, R37.reuse, R29, R60 ;  /* 0x0000001d253c7226 */ /* 0x040fe4000000063c */
[----:B------:R-:W-:-:S02]  /*7fc0*/  IDP.4A.S8.S8 R41, R37, R30, R41 ;  /* 0x0000001e25297226 */ /* 0x000fc40000000629 */
[----:B------:R-:W-:Y:S02]  /*7fd0*/  IDP.4A.S8.S8 R62, R37, R31, R62 ;  /* 0x0000001f253e7226 */ /* 0x000fe4000000063e */
[C---:B---3--:R-:W-:Y:S02]  /*7fe0*/  IDP.4A.S8.S8 R42, R36.reuse, R13, R42 ;  /* 0x0000000d242a7226 */ /* 0x048fe4000000062a */
[C---:B------:R-:W-:Y:S02]  /*7ff0*/  IDP.4A.S8.S8 R44, R36.reuse, R15, R44 ;  /* 0x0000000f242c7226 */ /* 0x040fe4000000062c */
[C---:B------:R-:W-:Y:S02]  /*8000*/  IDP.4A.S8.S8 R61, R36.reuse, R12, R61 ;  /* 0x0000000c243d7226 */ /* 0x040fe4000000063d */
[----:B------:R-:W-:Y:S02]  /*8010*/  IDP.4A.S8.S8 R45, R36, R14, R45 ;  /* 0x0000000e242d7226 */ /* 0x000fe4000000062d */
[----:B------:R-:W-:-:S02]  /*8020*/  IDP.4A.S8.S8 R43, R40, R12, R43 ;  /* 0x0000000c282b7226 */ /* 0x000fc4000000062b */
[C---:B------:R-:W-:Y:S02]  /*8030*/  IDP.4A.S8.S8 R60, R40.reuse, R13, R60 ;  /* 0x0000000d283c7226 */ /* 0x040fe4000000063c */
[C---:B------:R-:W-:Y:S02]  /*8040*/  IDP.4A.S8.S8 R41, R40.reuse, R14, R41 ;  /* 0x0000000e28297226 */ /* 0x040fe40000000629 */
[----:B------:R-:W-:Y:S02]  /*8050*/  IDP.4A.S8.S8 R62, R40, R15, R62 ;  /* 0x0000000f283e7226 */ /* 0x000fe4000000063e */
[C---:B----4-:R-:W-:Y:S02]  /*8060*/  IDP.4A.S8.S8 R42, R39.reuse, R17, R42 ;  /* 0x00000011272a7226 */ /* 0x050fe4000000062a */
[C---:B------:R-:W-:Y:S02]  /*8070*/  IDP.4A.S8.S8 R44, R39.reuse, R19, R44 ;  /* 0x00000013272c7226 */ /* 0x040fe4000000062c */
[----:B------:R-:W-:-:S02]  /*8080*/  IDP.4A.S8.S8 R61, R39, R16, R61 ;  /* 0x00000010273d7226 */ /* 0x000fc4000000063d */
[C---:B------:R-:W-:Y:S02]  /*8090*/  IDP.4A.S8.S8 R43, R38.reuse, R16, R43 ;  /* 0x00000010262b7226 */ /* 0x040fe4000000062b */
[C---:B------:R-:W-:Y:S02]  /*80a0*/  IDP.4A.S8.S8 R60, R38.reuse, R17, R60 ;  /* 0x00000011263c7226 */ /* 0x040fe4000000063c */
[-C--:B------:R-:W-:Y:S02]  /*80b0*/  IDP.4A.S8.S8 R45, R39, R18.reuse, R45 ;  /* 0x00000012272d7226 */ /* 0x080fe4000000062d */
[C---:B------:R-:W-:Y:S02]  /*80c0*/  IDP.4A.S8.S8 R41, R38.reuse, R18, R41 ;  /* 0x0000001226297226 */ /* 0x040fe40000000629 */
[----:B------:R-:W-:Y:S01]  /*80d0*/  IDP.4A.S8.S8 R62, R38, R19, R62 ;  /* 0x00000013263e7226 */ /* 0x000fe2000000063e */
[----:B------:R-:W-:Y:S02]  /*80e0*/  SHF.L.U32 R3, R3, 0x2, RZ ;  /* 0x0000000203037819 */ /* 0x000fe400000006ff */
[----:B------:R-:W-:-:S02]  /*80f0*/  I2FP.F32.S32 R42, R42 ;  /* 0x0000002a002a7245 */ /* 0x000fc40000201400 */
[----:B------:R-:W-:Y:S02]  /*8100*/  I2FP.F32.S32 R44, R44 ;  /* 0x0000002c002c7245 */ /* 0x000fe40000201400 */
[----:B------:R-:W-:Y:S02]  /*8110*/  I2FP.F32.S32 R61, R61 ;  /* 0x0000003d003d7245 */ /* 0x000fe40000201400 */
[----:B------:R-:W-:Y:S02]  /*8120*/  I2FP.F32.S32 R43, R43 ;  /* 0x0000002b002b7245 */ /* 0x000fe40000201400 */
[----:B------:R-:W-:Y:S02]  /*8130*/  I2FP.F32.S32 R60, R60 ;  /* 0x0000003c003c7245 */ /* 0x000fe40000201400 */
[----:B------:R-:W-:Y:S02]  /*8140*/  I2FP.F32.S32 R45, R45 ;  /* 0x0000002d002d7245 */ /* 0x000fe40000201400 */
[----:B------:R-:W-:-:S02]  /*8150*/  I2FP.F32.S32 R41, R41 ;  /* 0x0000002900297245 */ /* 0x000fc40000201400 */
[----:B------:R-:W-:Y:S01]  /*8160*/  I2FP.F32.S32 R62, R62 ;  /* 0x0000003e003e7245 */ /* 0x000fe20000201400 */
[----:B0-----:R-:W-:-:S04]  /*8170*/  IMAD.WIDE.U32 R8, R3, 0x4, R8 ;  /* 0x0000000403087825 */ /* 0x001fc800078e0008 */
[----:B------:R-:W-:Y:S01]  /*8180*/  FFMA R3, R42, 9.8870361398439854383e-05, R5 ;  /* 0x38cf589f2a037823 */ /* 0x000fe20000000005 */
[----:B------:R-:W-:Y:S01]  /*8190*/  FFMA R11, R44, 9.8870361398439854383e-05, R7 ;  /* 0x38cf589f2c0b7823 */ /* 0x000fe20000000007 */
[--C-:B------:R-:W-:Y:S01]  /*81a0*/  FFMA R61, R61, 9.8870361398439854383e-05, R4.reuse ;  /* 0x38cf589f3d3d7823 */ /* 0x100fe20000000004 */
[----:B------:R-:W-:Y:S01]  /*81b0*/  FFMA R43, R43, 9.8870361398439854383e-05, R4 ;  /* 0x38cf589f2b2b7823 */ /* 0x000fe20000000004 */
[----:B------:R-:W-:Y:S01]  /*81c0*/  FFMA R5, R60, 9.8870361398439854383e-05, R5 ;  /* 0x38cf589f3c057823 */ /* 0x000fe20000000005 */
[--C-:B------:R-:W-:Y:S01]  /*81d0*/  FFMA R45, R45, 9.8870361398439854383e-05, R6.reuse ;  /* 0x38cf589f2d2d7823 */ /* 0x100fe20000000006 */
[----:B------:R-:W-:Y:S01]  /*81e0*/  FFMA R41, R41, 9.8870361398439854383e-05, R6 ;  /* 0x38cf589f29297823 */ /* 0x000fe20000000006 */
[----:B------:R-:W-:Y:S01]  /*81f0*/  FFMA R7, R62, 9.8870361398439854383e-05, R7 ;  /* 0x38cf589f3e077823 */ /* 0x000fe20000000007 */
        /* <DEDUP_REMOVED lines=9> */
.L_x_161:
        /* <DEDUP_REMOVED lines=15> */
.L_x_480:


//--------------------- .text.fused_nn_conv2d_cast_subtract_cast_multiply_add_nn_relu_divide_add_round_cast_cl_16286804049590463984__18_kernel0 --------------------------
	.section	.text.fused_nn_conv2d_cast_subtract_cast_multiply_add_nn_relu_divide_add_round_cast_cl_16286804049590463984__18_kernel0,"ax",@progbits
	.align	128
        .global         fused_nn_conv2d_cast_subtract_cast_multiply_add_nn_relu_divide_add_round_cast_cl_16286804049590463984__18_kernel0
        .type           fused_nn_conv2d_cast_subtract_cast_multiply_add_nn_relu_divide_add_round_cast_cl_16286804049590463984__18_kernel0,@function
        .size           fused_nn_conv2d_cast_subtract_cast_multiply_add_nn_relu_divide_add_round_cast_cl_16286804049590463984__18_kernel0,(.L_x_481 - fused_nn_conv2d_cast_subtract_cast_multiply_add_nn_relu_divide_add_round_cast_cl_16286804049590463984__18_kernel0)
        .other          fused_nn_conv2d_cast_subtract_cast_multiply_add_nn_relu_divide_add_round_cast_cl_16286804049590463984__18_kernel0,@"STO_CUDA_ENTRY STV_DEFAULT"
fused_nn_conv2d_cast_subtract_cast_multiply_add_nn_relu_divide_add_round_cast_cl_16286804049590463984__18_kernel0:
.text.fused_nn_conv2d_cast_subtract_cast_multiply_add_nn_relu_divide_add_round_cast_cl_16286804049590463984__18_kernel0:
[----:B------:R-:W0:Y:S01]  /*0000*/  LDC R1, c[0x0][0x37c] ;  /* 0x0000df00ff017b82 */ /* 0x000e220000000800 */
[----:B------:R-:W1:Y:S01]  /*0010*/  S2R R0, SR_TID.Z ;  /* 0x0000000000007919 */ /* 0x000e620000002300 */
[----:B------:R-:W-:Y:S01]  /*0020*/  UMOV UR4, 0x3340 ;  /* 0x0000334000047882 */ /* 0x000fe20000000000 */
[----:B0-----:R-:W-:Y:S01]  /*0030*/  PRMT R5, R1, 0x3340, R1 ;  /* 0x0000334001057816 */ /* 0x001fe20000000001 */
[----:B------:R-:W-:Y:S01]  /*0040*/  IMAD.U32 R6, RZ, RZ, UR4 ;  /* 0x00000004ff067e24 */ /* 0x000fe2000f8e00ff */
[----:B------:R-:W1:Y:S03]  /*0050*/  S2R R7, SR_TID.X ;  /* 0x0000000000077919 */ /* 0x000e660000002100 */
[----:B------:R-:W0:Y:S01]  /*0060*/  S2UR UR6, SR_CTAID.X ;  /* 0x00000000000679c3 */ /* 0x000e220000002500 */
[----:B------:R-:W-:Y:S02]  /*0070*/  IMAD.MOV.U32 R2, RZ, RZ, 0x3100 ;  /* 0x00003100ff027424 */ /* 0x000fe400078e00ff */
[----:B------:R-:W-:Y:S01]  /*0080*/  HFMA2 R26, -RZ, RZ, 0, 0 ;  /* 0x00000000ff1a7431 */ /* 0x000fe200000001ff */
[----:B------:R-:W-:-:S02]  /*0090*/  CS2R R24, SRZ ;  /* 0x0000000000187805 */ /* 0x000fc4000001ff00 */
[----:B------:R-:W-:Y:S01]  /*00a0*/  CS2R R22, SRZ ;  /* 0x0000000000167805 */ /* 0x000fe2000001ff00 */
[----:B------:R-:W-:Y:S01]  /*00b0*/  IMAD.MOV.U32 R19, RZ, RZ, RZ ;  /* 0x000000ffff137224 */ /* 0x000fe200078e00ff */
[----:B------:R-:W2:Y:S01]  /*00c0*/  LDCU.64 UR12, c[0x0][0x358] ;  /* 0x00006b00ff0c77ac */ /* 0x000ea20008000a00 */
[----:B------:R-:W3:Y:S01]  /*00d0*/  S2UR UR7, SR_CgaCtaId ;  /* 0x00000000000779c3 */ /* 0x000ee20000008800 */
[----:B0-----:R-:W-:-:S04]  /*00e0*/  ULOP3.LUT UR4, UR6, 0x1, URZ, 0xc0, !UPT ;  /* 0x0000000106047892 */ /* 0x001fc8000f8ec0ff */
[----:B------:R-:W-:Y:S02]  /*00f0*/  UISETP.NE.U32.AND UP0, UPT, UR4, 0x1, UPT ;  /* 0x000000010400788c */ /* 0x000fe4000bf05070 */
[----:B------:R-:W-:Y:S01]  /*0100*/  USHF.L.U32 UR4, UR6, 0x1, URZ ;  /* 0x0000000106047899 */ /* 0x000fe200080006ff */
[----:B-1----:R-:W-:Y:S01]  /*0110*/  IMAD R16, R0, 0xe, R7 ;  /* 0x0000000e00107824 */ /* 0x002fe200078e0207 */
[----:B------:R-:W-:Y:S02]  /*0120*/  USHF.R.U32.HI UR6, URZ, 0x1, UR6 ;  /* 0x00000001ff067899 */ /* 0x000fe40008011606 */
[----:B------:R-:W-:Y:S01]  /*0130*/  PLOP3.LUT P1, PT, PT, PT, UP0, 0x80, 0x8 ;  /* 0x000000000008781c */ /* 0x000fe20003f2f008 */
[C---:B------:R-:W-:Y:S01]  /*0140*/  VIADD R10, R16.reuse, 0xe0 ;  /* 0x000000e0100a7836 */ /* 0x040fe20000000000 */
[C---:B------:R-:W-:Y:S01]  /*0150*/  LOP3.LUT R8, R16.reuse, 0xffff, RZ, 0xc0, !PT ;  /* 0x0000ffff10087812 */ /* 0x040fe200078ec0ff */
[----:B------:R-:W-:Y:S01]  /*0160*/  ULOP3.LUT UR4, UR4, 0x7ffffffc, URZ, 0xc0, !UPT ;  /* 0x7ffffffc04047892 */ /* 0x000fe2000f8ec0ff */
[----:B------:R-:W-:-:S02]  /*0170*/  IADD3 R4, PT, PT, R16, 0x1c0, RZ ;  /* 0x000001c010047810 */ /* 0x000fc40007ffe0ff */
[----:B------:R-:W-:Y:S01]  /*0180*/  LOP3.LUT R9, R10, 0xffff, RZ, 0xc0, !PT ;  /* 0x0000ffff0a097812 */ /* 0x000fe200078ec0ff */
[----:B------:R-:W-:Y:S01]  /*0190*/  IMAD R3, R8, 0x1c4, RZ ;  /* 0x000001c408037824 */ /* 0x000fe200078e02ff */
[----:B------:R-:W-:Y:S01]  /*01a0*/  LOP3.LUT R11, R4, 0xffff, RZ, 0xc0, !PT ;  /* 0x0000ffff040b7812 */ /* 0x000fe200078ec0ff */
[----:B------:R-:W-:-:S03]  /*01b0*/  IMAD R8, R8, 0x8d4, RZ ;  /* 0x000008d408087824 */ /* 0x000fc600078e02ff */
[----:B------:R-:W-:Y:S01]  /*01c0*/  SHF.R.U32.HI R3, RZ, 0x10, R3 ;  /* 0x00000010ff037819 */ /* 0x000fe20000011603 */
[C---:B------:R-:W-:Y:S01]  /*01d0*/  IMAD R12, R11.reuse, 0x1c4, RZ ;  /* 0x000001c40b0c7824 */ /* 0x040fe200078e02ff */
[----:B------:R-:W-:Y:S01]  /*01e0*/  SHF.R.U32.HI R8, RZ, 0x10, R8 ;  /* 0x00000010ff087819 */ /* 0x000fe20000011608 */
[----:B------:R-:W-:Y:S01]  /*01f0*/  IMAD R11, R11, 0x8d4, RZ ;  /* 0x000008d40b0b7824 */ /* 0x000fe200078e02ff */
[C---:B------:R-:W-:Y:S02]  /*0200*/  PRMT R6, R3.reuse, R6, 0xffe0 ;  /* 0x0000ffe003067416 */ /* 0x040fe40000000006 */
[----:B------:R-:W-:Y:S02]  /*0210*/  PRMT R14, R3, 0x9910, RZ ;  /* 0x00009910030e7816 */ /* 0x000fe400000000ff */
[----:B------:R-:W-:Y:S01]  /*0220*/  PRMT R6, R6, 0x5410, R5 ;  /* 0x0000541006067816 */ /* 0x000fe20000000005 */
[C---:B------:R-:W-:Y:S01]  /*0230*/  IMAD R5, R9.reuse, 0x1c4, RZ ;  /* 0x000001c409057824 */ /* 0x040fe200078e02ff */
[----:B------:R-:W-:Y:S01]  /*0240*/  PRMT R13, R8, 0x9910, RZ ;  /* 0x00009910080d7816 */ /* 0x000fe200000000ff */
[----:B------:R-:W-:Y:S01]  /*0250*/  IMAD R9, R9, 0x8d4, RZ ;  /* 0x000008d409097824 */ /* 0x000fe200078e02ff */
[----:B------:R-:W-:-:S02]  /*0260*/  SHF.R.U32.HI R12, RZ, 0x10, R12 ;  /* 0x00000010ff0c7819 */ /* 0x000fc4000001160c */
[----:B------:R-:W-:Y:S02]  /*0270*/  SHF.R.U32.HI R5, RZ, 0x10, R5 ;  /* 0x00000010ff057819 */ /* 0x000fe40000011605 */
[----:B------:R-:W-:Y:S01]  /*0280*/  SHF.R.U32.HI R9, RZ, 0x10, R9 ;  /* 0x00000010ff097819 */ /* 0x000fe20000011609 */
[----:B------:R-:W-:Y:S01]  /*0290*/  IMAD R17, R12, 0x3100, RZ ;  /* 0x000031000c117824 */ /* 0x000fe200078e02ff */
[C---:B------:R-:W-:Y:S01]  /*02a0*/  PRMT R15, R5.reuse, 0x9910, RZ ;  /* 0x00009910050f7816 */ /* 0x040fe200000000ff */
[----:B------:R-:W-:Y:S01]  /*02b0*/  IMAD R5, R5, 0x3100, RZ ;  /* 0x0000310005057824 */ /* 0x000fe200078e02ff */
[----:B------:R-:W-:-:S03]  /*02c0*/  PRMT R9, R9, 0x9910, RZ ;  /* 0x0000991009097816 */ /* 0x000fc600000000ff */
[----:B------:R-:W-:Y:S02]  /*02d0*/  IMAD.MOV.U32 R3, RZ, RZ, R15 ;  /* 0x000000ffff037224 */ /* 0x000fe400078e000f */
[----:B------:R-:W-:Y:S01]  /*02e0*/  IMAD.MOV.U32 R8, RZ, RZ, R9 ;  /* 0x000000ffff087224 */ /* 0x000fe200078e0009 */
[----:B------:R-:W-:Y:S01]  /*02f0*/  SHF.R.U32.HI R9, RZ, 0x10, R11 ;  /* 0x00000010ff097819 */ /* 0x000fe2000001160b */
[----:B------:R-:W-:Y:S02]  /*0300*/  IMAD R3, R3, 0x91, RZ ;  /* 0x0000009103037824 */ /* 0x000fe400078e02ff */
[----:B------:R-:W-:Y:S01]  /*0310*/  IMAD R8, R8, 0x1d, RZ ;  /* 0x0000001d08087824 */ /* 0x000fe200078e02ff */
[----:B------:R-:W-:Y:S01]  /*0320*/  PRMT R15, R9, 0x9910, RZ ;  /* 0x00009910090f7816 */ /* 0x000fe200000000ff */
[----:B------:R-:W-:Y:S01]  /*0330*/  IMAD.MOV.U32 R11, RZ, RZ, R14 ;  /* 0x000000ffff0b7224 */ /* 0x000fe200078e000e */
[----:B------:R-:W-:Y:S01]  /*0340*/  IADD3 R9, PT, PT, RZ, -R3, RZ ;  /* 0x80000003ff097210 */ /* 0x000fe20007ffe0ff */
[----:B------:R-:W-:Y:S01]  /*0350*/  IMAD.MOV R8, RZ, RZ, -R8 ;  /* 0x000000ffff087224 */ /* 0x000fe200078e0a08 */
[----:B------:R-:W-:Y:S01]  /*0360*/  PRMT R14, R12, 0x9910, RZ ;  /* 0x000099100c0e7816 */ /* 0x000fe200000000ff */
[----:B------:R-:W-:Y:S01]  /*0370*/  IMAD R3, R13, 0x1d, RZ ;  /* 0x0000001d0d037824 */ /* 0x000fe200078e02ff */
[----:B------:R-:W-:-:S02]  /*0380*/  PRMT R9, R9, 0x7710, RZ ;  /* 0x0000771009097816 */ /* 0x000fc400000000ff */
[----:B------:R-:W-:Y:S01]  /*0390*/  PRMT R13, R8, 0x7710, RZ ;  /* 0x00007710080d7816 */ /* 0x000fe200000000ff */
[----:B------:R-:W-:Y:S02]  /*03a0*/  IMAD.MOV R3, RZ, RZ, -R3 ;  /* 0x000000ffff037224 */ /* 0x000fe400078e0a03 */
[C---:B------:R-:W-:Y:S01]  /*03b0*/  IMAD.IADD R8, R10.reuse, 0x1, R9 ;  /* 0x000000010a087824 */ /* 0x040fe200078e0209 */
[----:B------:R-:W-:Y:S01]  /*03c0*/  IADD3 R10, PT, PT, R10, R13, RZ ;  /* 0x0000000d0a0a7210 */ /* 0x000fe20007ffe0ff */
[----:B------:R-:W-:Y:S01]  /*03d0*/  IMAD R9, R11, 0x91, RZ ;  /* 0x000000910b097824 */ /* 0x000fe200078e02ff */
[----:B------:R-:W-:Y:S01]  /*03e0*/  PRMT R3, R3, 0x7710, RZ ;  /* 0x0000771003037816 */ /* 0x000fe200000000ff */
[----:B------:R-:W-:Y:S02]  /*03f0*/  IMAD R11, R14, 0x91, RZ ;  /* 0x000000910e0b7824 */ /* 0x000fe400078e02ff */
[----:B------:R-:W-:Y:S02]  /*0400*/  IMAD R13, R15, 0x1d, RZ ;  /* 0x0000001d0f0d7824 */ /* 0x000fe400078e02ff */
[----:B------:R-:W-:-:S02]  /*0410*/  IMAD.MOV R9, RZ, RZ, -R9 ;  /* 0x000000ffff097224 */ /* 0x000fc400078e0a09 */
[----:B------:R-:W-:Y:S01]  /*0420*/  IMAD.MOV R15, RZ, RZ, -R11 ;  /* 0x000000ffff0f7224 */ /* 0x000fe200078e0a0b */
[----:B------:R-:W-:Y:S01]  /*0430*/  IADD3 R13, PT, PT, RZ, -R13, RZ ;  /* 0x8000000dff0d7210 */ /* 0x000fe20007ffe0ff */
[C---:B------:R-:W-:Y:S01]  /*0440*/  IMAD.IADD R3, R16.reuse, 0x1, R3 ;  /* 0x0000000110037824 */ /* 0x040fe200078e0203 */
[----:B------:R-:W-:Y:S02]  /*0450*/  PRMT R11, R9, 0x7710, RZ ;  /* 0x00007710090b7816 */ /* 0x000fe400000000ff */
[----:B------:R-:W-:Y:S02]  /*0460*/  PRMT R9, R15, 0x7710, RZ ;  /* 0x000077100f097816 */ /* 0x000fe400000000ff */
[----:B------:R-:W-:Y:S01]  /*0470*/  PRMT R13, R13, 0x7710, RZ ;  /* 0x000077100d0d7816 */ /* 0x000fe200000000ff */
[----:B------:R-:W-:Y:S01]  /*0480*/  IMAD.IADD R11, R16, 0x1, R11 ;  /* 0x00000001100b7824 */ /* 0x000fe200078e020b */
[----:B------:R-:W-:Y:S01]  /*0490*/  PRMT R14, R3, 0x9910, RZ ;  /* 0x00009910030e7816 */ /* 0x000fe200000000ff */
[----:B------:R-:W-:-:S02]  /*04a0*/  IMAD.IADD R9, R4, 0x1, R9 ;  /* 0x0000000104097824 */ /* 0x000fc400078e0209 */
[----:B------:R-:W-:Y:S01]  /*04b0*/  IMAD.IADD R13, R4, 0x1, R13 ;  /* 0x00000001040d7824 */ /* 0x000fe200078e020d */
[----:B------:R-:W-:Y:S01]  /*04c0*/  PRMT R4, R11, 0x9910, RZ ;  /* 0x000099100b047816 */ /* 0x000fe200000000ff */
[----:B------:R-:W-:Y:S01]  /*04d0*/  IMAD.SHL.U32 R3, R3, 0x4, RZ ;  /* 0x0000000403037824 */ /* 0x000fe200078e00ff */
[----:B------:R-:W-:Y:S01]  /*04e0*/  ISETP.NE.OR P0, PT, R14, RZ, !P1 ;  /* 0x000000ff0e00720c */ /* 0x000fe20004f05670 */
[----:B------:R-:W-:Y:S01]  /*04f0*/  IMAD.SHL.U32 R18, R13, 0x4, RZ ;  /* 0x000000040d127824 */ /* 0x000fe200078e00ff */
[----:B------:R-:W-:Y:S01]  /*0500*/  MOV R12, R4 ;  /* 0x00000004000c7202 */ /* 0x000fe20000000f00 */
[----:B------:R-:W-:Y:S01]  /*0510*/  IMAD.SHL.U32 R4, R10, 0x4, RZ ;  /* 0x000000040a047824 */ /* 0x000fe200078e00ff */
[----:B------:R-:W-:Y:S02]  /*0520*/  PRMT R14, R8, 0x9910, RZ ;  /* 0x00009910080e7816 */ /* 0x000fe400000000ff */
[----:B------:R-:W-:Y:S01]  /*0530*/  PRMT R15, R9, 0x9910, RZ ;  /* 0x00009910090f7816 */ /* 0x000fe200000000ff */
[----:B------:R-:W-:Y:S01]  /*0540*/  IMAD R12, R12, 0x1b, RZ ;  /* 0x0000001b0c0c7824 */ /* 0x000fe200078e02ff */
[----:B------:R-:W-:Y:S01]  /*0550*/  LOP3.LUT R5, R5, 0xffff, R4, 0xf8, !PT ;  /* 0x0000ffff05057812 */ /* 0x000fe200078ef804 */
[----:B------:R-:W-:Y:S01]  /*0560*/  IMAD R14, R14, 0x1b, RZ ;  /* 0x0000001b0e0e7824 */ /* 0x000fe200078e02ff */
[----:B------:R-:W-:Y:S01]  /*0570*/  LOP3.LUT R4, R17, 0xffff, R18, 0xf8, !PT ;  /* 0x0000ffff11047812 */ /* 0x000fe200078ef812 */
[----:B------:R-:W-:Y:S01]  /*0580*/  IMAD R15, R15, 0x1b, RZ ;  /* 0x0000001b0f0f7824 */ /* 0x000fe200078e02ff */
[----:B------:R-:W-:-:S02]  /*0590*/  LOP3.LUT R12, R12, 0xffff, RZ, 0xc0, !PT ;  /* 0x0000ffff0c0c7812 */ /* 0x000fc400078ec0ff */
[----:B------:R-:W-:Y:S02]  /*05a0*/  PRMT R18, R10, 0x9910, RZ ;  /* 0x000099100a127816 */ /* 0x000fe400000000ff */
[----:B------:R-:W-:Y:S02]  /*05b0*/  LOP3.LUT R10, R14, 0xffff, RZ, 0xc0, !PT ;  /* 0x0000ffff0e0a7812 */ /* 0x000fe400078ec0ff */
[----:B------:R-:W-:Y:S02]  /*05c0*/  SHF.R.U32.HI R14, RZ, 0x8, R12 ;  /* 0x00000008ff0e7819 */ /* 0x000fe4000001160c */
[----:B------:R-:W-:Y:S01]  /*05d0*/  LOP3.LUT R17, R15, 0xffff, RZ, 0xc0, !PT ;  /* 0x0000ffff0f117812 */ /* 0x000fe200078ec0ff */
[----:B------:R-:W-:Y:S01]  /*05e0*/  IMAD.MOV.U32 R15, RZ, RZ, R18 ;  /* 0x000000ffff0f7224 */ /* 0x000fe200078e0012 */
[----:B------:R-:W-:Y:S02]  /*05f0*/  IADD3 R18, PT, PT, RZ, -R14, RZ ;  /* 0x8000000eff127210 */ /* 0x000fe40007ffe0ff */
[----:B------:R-:W-:-:S02]  /*0600*/  SHF.R.U32.HI R12, RZ, 0x8, R10 ;  /* 0x00000008ff0c7819 */ /* 0x000fc4000001160a */
[----:B------:R-:W-:Y:S02]  /*0610*/  PRMT R18, R18, 0x7710, RZ ;  /* 0x0000771012127816 */ /* 0x000fe400000000ff */
[----:B------:R-:W-:Y:S02]  /*0620*/  SHF.R.U32.HI R10, RZ, 0x8, R17 ;  /* 0x00000008ff0a7819 */ /* 0x000fe40000011611 */
[----:B------:R-:W-:Y:S01]  /*0630*/  ISETP.NE.OR P3, PT, R15, RZ, !P1 ;  /* 0x000000ff0f00720c */ /* 0x000fe20004f65670 */
[----:B------:R-:W-:Y:S01]  /*0640*/  IMAD.IADD R11, R11, 0x1, R18 ;  /* 0x000000010b0b7824 */ /* 0x000fe200078e0212 */
[----:B------:R-:W-:Y:S01]  /*0650*/  PRMT R17, R13, 0x9910, RZ ;  /* 0x000099100d117816 */ /* 0x000fe200000000ff */
[----:B------:R-:W-:Y:S01]  /*0660*/  IMAD.MOV R15, RZ, RZ, -R12 ;  /* 0x000000ffff0f7224 */ /* 0x000fe200078e0a0c */
[----:B------:R-:W-:Y:S01]  /*0670*/  LOP3.LUT R3, R3, 0xffff, RZ, 0xc0, !PT ;  /* 0x0000ffff03037812 */ /* 0x000fe200078ec0ff */
[----:B------:R-:W-:Y:S01]  /*0680*/  IMAD.MOV R20, RZ, RZ, -R10 ;  /* 0x000000ffff147224 */ /* 0x000fe200078e0a0a */
[----:B------:R-:W-:-:S02]  /*0690*/  LOP3.LUT R11, R11, 0xfe, RZ, 0xc0, !PT ;  /* 0x000000fe0b0b7812 */ /* 0x000fc400078ec0ff */
[----:B------:R-:W-:Y:S02]  /*06a0*/  PRMT R13, R15, 0x7710, RZ ;  /* 0x000077100f0d7816 */ /* 0x000fe400000000ff */
[----:B------:R-:W-:Y:S02]  /*06b0*/  LEA.HI R11, R11, R14, RZ, 0x1f ;  /* 0x0000000e0b0b7211 */ /* 0x000fe400078ff8ff */
[----:B------:R-:W-:Y:S01]  /*06c0*/  PRMT R20, R20, 0x7710, RZ ;  /* 0x0000771014147816 */ /* 0x000fe200000000ff */
[----:B------:R-:W-:Y:S01]  /*06d0*/  IMAD.IADD R8, R8, 0x1, R13 ;  /* 0x0000000108087824 */ /* 0x000fe200078e020d */
[----:B------:R-:W-:Y:S02]  /*06e0*/  LOP3.LUT R11, R11, 0xf0, RZ, 0xc0, !PT ;  /* 0x000000f00b0b7812 */ /* 0x000fe400078ec0ff */
[----:B------:R-:W-:Y:S01]  /*06f0*/  MOV R15, R17 ;  /* 0x00000011000f7202 */ /* 0x000fe20000000f00 */
[----:B------:R-:W-:Y:S01]  /*0700*/  IMAD.IADD R13, R9, 0x1, R20 ;  /* 0x00000001090d7824 */ /* 0x000fe200078e0214 */
[----:B------:R-:W-:-:S02]  /*0710*/  SHF.R.U32.HI R11, RZ, 0x4, R11 ;  /* 0x00000004ff0b7819 */ /* 0x000fc4000001160b */
[----:B------:R-:W-:Y:S02]  /*0720*/  CS2R R20, SRZ ;  /* 0x0000000000147805 */ /* 0x000fe4000001ff00 */
[----:B------:R-:W-:Y:S02]  /*0730*/  LOP3.LUT R9, R8, 0xfe, RZ, 0xc0, !PT ;  /* 0x000000fe08097812 */ /* 0x000fe400078ec0ff */
[----:B------:R-:W-:Y:S02]  /*0740*/  PRMT R2, R2, 0x5410, R11 ;  /* 0x0000541002027816 */ /* 0x000fe4000000000b */
[----:B------:R-:W-:Y:S02]  /*0750*/  LOP3.LUT R13, R13, 0xfe, RZ, 0xc0, !PT ;  /* 0x000000fe0d0d7812 */ /* 0x000fe400078ec0ff */
[----:B------:R-:W-:Y:S01]  /*0760*/  LEA.HI R9, R9, R12, RZ, 0x1f ;  /* 0x0000000c09097211 */ /* 0x000fe200078ff8ff */
[----:B------:R-:W-:Y:S01]  /*0770*/  IDP.2A.LO.U16.U8 R6, R2, R6, R3 ;  /* 0x0000000602067226 */ /* 0x000fe20000001003 */
[----:B------:R-:W-:Y:S01]  /*0780*/  LEA.HI R13, R13, R10, RZ, 0x1f ;  /* 0x0000000a0d0d7211 */ /* 0x000fe200078ff8ff */
[----:B------:R-:W0:Y:S01]  /*0790*/  S2R R3, SR_CTAID.Y ;  /* 0x0000000000037919 */ /* 0x000e220000002600 */
[----:B------:R-:W-:-:S02]  /*07a0*/  LOP3.LUT R9, R9, 0xf0, RZ, 0xc0, !PT ;  /* 0x000000f009097812 */ /* 0x000fc400078ec0ff */
[----:B------:R-:W-:Y:S02]  /*07b0*/  LOP3.LUT R13, R13, 0xf0, RZ, 0xc0, !PT ;  /* 0x000000f00d0d7812 */ /* 0x000fe400078ec0ff */
[----:B------:R-:W-:Y:S01]  /*07c0*/  ISETP.NE.OR P1, PT, R15, RZ, !P1 ;  /* 0x000000ff0f00720c */ /* 0x000fe20004f25670 */
[C---:B------:R-:W-:Y:S01]  /*07d0*/  IMAD.SHL.U32 R15, R7.reuse, 0x4, RZ ;  /* 0x00000004070f7824 */ /* 0x040fe200078e00ff */
[----:B------:R-:W-:Y:S01]  /*07e0*/  SHF.R.U32.HI R8, RZ, 0x4, R9 ;  /* 0x00000004ff087819 */ /* 0x000fe20000011609 */
[----:B------:R-:W-:Y:S01]  /*07f0*/  IMAD.SHL.U32 R7, R7, 0x8, RZ ;  /* 0x0000000807077824 */ /* 0x000fe200078e00ff */
[----:B------:R-:W-:Y:S01]  /*0800*/  SHF.R.U32.HI R13, RZ, 0x4, R13 ;  /* 0x00000004ff0d7819 */ /* 0x000fe2000001160d */
[----:B------:R-:W-:Y:S01]  /*0810*/  IMAD R15, R0, 0x38, R15 ;  /* 0x00000038000f7824 */ /* 0x000fe200078e020f */
[----:B------:R-:W-:Y:S01]  /*0820*/  LOP3.LUT P5, RZ, R11, UR4, RZ, 0xfc, !PT ;  /* 0x000000040bff7c12 */ /* 0x000fe2000f8afcff */
[C---:B------:R-:W-:Y:S01]  /*0830*/  IMAD R2, R8.reuse, 0xe0, R5 ;  /* 0x000000e008027824 */ /* 0x040fe200078e0205 */
[----:B------:R-:W-:Y:S01]  /*0840*/  LOP3.LUT P4, RZ, R8, UR4, RZ, 0xfc, !PT ;  /* 0x0000000408ff7c12 */ /* 0x000fe2000f88fcff */
[C---:B------:R-:W-:Y:S01]  /*0850*/  IMAD R4, R13.reuse, 0xe0, R4 ;  /* 0x000000e00d047824 */ /* 0x040fe200078e0204 */
[----:B------:R-:W-:Y:S01]  /*0860*/  LOP3.LUT P2, RZ, R13, UR4, RZ, 0xfc, !PT ;  /* 0x000000040dff7c12 */ /* 0x000fe2000f84fcff */
[----:B------:R-:W-:Y:S01]  /*0870*/  UMOV UR4, 0x400 ;  /* 0x0000040000047882 */ /* 0x000fe20000000000 */
[----:B------:R-:W-:Y:S01]  /*0880*/  PLOP3.LUT P0, PT, P5, P0, PT, 0x2f, 0xf2 ;  /* 0x0000000000f2781c */ /* 0x000fe20002f00577 */
[----:B---3--:R-:W-:Y:S01]  /*0890*/  ULEA UR7, UR7, UR4, 0x18 ;  /* 0x0000000407077291 */ /* 0x008fe2000f8ec0ff */
[----:B------:R-:W-:-:S02]  /*08a0*/  PLOP3.LUT P3, PT, P4, P3, PT, 0x2f, 0xf2 ;  /* 0x0000000000f2781c */ /* 0x000fc40002766577 */
[----:B------:R-:W-:Y:S01]  /*08b0*/  PLOP3.LUT P1, PT, P2, P1, PT, 0x2f, 0xf2 ;  /* 0x0000000000f2781c */ /* 0x000fe20001722577 */
[----:B------:R-:W-:Y:S01]  /*08c0*/  UMOV UR4, URZ ;  /* 0x000000ff00047c82 */ /* 0x000fe20008000000 */
[----:B------:R-:W-:Y:S02]  /*08d0*/  IADD3 R14, PT, PT, -R0, 0xa5, RZ ;  /* 0x000000a5000e7810 */ /* 0x000fe40007ffe1ff */
[----:B------:R-:W-:Y:S02]  /*08e0*/  SHF.R.U32.HI R13, RZ, 0x2, R16 ;  /* 0x00000002ff0d7819 */ /* 0x000fe40000011610 */
[----:B--2---:R-:W-:-:S07]  /*08f0*/  LOP3.LUT R12, R15, 0xc, RZ, 0xc0, !PT ;  /* 0x0000000c0f0c7812 */ /* 0x004fce00078ec0ff */
.L_x_185:
[----:B------:R-:W1:Y:S08]  /*0900*/  S2UR UR5, SR_CTAID.X ;  /* 0x00000000000579c3 */ /* 0x000e700000002500 */
[----:B------:R-:W-:Y:S01]  /*0910*/  BAR.SYNC.DEFER_BLOCKING 0x0 ;  /* 0x0000000000007b1d */ /* 0x000fe20000010000 */
[----:B------:R-:W-:-:S04]  /*0920*/  ISETP.GT.U32.AND P2, PT, R0, 0x29, PT ;  /* 0x000000290000780c */ /* 0x000fc80003f44070 */
[----:B------:R-:W-:Y:S01]  /*0930*/  ISETP.GT.U32.OR P2, PT, R16, 0x243, P2 ;  /* 0x000002431000780c */ /* 0x000fe20001744470 */
[----:B------:R-:W-:Y:S01]  /*0940*/  BSSY.RECONVERGENT B0, `(.L_x_162) ;  /* 0x0000012000007945 */ /* 0x000fe20003800200 */
[----:B-1----:R-:W-:-:S04]  /*0950*/  ULOP3.LUT UR5, UR5, 0x1, URZ, 0xc0, !UPT ;  /* 0x0000000105057892 */ /* 0x002fc8000f8ec0ff */
[----:B------:R-:W-:-:S04]  /*0960*/  UISETP.NE.U32.AND UP0, UPT, UR5, 0x1, UPT ;  /* 0x000000010500788c */ /* 0x000fc8000bf05070 */
[----:B------:R-:W-:-:S04]  /*0970*/  USEL UR5, URZ, 0x70, UP0 ;  /* 0x00000070ff057887 */ /* 0x000fc80008000000 */
[----:B------:R-:W-:-:S04]  /*0980*/  UIMAD UR5, UR6, 0x380, UR5 ;  /* 0x00000380060578a4 */ /* 0x000fc8000f8e0205 */
[----:B------:R-:W-:-:S04]  /*0990*/  UIMAD UR5, UR4, 0xc400, UR5 ;  /* 0x0000c400040578a4 */ /* 0x000fc8000f8e0205 */
[----:B------:R-:W-:Y:S01]  /*09a0*/  UIADD3 UR5, UPT, UPT, UR5, -0xe4, URZ ;  /* 0xffffff1c05057890 */ /* 0x000fe2000fffe0ff */
[----:B------:R-:W-:Y:S11]  /*09b0*/  @P2 BRA `(.L_x_163) ;  /* 0x0000000000282947 */ /* 0x000ff60003800000 */
[----:B------:R-:W-:Y:S01]  /*09c0*/  BSSY.RECONVERGENT B1, `(.L_x_164) ;  /* 0x0000008000017945 */ /* 0x000fe20003800200 */
[----:B------:R-:W-:-:S03]  /*09d0*/  HFMA2 R8, -RZ, RZ, 0, 0 ;  /* 0x00000000ff087431 */ /* 0x000fc600000001ff */
[----:B------:R-:W-:Y:S05]  /*09e0*/  @P0 BRA `(.L_x_165) ;  /* 0x0000000000140947 */ /* 0x000fea0003800000 */
[----:B------:R-:W1:Y:S01]  /*09f0*/  LDCU.64 UR8, c[0x0][0x380] ;  /* 0x00007000ff0877ac */ /* 0x000e620008000a00 */
[----:B------:R-:W-:-:S05]  /*0a00*/  VIADD R5, R6, UR5 ;  /* 0x0000000506057c36 */ /* 0x000fca0008000000 */
[----:B-1----:R-:W-:-:S04]  /*0a10*/  IADD3 R8, P2, PT, R5, UR8, RZ ;  /* 0x0000000805087c10 */ /* 0x002fc8000ff5e0ff */
[----:B------:R-:W-:-:S05]  /*0a20*/  LEA.HI.X.SX32 R9, R5, UR9, 0x1, P2 ;  /* 0x0000000905097c11 */ /* 0x000fca00090f0eff */
[----:B------:R1:W5:Y:S04]  /*0a30*/  LDG.E.CONSTANT R8, desc[UR12][R8.64] ;  /* 0x0000000c08087981 */ /* 0x000368000c1e9900 */
.L_x_165:
[----:B------:R-:W-:Y:S05]  /*0a40*/  BSYNC.RECONVERGENT B1 ;  /* 0x0000000000017941 */ /* 0x000fea0003800200 */
.L_x_164:
[----:B-----5:R2:W-:Y:S02]  /*0a50*/  STS [R15+UR7], R8 ;  /* 0x000000080f007988 */ /* 0x0205e40008000807 */
.L_x_163:
[----:B------:R-:W-:Y:S05]  /*0a60*/  BSYNC.RECONVERGENT B0 ;  /* 0x0000000000007941 */ /* 0x000fea0003800200 */
.L_x_162:
[----:B------:R-:W-:Y:S01]  /*0a70*/  ISETP.GT.U32.AND P2, PT, R0, 0x19, PT ;  /* 0x000000190000780c */ /* 0x000fe20003f44070 */
[----:B------:R-:W-:Y:S03]  /*0a80*/  BSSY.RECONVERGENT B0, `(.L_x_166) ;  /* 0x000000d000007945 */ /* 0x000fe60003800200 */
[----:B------:R-:W-:-:S13]  /*0a90*/  ISETP.GT.U32.OR P2, PT, R16, 0x163, P2 ;  /* 0x000001631000780c */ /* 0x000fda0001744470 */
[----:B------:R-:W-:Y:S05]  /*0aa0*/  @P2 BRA `(.L_x_167) ;  /* 0x0000000000282947 */ /* 0x000fea0003800000 */
[----:B------:R-:W-:Y:S01]  /*0ab0*/  BSSY.RECONVERGENT B1, `(.L_x_168) ;  /* 0x0000008000017945 */ /* 0x000fe20003800200 */
[----:B--2---:R-:W-:-:S03]  /*0ac0*/  IMAD.MOV.U32 R8, RZ, RZ, RZ ;  /* 0x000000ffff087224 */ /* 0x004fc600078e00ff */
[----:B------:R-:W-:Y:S05]  /*0ad0*/  @P3 BRA `(.L_x_169) ;  /* 0x0000000000143947 */ /* 0x000fea0003800000 */
[----:B------:R-:W2:Y:S01]  /*0ae0*/  LDCU.64 UR8, c[0x0][0x380] ;  /* 0x00007000ff0877ac */ /* 0x000ea20008000a00 */
[----:B------:R-:W-:-:S05]  /*0af0*/  VIADD R5, R2, UR5 ;  /* 0x0000000502057c36 */ /* 0x000fca0008000000 */
[----:B--2---:R-:W-:-:S04]  /*0b00*/  IADD3 R8, P2, PT, R5, UR8, RZ ;  /* 0x0000000805087c10 */ /* 0x004fc8000ff5e0ff */
[----:B-1----:R-:W-:-:S05]  /*0b10*/  LEA.HI.X.SX32 R9, R5, UR9, 0x1, P2 ;  /* 0x0000000905097c11 */ /* 0x002fca00090f0eff */
[----:B------:R2:W5:Y:S04]  /*0b20*/  LDG.E.CONSTANT R8, desc[UR12][R8.64] ;  /* 0x0000000c08087981 */ /* 0x000568000c1e9900 */
.L_x_169:
[----:B------:R-:W-:Y:S05]  /*0b30*/  BSYNC.RECONVERGENT B1 ;  /* 0x0000000000017941 */ /* 0x000fea0003800200 */
.L_x_168:
[----:B-----5:R3:W-:Y:S02]  /*0b40*/  STS [R15+UR7+0x380], R8 ;  /* 0x000380080f007988 */ /* 0x0207e40008000807 */
.L_x_167:
[----:B------:R-:W-:Y:S05]  /*0b50*/  BSYNC.RECONVERGENT B0 ;  /* 0x0000000000007941 */ /* 0x000fea0003800200 */
.L_x_166:
[----:B------:R-:W-:Y:S01]  /*0b60*/  ISETP.GT.U32.AND P2, PT, R0, 0x9, PT ;  /* 0x000000090000780c */ /* 0x000fe20003f44070 */
[----:B------:R-:W-:Y:S03]  /*0b70*/  BSSY.RECONVERGENT B0, `(.L_x_170) ;  /* 0x000000d000007945 */ /* 0x000fe60003800200 */
[----:B------:R-:W-:-:S13]  /*0b80*/  ISETP.GT.U32.OR P2, PT, R16, 0x83, P2 ;  /* 0x000000831000780c */ /* 0x000fda0001744470 */
[----:B------:R-:W-:Y:S05]  /*0b90*/  @P2 BRA `(.L_x_171) ;  /* 0x0000000000282947 */ /* 0x000fea0003800000 */
[----:B------:R-:W-:Y:S01]  /*0ba0*/  BSSY.RECONVERGENT B1, `(.L_x_172) ;  /* 0x0000008000017945 */ /* 0x000fe20003800200 */
[----:B--23--:R-:W-:-:S03]  /*0bb0*/  MOV R8, RZ ;  /* 0x000000ff00087202 */ /* 0x00cfc60000000f00 */
[----:B------:R-:W-:Y:S05]  /*0bc0*/  @P1 BRA `(.L_x_173) ;  /* 0x0000000000141947 */ /* 0x000fea0003800000 */
[----:B------:R-:W2:Y:S01]  /*0bd0*/  LDCU.64 UR8, c[0x0][0x380] ;  /* 0x00007000ff0877ac */ /* 0x000ea20008000a00 */
[----:B------:R-:W-:-:S05]  /*0be0*/  VIADD R5, R4, UR5 ;  /* 0x0000000504057c36 */ /* 0x000fca0008000000 */
[----:B--2---:R-:W-:-:S04]  /*0bf0*/  IADD3 R8, P2, PT, R5, UR8, RZ ;  /* 0x0000000805087c10 */ /* 0x004fc8000ff5e0ff */
[----:B-1----:R-:W-:-:S05]  /*0c00*/  LEA.HI.X.SX32 R9, R5, UR9, 0x1, P2 ;  /* 0x0000000905097c11 */ /* 0x002fca00090f0eff */
[----:B------:R2:W5:Y:S04]  /*0c10*/  LDG.E.CONSTANT R8, desc[UR12][R8.64] ;  /* 0x0000000c08087981 */ /* 0x000568000c1e9900 */
.L_x_173:
[----:B------:R-:W-:Y:S05]  /*0c20*/  BSYNC.RECONVERGENT B1 ;  /* 0x0000000000017941 */ /* 0x000fea0003800200 */
.L_x_172:
[----:B-----5:R4:W-:Y:S02]  /*0c30*/  STS [R15+UR7+0x700], R8 ;  /* 0x000700080f007988 */ /* 0x0209e40008000807 */
.L_x_171:
[----:B------:R-:W-:Y:S05]  /*0c40*/  BSYNC.RECONVERGENT B0 ;  /* 0x0000000000007941 */ /* 0x000fea0003800200 */
.L_x_170:
[----:B--234-:R-:W-:Y:S01]  /*0c50*/  IMAD.U32 R8, RZ, RZ, UR4 ;  /* 0x00000004ff087e24 */ /* 0x01cfe2000f8e00ff */
[----:B------:R-:W2:Y:S01]  /*0c60*/  LDCU.64 UR10, c[0x0][0x388] ;  /* 0x00007100ff0a77ac */ /* 0x000ea20008000a00 */
[----:B0-----:R-:W-:Y:S01]  /*0c70*/  IMAD R5, R3, 0x9000, R12 ;  /* 0x0000900003057824 */ /* 0x001fe200078e020c */
[----:B------:R-:W-:-:S03]  /*0c80*/  UMOV UR5, URZ ;  /* 0x000000ff00057c82 */ /* 0x000fc60008000000 */
[----:B------:R-:W-:-:S07]  /*0c90*/  IMAD R5, R8, 0x240, R5 ;  /* 0x0000024008057824 */ /* 0x000fce00078e0205 */
.L_x_183:
[----:B------:R-:W-:Y:S02]  /*0ca0*/  USHF.L.U32 UR8, UR5, 0x4, URZ ;  /* 0x0000000405087899 */ /* 0x000fe400080006ff */
[----:B-1----:R-:W-:Y:S01]  /*0cb0*/  IMAD.U32 R9, RZ, RZ, UR5 ;  /* 0x00000005ff097e24 */ /* 0x002fe2000f8e00ff */
[----:B------:R-:W-:Y:S01]  /*0cc0*/  UIADD3 UR14, UPT, UPT, UR5, 0x1, URZ ;  /* 0x00000001050e7890 */ /* 0x000fe2000fffe0ff */
[----:B------:R-:W-:Y:S02]  /*0cd0*/  BSSY.RECONVERGENT B0, `(.L_x_174) ;  /* 0x0000031000007945 */ /* 0x000fe40003800200 */
[----:B------:R-:W-:Y:S01]  /*0ce0*/  IMAD R10, R9, 0xe0, R16 ;  /* 0x000000e0090a7824 */ /* 0x000fe200078e0210 */
[----:B------:R-:W-:-:S04]  /*0cf0*/  ISETP.LE.U32.AND P2, PT, R14, UR8, PT ;  /* 0x000000080e007c0c */ /* 0x000fc8000bf43070 */
[----:B------:R-:W-:-:S13]  /*0d00*/  ISETP.GT.U32.OR P2, PT, R10, 0x8ff, P2 ;  /* 0x000008ff0a00780c */ /* 0x000fda0001744470 */
[----:B0-23--:R-:W-:Y:S05]  /*0d10*/  @P2 BRA `(.L_x_175) ;  /* 0x0000000000b02947 */ /* 0x00dfea0003800000 */
[----:B------:R-:W-:Y:S02]  /*0d20*/  MOV R8, UR5 ;  /* 0x0000000500087c02 */ /* 0x000fe40008000f00 */
[----:B------:R-:W-:-:S03]  /*0d30*/  LOP3.LUT R11, R10, 0xffff, RZ, 0xc0, !PT ;  /* 0x0000ffff0a0b7812 */ /* 0x000fc600078ec0ff */
[----:B------:R-:W-:Y:S02]  /*0d40*/  IMAD R9, R8, 0x38, R13 ;  /* 0x0000003808097824 */ /* 0x000fe400078e020d */
[----:B------:R-:W-:-:S03]  /*0d50*/  IMAD R8, R11, 0xe38f, RZ ;  /* 0x0000e38f0b087824 */ /* 0x000fc600078e02ff */
[----:B------:R-:W-:Y:S02]  /*0d60*/  LOP3.LUT R17, R9, 0xffff, RZ, 0xc0, !PT ;  /* 0x0000ffff09117812 */ /* 0x000fe400078ec0ff */
[----:B------:R-:W-:-:S03]  /*0d70*/  SHF.R.U32.HI R8, RZ, 0x17, R8 ;  /* 0x00000017ff087819 */ /* 0x000fc60000011608 */
[----:B------:R-:W-:Y:S01]  /*0d80*/  IMAD R17, R17, 0xaaab, RZ ;  /* 0x0000aaab11117824 */ /* 0x000fe200078e02ff */
[----:B------:R-:W-:-:S04]  /*0d90*/  PRMT R18, R8, 0x9910, RZ ;  /* 0x0000991008127816 */ /* 0x000fc800000000ff */
[----:B------:R-:W-:-:S04]  /*0da0*/  SHF.R.U32.HI R17, RZ, 0x11, R17 ;  /* 0x00000011ff117819 */ /* 0x000fc80000011611 */
[----:B------:R-:W-:Y:S01]  /*0db0*/  PRMT R27, R17, 0x9910, RZ ;  /* 0x00009910111b7816 */ /* 0x000fe200000000ff */
[----:B------:R-:W-:-:S04]  /*0dc0*/  IMAD R17, R18, 0x90, RZ ;  /* 0x0000009012117824 */ /* 0x000fc800078e02ff */
[----:B------:R-:W-:Y:S02]  /*0dd0*/  IMAD.MOV.U32 R18, RZ, RZ, R27 ;  /* 0x000000ffff127224 */ /* 0x000fe400078e001b */
[----:B------:R-:W-:Y:S02]  /*0de0*/  IMAD.MOV R27, RZ, RZ, -R17 ;  /* 0x000000ffff1b7224 */ /* 0x000fe400078e0a11 */
[----:B------:R-:W-:-:S03]  /*0df0*/  IMAD R17, R18, 0x3, RZ ;  /* 0x0000000312117824 */ /* 0x000fc600078e02ff */
[----:B------:R-:W-:Y:S02]  /*0e00*/  PRMT R27, R27, 0x7710, RZ ;  /* 0x000077101b1b7816 */ /* 0x000fe400000000ff */
[----:B------:R-:W-:-:S03]  /*0e10*/  IADD3 R18, PT, PT, RZ, -R17, RZ ;  /* 0x80000011ff127210 */ /* 0x000fc60007ffe0ff */
[----:B------:R-:W-:Y:S01]  /*0e20*/  IMAD.IADD R17, R10, 0x1, R27 ;  /* 0x000000010a117824 */ /* 0x000fe200078e021b */
[----:B------:R-:W-:-:S04]  /*0e30*/  PRMT R18, R18, 0x7710, RZ ;  /* 0x0000771012127816 */ /* 0x000fc800000000ff */
[----:B------:R-:W-:Y:S01]  /*0e40*/  PRMT R27, R17, 0x9910, RZ ;  /* 0x00009910111b7816 */ /* 0x000fe200000000ff */
[----:B------:R-:W-:-:S03]  /*0e50*/  IMAD.IADD R17, R9, 0x1, R18 ;  /* 0x0000000109117824 */ /* 0x000fc600078e0212 */
[----:B------:R-:W-:Y:S01]  /*0e60*/  MOV R9, R27 ;  /* 0x0000001b00097202 */ /* 0x000fe20000000f00 */
[----:B------:R-:W-:-:S04]  /*0e70*/  IMAD.SHL.U32 R17, R17, 0x10, RZ ;  /* 0x0000001011117824 */ /* 0x000fc800078e00ff */
        /* <DEDUP_REMOVED lines=22> */
.L_x_175:
[----:B--2---:R-:W-:Y:S05]  /*0fe0*/  BSYNC.RECONVERGENT B0 ;  /* 0x0000000000007941 */ /* 0x004fea0003800200 */
.L_x_174:
[----:B------:R-:W-:Y:S01]  /*0ff0*/  USHF.L.U32 UR8, UR14, 0x4, URZ ;  /* 0x000000040e087899 */ /* 0x000fe200080006ff */
[----:B------:R-:W-:Y:S01]  /*1000*/  BSSY.RECONVERGENT B0, `(.L_x_176) ;  /* 0x0000030000007945 */ /* 0x000fe20003800200 */
[----:B------:R-:W-:-:S04]  /*1010*/  UIADD3 UR15, UPT, UPT, UR5, 0x2, URZ ;  /* 0x00000002050f7890 */ /* 0x000fc8000fffe0ff */
[----:B------:R-:W-:-:S04]  /*1020*/  ISETP.LE.U32.AND P2, PT, R14, UR8, PT ;  /* 0x000000080e007c0c */ /* 0x000fc8000bf43070 */
[----:B------:R-:W-:-:S13]  /*1030*/  ISETP.GT.U32.OR P2, PT, R10, 0x81f, P2 ;  /* 0x0000081f0a00780c */ /* 0x000fda0001744470 */
[----:B------:R-:W-:Y:S05]  /*1040*/  @P2 BRA `(.L_x_177) ;  /* 0x0000000000ac2947 */ /* 0x000fea0003800000 */
[----:B0-----:R-:W-:-:S04]  /*1050*/  IMAD.U32 R8, RZ, RZ, UR14 ;  /* 0x0000000eff087e24 */ /* 0x001fc8000f8e00ff */
[----:B------:R-:W-:-:S05]  /*1060*/  IMAD R8, R8, 0x38, R13 ;  /* 0x0000003808087824 */ /* 0x000fca00078e020d */
[----:B------:R-:W-:-:S05]  /*1070*/  LOP3.LUT R9, R8, 0xffff, RZ, 0xc0, !PT ;  /* 0x0000ffff08097812 */ /* 0x000fca00078ec0ff */
[----:B------:R-:W-:-:S05]  /*1080*/  IMAD R9, R9, 0xaaab, RZ ;  /* 0x0000aaab09097824 */ /* 0x000fca00078e02ff */
[----:B------:R-:W-:-:S04]  /*1090*/  SHF.R.U32.HI R9, RZ, 0x11, R9 ;  /* 0x00000011ff097819 */ /* 0x000fc80000011609 */
[----:B------:R-:W-:-:S05]  /*10a0*/  PRMT R9, R9, 0x9910, RZ ;  /* 0x0000991009097816 */ /* 0x000fca00000000ff */
[----:B------:R-:W-:-:S04]  /*10b0*/  IMAD R9, R9, 0x3, RZ ;  /* 0x0000000309097824 */ /* 0x000fc800078e02ff */
[----:B------:R-:W-:Y:S01]  /*10c0*/  IMAD.MOV R17, RZ, RZ, -R9 ;  /* 0x000000ffff117224 */ /* 0x000fe200078e0a09 */
[----:B------:R-:W-:-:S04]  /*10d0*/  IADD3 R9, PT, PT, R10, 0xe0, RZ ;  /* 0x000000e00a097810 */ /* 0x000fc80007ffe0ff */
[----:B------:R-:W-:Y:S02]  /*10e0*/  PRMT R17, R17, 0x7710, RZ ;  /* 0x0000771011117816 */ /* 0x000fe400000000ff */
[----:B------:R-:W-:-:S03]  /*10f0*/  LOP3.LUT R11, R9, 0xffff, RZ, 0xc0, !PT ;  /* 0x0000ffff090b7812 */ /* 0x000fc600078ec0ff */
[----:B------:R-:W-:Y:S02]  /*1100*/  IMAD.IADD R17, R8, 0x1, R17 ;  /* 0x0000000108117824 */ /* 0x000fe400078e0211 */
[C---:B------:R-:W-:Y:S02]  /*1110*/  IMAD R8, R11.reuse, 0xaaab, RZ ;  /* 0x0000aaab0b087824 */ /* 0x040fe400078e02ff */
[----:B------:R-:W-:Y:S02]  /*1120*/  IMAD R18, R11, 0xe38f, RZ ;  /* 0x0000e38f0b127824 */ /* 0x000fe400078e02ff */
[----:B------:R-:W-:Y:S01]  /*1130*/  IMAD.SHL.U32 R17, R17, 0x10, RZ ;  /* 0x0000001011117824 */ /* 0x000fe200078e00ff */
[----:B------:R-:W-:-:S04]  /*1140*/  SHF.R.U32.HI R8, RZ, 0x13, R8 ;  /* 0x00000013ff087819 */ /* 0x000fc80000011608 */
[----:B------:R-:W-:Y:S02]  /*1150*/  PRMT R28, R8, 0x9910, RZ ;  /* 0x00009910081c7816 */ /* 0x000fe400000000ff */
[----:B------:R-:W-:Y:S02]  /*1160*/  SHF.R.U32.HI R8, RZ, 0x17, R18 ;  /* 0x00000017ff087819 */ /* 0x000fe40000011612 */
[----:B------:R-:W-:Y:S02]  /*1170*/  PRMT R11, R17, 0x9910, RZ ;  /* 0x00009910110b7816 */ /* 0x000fe400000000ff */
[----:B------:R-:W-:Y:S01]  /*1180*/  PRMT R18, R8, 0x9910, RZ ;  /* 0x0000991008127816 */ /* 0x000fe200000000ff */
[----:B------:R-:W0:Y:S01]  /*1190*/  S2UR UR9, SR_CgaCtaId ;  /* 0x00000000000979c3 */ /* 0x000e220000008800 */
[----:B------:R-:W-:Y:S01]  /*11a0*/  UMOV UR8, 0x400 ;  /* 0x0000040000087882 */ /* 0x000fe20000000000 */
[----:B------:R-:W-:Y:S02]  /*11b0*/  IMAD R11, R28, 0x30, R11 ;  /* 0x000000301c0b7824 */ /* 0x000fe400078e020b */
[----:B------:R-:W-:-:S05]  /*11c0*/  IMAD R18, R18, 0x90, RZ ;  /* 0x0000009012127824 */ /* 0x000fca00078e02ff */
[----:B------:R-:W-:-:S04]  /*11d0*/  IADD3 R18, PT, PT, RZ, -R18, RZ ;  /* 0x80000012ff127210 */ /* 0x000fc80007ffe0ff */
[----:B------:R-:W-:-:S05]  /*11e0*/  PRMT R18, R18, 0x7710, RZ ;  /* 0x0000771012127816 */ /* 0x000fca00000000ff */
[----:B------:R-:W-:Y:S01]  /*11f0*/  IMAD.IADD R9, R9, 0x1, R18 ;  /* 0x0000000109097824 */ /* 0x000fe200078e0212 */
[----:B------:R-:W-:-:S04]  /*1200*/  LOP3.LUT R18, R17, 0xffff, RZ, 0xc0, !PT ;  /* 0x0000ffff11127812 */ /* 0x000fc800078ec0ff */
[----:B------:R-:W-:Y:S01]  /*1210*/  PRMT R9, R9, 0x9910, RZ ;  /* 0x0000991009097816 */ /* 0x000fe200000000ff */
[----:B------:R-:W-:-:S04]  /*1220*/  IMAD.IADD R17, R5, 0x1, R18 ;  /* 0x0000000105117824 */ /* 0x000fc800078e0212 */
[----:B------:R-:W-:Y:S02]  /*1230*/  IMAD R9, R9, 0xab, RZ ;  /* 0x000000ab09097824 */ /* 0x000fe400078e02ff */
[----:B------:R-:W-:-:S03]  /*1240*/  IMAD R17, R8, 0x900, R17 ;  /* 0x0000090008117824 */ /* 0x000fc600078e0211 */
[----:B------:R-:W-:-:S04]  /*1250*/  LOP3.LUT R9, R9, 0xffff, RZ, 0xc0, !PT ;  /* 0x0000ffff09097812 */ /* 0x000fc800078ec0ff */
[----:B------:R-:W-:-:S04]  /*1260*/  SHF.R.U32.HI R9, RZ, 0xb, R9 ;  /* 0x0000000bff097819 */ /* 0x000fc80000011609 */
[----:B------:R-:W-:-:S05]  /*1270*/  LOP3.LUT R8, R9, 0xffff, RZ, 0xc0, !PT ;  /* 0x0000ffff09087812 */ /* 0x000fca00078ec0ff */
[----:B------:R-:W-:-:S05]  /*1280*/  IMAD R17, R8, 0x30, R17 ;  /* 0x0000003008117824 */ /* 0x000fca00078e0211 */
[----:B------:R-:W-:-:S04]  /*1290*/  IADD3 R8, P2, PT, R17, UR10, RZ ;  /* 0x0000000a11087c10 */ /* 0x000fc8000ff5e0ff */
[----:B------:R-:W-:-:S05]  /*12a0*/  IADD3.X R9, PT, PT, RZ, UR11, RZ, P2, !PT ;  /* 0x0000000bff097c10 */ /* 0x000fca00097fe4ff */
[----:B------:R-:W2:Y:S01]  /*12b0*/  LDG.E.CONSTANT R8, desc[UR12][R8.64] ;  /* 0x0000000c08087981 */ /* 0x000ea2000c1e9900 */
[----:B------:R-:W-:Y:S01]  /*12c0*/  UIADD3 UR8, UPT, UPT, UR8, 0x910, URZ ;  /* 0x0000091008087890 */ /* 0x000fe2000fffe0ff */
[----:B------:R-:W-:-:S03]  /*12d0*/  LOP3.LUT R11, R12, 0xffff, R11, 0xf8, !PT ;  /* 0x0000ffff0c0b7812 */ /* 0x000fc600078ef80b */
[----:B0-----:R-:W-:-:S09]  /*12e0*/  ULEA UR8, UR9, UR8, 0x18 ;  /* 0x0000000809087291 */ /* 0x001fd2000f8ec0ff */
[----:B--2---:R1:W-:Y:S03]  /*12f0*/  STS [R11+UR8], R8 ;  /* 0x000000080b007988 */ /* 0x0043e60008000808 */
.L_x_177:
[----:B------:R-:W-:Y:S05]  /*1300*/  BSYNC.RECONVERGENT B0 ;  /* 0x0000000000007941 */ /* 0x000fea0003800200 */
.L_x_176:
[----:B------:R-:W-:Y:S01]  /*1310*/  USHF.L.U32 UR8, UR15, 0x4, URZ ;  /* 0x000000040f087899 */ /* 0x000fe200080006ff */
[----:B------:R-:W-:Y:S01]  /*1320*/  BSSY.RECONVERGENT B0, `(.L_x_178) ;  /* 0x0000030000007945 */ /* 0x000fe20003800200 */
[----:B------:R-:W-:-:S04]  /*1330*/  UIADD3 UR14, UPT, UPT, UR5, 0x3, URZ ;  /* 0x00000003050e7890 */ /* 0x000fc8000fffe0ff */
[----:B------:R-:W-:-:S04]  /*1340*/  ISETP.LE.U32.AND P2, PT, R14, UR8, PT ;  /* 0x000000080e007c0c */ /* 0x000fc8000bf43070 */
[----:B------:R-:W-:-:S13]  /*1350*/  ISETP.GT.U32.OR P2, PT, R10, 0x73f, P2 ;  /* 0x0000073f0a00780c */ /* 0x000fda0001744470 */
[----:B------:R-:W-:Y:S05]  /*1360*/  @P2 BRA `(.L_x_179) ;  /* 0x0000000000ac2947 */ /* 0x000fea0003800000 */
[----:B01----:R-:W-:-:S04]  /*1370*/  IMAD.U32 R8, RZ, RZ, UR15 ;  /* 0x0000000fff087e24 */ /* 0x003fc8000f8e00ff */
        /* <DEDUP_REMOVED lines=42> */
.L_x_179:
[----:B------:R-:W-:Y:S05]  /*1620*/  BSYNC.RECONVERGENT B0 ;  /* 0x0000000000007941 */ /* 0x000fea0003800200 */
.L_x_178:
[----:B------:R-:W-:-:S09]  /*1630*/  UISETP.NE.AND UP0, UPT, UR14, 0xb, UPT ;  /* 0x0000000b0e00788c */ /* 0x000fd2000bf05270 */
[----:B------:R-:W-:Y:S05]  /*1640*/  BRA.U !UP0, `(.L_x_180) ;  /* 0x0000000108d87547 */ /* 0x000fea000b800000 */
[----:B------:R-:W-:Y:S01]  /*1650*/  USHF.L.U32 UR8, UR14, 0x4, URZ ;  /* 0x000000040e087899 */ /* 0x000fe200080006ff */
[----:B------:R-:W-:Y:S05]  /*1660*/  BSSY.RECONVERGENT B0, `(.L_x_181) ;  /* 0x0000032000007945 */ /* 0x000fea0003800200 */
[----:B------:R-:W-:-:S04]  /*1670*/  ISETP.LE.U32.AND P2, PT, R14, UR8, PT ;  /* 0x000000080e007c0c */ /* 0x000fc8000bf43070 */
[----:B------:R-:W-:-:S13]  /*1680*/  ISETP.GT.U32.OR P2, PT, R10, 0x65f, P2 ;  /* 0x0000065f0a00780c */ /* 0x000fda0001744470 */
[----:B------:R-:W-:Y:S05]  /*1690*/  @P2 BRA `(.L_x_182) ;  /* 0x0000000000b82947 */ /* 0x000fea0003800000 */
[----:B012---:R-:W-:Y:S02]  /*16a0*/  VIADD R11, R10, 0x2a0 ;  /* 0x000002a00a0b7836 */ /* 0x007fe40000000000 */
[----:B------:R-:W-:-:S03]  /*16b0*/  IMAD.U32 R8, RZ, RZ, UR14 ;  /* 0x0000000eff087e24 */ /* 0x000fc6000f8e00ff */
[----:B------:R-:W-:Y:S01]  /*16c0*/  LOP3.LUT R10, R11, 0xffff, RZ, 0xc0, !PT ;  /* 0x0000ffff0b0a7812 */ /* 0x000fe200078ec0ff */
[----:B------:R-:W-:-:S04]  /*16d0*/  IMAD R9, R8, 0x38, R13 ;  /* 0x0000003808097824 */ /* 0x000fc800078e020d */
[----:B------:R-:W-:Y:S01]  /*16e0*/  IMAD R8, R10, 0xe38f, RZ ;  /* 0x0000e38f0a087824 */ /* 0x000fe200078e02ff */
[----:B------:R-:W-:-:S04]  /*16f0*/  LOP3.LUT R17, R9, 0xffff, RZ, 0xc0, !PT ;  /* 0x0000ffff09117812 */ /* 0x000fc800078ec0ff */
[----:B------:R-:W-:Y:S01]  /*1700*/  SHF.R.U32.HI R8, RZ, 0x17, R8 ;  /* 0x00000017ff087819 */ /* 0x000fe20000011608 */
[----:B------:R-:W-:-:S03]  /*1710*/  IMAD R17, R17, 0xaaab, RZ ;  /* 0x0000aaab11117824 */ /* 0x000fc600078e02ff */
[----:B------:R-:W-:Y:S02]  /*1720*/  PRMT R18, R8, 0x9910, RZ ;  /* 0x0000991008127816 */ /* 0x000fe400000000ff */
[----:B------:R-:W-:-:S04]  /*1730*/  SHF.R.U32.HI R17, RZ, 0x11, R17 ;  /* 0x00000011ff117819 */ /* 0x000fc80000011611 */
[----:B------:R-:W-:Y:S01]  /*1740*/  PRMT R27, R17, 0x9910, RZ ;  /* 0x00009910111b7816 */ /* 0x000fe200000000ff */
[----:B------:R-:W-:-:S03]  /*1750*/  IMAD R17, R18, 0x90, RZ ;  /* 0x0000009012117824 */ /* 0x000fc600078e02ff */
[----:B------:R-:W-:Y:S01]  /*1760*/  MOV R18, R27 ;  /* 0x0000001b00127202 */ /* 0x000fe20000000f00 */
[----:B------:R-:W-:-:S04]  /*1770*/  IMAD.MOV R27, RZ, RZ, -R17 ;  /* 0x000000ffff1b7224 */ /* 0x000fc800078e0a11 */
[----:B------:R-:W-:Y:S01]  /*1780*/  IMAD R17, R18, 0x3, RZ ;  /* 0x0000000312117824 */ /* 0x000fe200078e02ff */
[----:B------:R-:W-:-:S04]  /*1790*/  PRMT R18, R27, 0x7710, RZ ;  /* 0x000077101b127816 */ /* 0x000fc800000000ff */
[----:B------:R-:W-:Y:S01]  /*17a0*/  IADD3 R17, PT, PT, RZ, -R17, RZ ;  /* 0x80000011ff117210 */ /* 0x000fe20007ffe0ff */
[----:B------:R-:W-:-:S03]  /*17b0*/  IMAD.IADD R11, R11, 0x1, R18 ;  /* 0x000000010b0b7824 */ /* 0x000fc600078e0212 */
[----:B------:R-:W-:Y:S02]  /*17c0*/  PRMT R18, R17, 0x7710, RZ ;  /* 0x0000771011127816 */ /* 0x000fe400000000ff */
[----:B------:R-:W-:-:S03]  /*17d0*/  PRMT R17, R11, 0x9910, RZ ;  /* 0x000099100b117816 */ /* 0x000fc600000000ff */
[----:B------:R-:W-:Y:S02]  /*17e0*/  IMAD.IADD R11, R9, 0x1, R18 ;  /* 0x00000001090b7824 */ /* 0x000fe400078e0212 */
[----:B------:R-:W-:-:S03]  /*17f0*/  IMAD.MOV.U32 R9, RZ, RZ, R17 ;  /* 0x000000ffff097224 */ /* 0x000fc600078e0011 */
        /* <DEDUP_REMOVED lines=9> */
[----:B------:R-:W-:-:S05]  /*1890*/  IADD3 R8, P2, PT, R17, UR10, RZ ;  /* 0x0000000a11087c10 */ /* 0x000fca000ff5e0ff */
        /* <DEDUP_REMOVED lines=14> */
.L_x_182:
[----:B------:R-:W-:Y:S05]  /*1980*/  BSYNC.RECONVERGENT B0 ;  /* 0x0000000000007941 */ /* 0x000fea0003800200 */
.L_x_181:
[----:B------:R-:W-:Y:S01]  /*1990*/  UIADD3 UR5, UPT, UPT, UR5, 0x4, URZ ;  /* 0x0000000405057890 */ /* 0x000fe2000fffe0ff */
[----:B------:R-:W-:Y:S11]  /*19a0*/  BRA `(.L_x_183) ;  /* 0xfffffff000bc7947 */ /* 0x000ff6000383ffff */
.L_x_180:
[----:B------:R-:W3:Y:S08]  /*19b0*/  S2UR UR8, SR_CgaCtaId ;  /* 0x00000000000879c3 */ /* 0x000ef00000008800 */
[----:B------:R-:W-:Y:S06]  /*19c0*/  BAR.SYNC.DEFER_BLOCKING 0x0 ;  /* 0x0000000000007b1d */ /* 0x000fec0000010000 */
[----:B------:R-:W-:-:S02]  /*19d0*/  UMOV UR5, 0x400 ;  /* 0x0000040000057882 */ /* 0x000fc40000000000 */
[----:B------:R-:W-:Y:S02]  /*19e0*/  UIADD3 UR10, UPT, UPT, UR5, 0x910, URZ ;  /* 0x00000910050a7890 */ /* 0x000fe4000fffe0ff */
[----:B---3--:R-:W-:Y:S02]  /*19f0*/  ULEA UR9, UR8, UR5, 0x18 ;  /* 0x0000000508097291 */ /* 0x008fe4000f8ec0ff */
[----:B------:R-:W-:Y:S01]  /*1a00*/  ULEA UR10, UR8, UR10, 0x18 ;  /* 0x0000000a080a7291 */ /* 0x000fe2000f8ec0ff */
[----:B------:R-:W-:-:S11]  /*1a10*/  UMOV UR5, URZ ;  /* 0x000000ff00057c82 */ /* 0x000fd60008000000 */
.L_x_184:
[----:B------:R-:W-:Y:S01]  /*1a20*/  LEA R17, R0, UR5, 0x2 ;  /* 0x0000000500117c11 */ /* 0x000fe2000f8e10ff */
[----:B------:R-:W-:Y:S01]  /*1a30*/  IMAD.U32 R10, RZ, RZ, UR5 ;  /* 0x00000005ff0a7e24 */ /* 0x000fe2000f8e00ff */
[----:B------:R-:W-:Y:S01]  /*1a40*/  UIADD3 UR5, UPT, UPT, UR5, 0x1, URZ ;  /* 0x0000000105057890 */ /* 0x000fe2000fffe0ff */
[----:B012---:R-:W-:Y:S02]  /*1a50*/  IMAD.U32 R8, RZ, RZ, UR10 ;  /* 0x0000000aff087e24 */ /* 0x007fe4000f8e00ff */
[----:B------:R-:W-:Y:S01]  /*1a60*/  IMAD R5, R10, 0x244, R7 ;  /* 0x000002440a057824 */ /* 0x000fe200078e0207 */
[----:B------:R-:W-:Y:S01]  /*1a70*/  UISETP.NE.AND UP0, UPT, UR5, 0x4, UPT ;  /* 0x000000040500788c */ /* 0x000fe2000bf05270 */
[----:B------:R-:W-:-:S03]  /*1a80*/  IMAD R17, R17, 0x90, R8 ;  /* 0x0000009011117824 */ /* 0x000fc600078e0208 */
[----:B------:R-:W-:Y:S04]  /*1a90*/  LDS R18, [R5+UR9] ;  /* 0x0000000905127984 */ /* 0x000fe80008000800 */
[----:B------:R-:W0:Y:S04]  /*1aa0*/  LDS.128 R8, [R17] ;  /* 0x0000000011087984 */ /* 0x000e280000000c00 */
[----:B------:R-:W-:Y:S01]  /*1ab0*/  LDS R27, [R5+UR9+0x74] ;  /* 0x00007409051b7984 */ /* 0x000fe20008000800 */
[C---:B0-----:R-:W-:Y:S02]  /*1ac0*/  IDP.4A.S8.S8 R19, R18.reuse, R8, R19 ;  /* 0x0000000812137226 */ /* 0x041fe40000000613 */
[----:B------:R-:W-:-:S02]  /*1ad0*/  IDP.4A.S8.S8 R22, R18, R9, R22 ;  /* 0x0000000912167226 */ /* 0x000fc40000000616 */
[C---:B------:R-:W-:Y:S02]  /*1ae0*/  IDP.4A.S8.S8 R21, R18.reuse, R10, R21 ;  /* 0x0000000a12157226 */ /* 0x040fe40000000615 */
[----:B------:R-:W-:Y:S02]  /*1af0*/  IDP.4A.S8.S8 R20, R18, R11, R20 ;  /* 0x0000000b12147226 */ /* 0x000fe40000000614 */
[----:B------:R-:W0:Y:S02]  /*1b00*/  LDS R18, [R5+UR9+0xe8] ;  /* 0x0000e80905127984 */ /* 0x000e240008000800 */
[C---:B0-----:R-:W-:Y:S02]  /*1b10*/  IDP.4A.S8.S8 R23, R18.reuse, R8, R23 ;  /* 0x0000000812177226 */ /* 0x041fe40000000617 */
[C---:B------:R-:W-:Y:S02]  /*1b20*/  IDP.4A.S8.S8 R24, R18.reuse, R9, R24 ;  /* 0x0000000912187226 */ /* 0x040fe40000000618 */
[----:B------:R-:W-:-:S02]  /*1b30*/  IDP.4A.S8.S8 R25, R18, R10, R25 ;  /* 0x0000000a12197226 */ /* 0x000fc40000000619 */
[----:B------:R-:W-:Y:S02]  /*1b40*/  IDP.4A.S8.S8 R26, R18, R11, R26 ;  /* 0x0000000b121a7226 */ /* 0x000fe4000000061a */
[----:B------:R-:W0:Y:S02]  /*1b50*/  LDS.128 R8, [R17+0x30] ;  /* 0x0000300011087984 */ /* 0x000e240000000c00 */
[C---:B0-----:R-:W-:Y:S02]  /*1b60*/  IDP.4A.S8.S8 R19, R27.reuse, R8, R19 ;  /* 0x000000081b137226 */ /* 0x041fe40000000613 */
[C---:B------:R-:W-:Y:S02]  /*1b70*/  IDP.4A.S8.S8 R22, R27.reuse, R9, R22 ;  /* 0x000000091b167226 */ /* 0x040fe40000000616 */
[C---:B------:R-:W-:Y:S02]  /*1b80*/  IDP.4A.S8.S8 R21, R27.reuse, R10, R21 ;  /* 0x0000000a1b157226 */ /* 0x040fe40000000615 */
[----:B------:R-:W-:-:S02]  /*1b90*/  IDP.4A.S8.S8 R20, R27, R11, R20 ;  /* 0x0000000b1b147226 */ /* 0x000fc40000000614 */
[----:B------:R-:W0:Y:S02]  /*1ba0*/  LDS R27, [R5+UR9+0x15c] ;  /* 0x00015c09051b7984 */ /* 0x000e240008000800 */
[C---:B0-----:R-:W-:Y:S02]  /*1bb0*/  IDP.4A.S8.S8 R23, R27.reuse, R8, R23 ;  /* 0x000000081b177226 */ /* 0x041fe40000000617 */
[C---:B------:R-:W-:Y:S02]  /*1bc0*/  IDP.4A.S8.S8 R24, R27.reuse, R9, R24 ;  /* 0x000000091b187226 */ /* 0x040fe40000000618 */
[C---:B------:R-:W-:Y:S02]  /*1bd0*/  IDP.4A.S8.S8 R25, R27.reuse, R10, R25 ;  /* 0x0000000a1b197226 */ /* 0x040fe40000000619 */
[----:B------:R-:W-:Y:S02]  /*1be0*/  IDP.4A.S8.S8 R26, R27, R11, R26 ;  /* 0x0000000b1b1a7226 */ /* 0x000fe4000000061a */
[----:B------:R-:W0:Y:S04]  /*1bf0*/  LDS.128 R8, [R17+0x60] ;  /* 0x0000600011087984 */ /* 0x000e280000000c00 */
[----:B------:R-:W-:Y:S01]  /*1c00*/  LDS R27, [R5+UR9+0x78] ;  /* 0x00007809051b7984 */ /* 0x000fe20008000800 */
[----:B0-----:R-:W-:-:S02]  /*1c10*/  IDP.4A.S8.S8 R19, R18, R8, R19 ;  /* 0x0000000812137226 */ /* 0x001fc40000000613 */
[C---:B------:R-:W-:Y:S02]  /*1c20*/  IDP.4A.S8.S8 R22, R18.reuse, R9, R22 ;  /* 0x0000000912167226 */ /* 0x040fe40000000616 */
[C---:B------:R-:W-:Y:S02]  /*1c30*/  IDP.4A.S8.S8 R21, R18.reuse, R10, R21 ;  /* 0x0000000a12157226 */ /* 0x040fe40000000615 */
[----:B------:R-:W-:Y:S02]  /*1c40*/  IDP.4A.S8.S8 R18, R18, R11, R20 ;  /* 0x0000000b12127226 */ /* 0x000fe40000000614 */
[----:B------:R-:W0:Y:S02]  /*1c50*/  LDS R20, [R5+UR9+0x1d0] ;  /* 0x0001d00905147984 */ /* 0x000e240008000800 */
[C---:B0-----:R-:W-:Y:S02]  /*1c60*/  IDP.4A.S8.S8 R23, R20.reuse, R8, R23 ;  /* 0x0000000814177226 */ /* 0x041fe40000000617 */
[----:B------:R-:W-:-:S02]  /*1c70*/  IDP.4A.S8.S8 R24, R20, R9, R24 ;  /* 0x0000000914187226 */ /* 0x000fc40000000618 */
[C---:B------:R-:W-:Y:S02]  /*1c80*/  IDP.4A.S8.S8 R25, R20.reuse, R10, R25 ;  /* 0x0000000a14197226 */ /* 0x040fe40000000619 */
[----:B------:R-:W-:Y:S02]  /*1c90*/  IDP.4A.S8.S8 R26, R20, R11, R26 ;  /* 0x0000000b141a7226 */ /* 0x000fe4000000061a */
[----:B------:R-:W-:Y:S04]  /*1ca0*/  LDS R20, [R5+UR9+0x4] ;  /* 0x0000040905147984 */ /* 0x000fe80008000800 */
[----:B------:R-:W0:Y:S02]  /*1cb0*/  LDS.128 R8, [R17+0x10] ;  /* 0x0000100011087984 */ /* 0x000e240000000c00 */
        /* <DEDUP_REMOVED lines=9> */
[----:B------:R-:W0:Y:S02]  /*1d50*/  LDS.128 R8, [R17+0x40] ;  /* 0x0000400011087984 */ /* 0x000e240000000c00 */
[C---:B0-----:R-:W-:Y:S02]  /*1d60*/  IDP.4A.S8.S8 R19, R27.reuse, R8, R19 ;  /* 0x000000081b137226 */ /* 0x041fe40000000613 */
[C---:B------:R-:W-:Y:S02]  /*1d70*/  IDP.4A.S8.S8 R22, R27.reuse, R9, R22 ;  /* 0x000000091b167226 */ /* 0x040fe40000000616 */
[----:B------:R-:W-:-:S02]  /*1d80*/  IDP.4A.S8.S8 R21, R27, R10, R21 ;  /* 0x0000000a1b157226 */ /* 0x000fc40000000615 */
[----:B------:R-:W-:Y:S02]  /*1d90*/  IDP.4A.S8.S8 R18, R27, R11, R18 ;  /* 0x0000000b1b127226 */ /* 0x000fe40000000612 */
[----:B------:R-:W0:Y:S02]  /*1da0*/  LDS R27, [R5+UR9+0x160] ;  /* 0x00016009051b7984 */ /* 0x000e240008000800 */
[C---:B0-----:R-:W-:Y:S02]  /*1db0*/  IDP.4A.S8.S8 R23, R27.reuse, R8, R23 ;  /* 0x000000081b177226 */ /* 0x041fe40000000617 */
[C---:B------:R-:W-:Y:S02]  /*1dc0*/  IDP.4A.S8.S8 R24, R27.reuse, R9, R24 ;  /* 0x000000091b187226 */ /* 0x040fe40000000618 */
[C---:B------:R-:W-:Y:S02]  /*1dd0*/  IDP.4A.S8.S8 R25, R27.reuse, R10, R25 ;  /* 0x0000000a1b197226 */ /* 0x040fe40000000619 */
[----:B------:R-:W-:-:S02]  /*1de0*/  IDP.4A.S8.S8 R26, R27, R11, R26 ;  /* 0x0000000b1b1a7226 */ /* 0x000fc4000000061a */
[----:B------:R-:W0:Y:S04]  /*1df0*/  LDS.128 R8, [R17+0x70] ;  /* 0x0000700011087984 */ /* 0x000e280000000c00 */
[----:B------:R-:W-:Y:S01]  /*1e00*/  LDS R27, [R5+UR9+0x7c] ;  /* 0x00007c09051b7984 */ /* 0x000fe20008000800 */
        /* <DEDUP_REMOVED lines=31> */
[----:B------:R-:W1:Y:S01]  /*2000*/  LDS R27, [R5+UR9+0x1d8] ;  /* 0x0001d809051b7984 */ /* 0x000e620008000800 */
[C---:B0-----:R-:W-:Y:S02]  /*2010*/  IDP.4A.S8.S8 R19, R18.reuse, R8, R19 ;  /* 0x0000000812137226 */ /* 0x041fe40000000613 */
[C---:B------:R-:W-:Y:S02]  /*2020*/  IDP.4A.S8.S8 R22, R18.reuse, R9, R22 ;  /* 0x0000000912167226 */ /* 0x040fe40000000616 */
[C---:B------:R-:W-:Y:S02]  /*2030*/  IDP.4A.S8.S8 R21, R18.reuse, R10, R21 ;  /* 0x0000000a12157226 */ /* 0x040fe40000000615 */
[----:B------:R-:W-:-:S02]  /*2040*/  IDP.4A.S8.S8 R20, R18, R11, R20 ;  /* 0x0000000b12147226 */ /* 0x000fc40000000614 */
[C---:B-1----:R-:W-:Y:S02]  /*2050*/  IDP.4A.S8.S8 R23, R27.reuse, R8, R23 ;  /* 0x000000081b177226 */ /* 0x042fe40000000617 */
[C---:B------:R-:W-:Y:S02]  /*2060*/  IDP.4A.S8.S8 R24, R27.reuse, R9, R24 ;  /* 0x000000091b187226 */ /* 0x040fe40000000618 */
[C---:B------:R-:W-:Y:S02]  /*2070*/  IDP.4A.S8.S8 R25, R27.reuse, R10, R25 ;  /* 0x0000000a1b197226 */ /* 0x040fe40000000619 */
[----:B------:R-:W-:Y:S01]  /*2080*/  IDP.4A.S8.S8 R26, R27, R11, R26 ;  /* 0x0000000b1b1a7226 */ /* 0x000fe2000000061a */
[----:B------:R-:W-:Y:S06]  /*2090*/  BRA.U UP0, `(.L_x_184) ;  /* 0xfffffff900607547 */ /* 0x000fec000b83ffff */
[----:B------:R-:W-:-:S04]  /*20a0*/  UIADD3 UR4, UPT, UPT, UR4, 0x1, URZ ;  /* 0x0000000104047890 */ /* 0x000fc8000fffe0ff */
[----:B------:R-:W-:-:S09]  /*20b0*/  UISETP.NE.AND UP0, UPT, UR4, 0x4, UPT ;  /* 0x000000040400788c */ /* 0x000fd2000bf05270 */
[----:B------:R-:W-:Y:S05]  /*20c0*/  BRA.U UP0, `(.L_x_185) ;  /* 0xffffffe9000c7547 */ /* 0x000fea000b83ffff */
[----:B------:R-:W0:Y:S01]  /*20d0*/  LDC.64 R6, c[0x0][0x398] ;  /* 0x0000e600ff067b82 */ /* 0x000e220000000a00 */
[----:B------:R-:W-:-:S07]  /*20e0*/  LEA R4, R3, R0, 0x4 ;  /* 0x0000000003047211 */ /* 0x000fce00078e20ff */
[----:B------:R-:W1:Y:S01]  /*20f0*/  LDC.64 R10, c[0x0][0x3a0] ;  /* 0x0000e800ff0a7b82 */ /* 0x000e620000000a00 */
[----:B------:R-:W-:Y:S01]  /*2100*/  IMAD.SHL.U32 R3, R4, 0x4, RZ ;  /* 0x0000000404037824 */ /* 0x000fe200078e00ff */
[----:B------:R-:W-:Y:S01]  /*2110*/  I2FP.F32.S32 R19, R19 ;  /* 0x0000001300137245 */ /* 0x000fe20000201400 */
[----:B------:R-:W2:Y:S01]  /*2120*/  S2R R9, SR_TID.X ;  /* 0x0000000000097919 */ /* 0x000ea20000002100 */
[----:B------:R-:W-:Y:S01]  /*2130*/  I2FP.F32.S32 R23, R23 ;  /* 0x0000001700177245 */ /* 0x000fe20000201400 */
[----:B------:R-:W3:Y:S01]  /*2140*/  LDCU.64 UR8, c[0x0][0x390] ;  /* 0x00007200ff0877ac */ /* 0x000ee20008000a00 */
[----:B0-----:R-:W-:-:S05]  /*2150*/  IMAD.WIDE.U32 R2, R3, 0x4, R6 ;  /* 0x0000000403027825 */ /* 0x001fca00078e0006 */
[----:B------:R-:W4:Y:S04]  /*2160*/  LDG.E.CONSTANT R12, desc[UR12][R2.64] ;  /* 0x0000000c020c7981 */ /* 0x000f28000c1e9900 */
[----:B-1----:R0:W5:Y:S04]  /*2170*/  LDG.E.CONSTANT R0, desc[UR12][R10.64] ;  /* 0x0000000c0a007981 */ /* 0x002168000c1e9900 */
[----:B------:R-:W3:Y:S04]  /*2180*/  LDG.E.CONSTANT R8, desc[UR12][R2.64+0x4] ;  /* 0x0000040c02087981 */ /* 0x000ee8000c1e9900 */
[----:B------:R-:W2:Y:S04]  /*2190*/  LDG.E.CONSTANT R5, desc[UR12][R2.64+0x8] ;  /* 0x0000080c02057981 */ /* 0x000ea8000c1e9900 */
[----:B------:R1:W2:Y:S01]  /*21a0*/  LDG.E.CONSTANT R6, desc[UR12][R2.64+0xc] ;  /* 0x00000c0c02067981 */ /* 0x0002a2000c1e9900 */
[----:B------:R-:W-:Y:S01]  /*21b0*/  IMAD.MOV.U32 R7, RZ, RZ, 0x3f000000 ;  /* 0x3f000000ff077424 */ /* 0x000fe200078e00ff */
[----:B0-----:R-:W-:-:S02]  /*21c0*/  I2FP.F32.S32 R11, R22 ;  /* 0x00000016000b7245 */ /* 0x001fc40000201400 */
[----:B------:R-:W-:Y:S02]  /*21d0*/  I2FP.F32.S32 R15, R24 ;  /* 0x00000018000f7245 */ /* 0x000fe40000201400 */
[----:B------:R-:W-:Y:S01]  /*21e0*/  I2FP.F32.S32 R16, R25 ;  /* 0x0000001900107245 */ /* 0x000fe20000201400 */
[--C-:B----4-:R-:W-:Y:S01]  /*21f0*/  FFMA R19, R19, 6.1213861044961959124e-05, R12.reuse ;  /* 0x38805ff113137823 */ /* 0x110fe2000000000c */
[----:B------:R-:W-:Y:S01]  /*2200*/  FFMA R23, R23, 6.1213861044961959124e-05, R12 ;  /* 0x38805ff117177823 */ /* 0x000fe2000000000c */
[----:B------:R-:W-:-:S03]  /*2210*/  I2FP.F32.S32 R12, R21 ;  /* 0x00000015000c7245 */ /* 0x000fc60000201400 */
[----:B------:R-:W-:Y:S02]  /*2220*/  FMNMX R19, RZ, R19, !PT ;  /* 0x00000013ff137209 */ /* 0x000fe40007800000 */
[----:B------:R-:W-:Y:S01]  /*2230*/  FMNMX R23, RZ, R23, !PT ;  /* 0x00000017ff177209 */ /* 0x000fe20007800000 */
[--C-:B---3--:R-:W-:Y:S01]  /*2240*/  FFMA R11, R11, 6.1213861044961959124e-05, R8.reuse ;  /* 0x38805ff10b0b7823 */ /* 0x108fe20000000008 */
[----:B------:R-:W-:Y:S01]  /*2250*/  FFMA R15, R15, 6.1213861044961959124e-05, R8 ;  /* 0x38805ff10f0f7823 */ /* 0x000fe20000000008 */
[--C-:B-----5:R-:W-:Y:S01]  /*2260*/  FFMA R10, R19, 59.161678314208984375, R0.reuse ;  /* 0x426ca58f130a7823 */ /* 0x120fe20000000000 */
[----:B------:R-:W-:Y:S01]  /*2270*/  I2FP.F32.S32 R19, R26 ;  /* 0x0000001a00137245 */ /* 0x000fe20000201400 */
[----:B------:R-:W-:Y:S01]  /*2280*/  FFMA R14, R23, 59.161678314208984375, R0 ;  /* 0x426ca58f170e7823 */ /* 0x000fe20000000000 */
[----:B------:R-:W-:Y:S01]  /*2290*/  FMNMX R11, RZ, R11, !PT ;  /* 0x0000000bff0b7209 */ /* 0x000fe20007800000 */
[--C-:B--2---:R-:W-:Y:S01]  /*22a0*/  FFMA R12, R12, 6.1213861044961959124e-05, R5.reuse ;  /* 0x38805ff10c0c7823 */ /* 0x104fe20000000005 */
[C---:B-1----:R-:W-:Y:S01]  /*22b0*/  LOP3.LUT R3, R7.reuse, 0x80000000, R10, 0xb8, !PT ;  /* 0x8000000007037812 */ /* 0x042fe200078eb80a */
[----:B------:R-:W-:Y:S01]  /*22c0*/  FFMA R16, R16, 6.1213861044961959124e-05, R5 ;  /* 0x38805ff110107823 */ /* 0x000fe20000000005 */
[----:B------:R-:W-:Y:S01]  /*22d0*/  LOP3.LUT R13, R7, 0x80000000, R14, 0xb8, !PT ;  /* 0x80000000070d7812 */ /* 0x000fe200078eb80e */
[----:B------:R-:W-:Y:S01]  /*22e0*/  FFMA R19, R19, 6.1213861044961959124e-05, R6 ;  /* 0x38805ff113137823 */ /* 0x000fe20000000006 */
[----:B------:R-:W-:Y:S01]  /*22f0*/  FMNMX R15, RZ, R15, !PT ;  /* 0x0000000fff0f7209 */ /* 0x000fe20007800000 */
[----:B------:R-:W-:Y:S01]  /*2300*/  FADD.RZ R2, R10, R3 ;  /* 0x000000030a027221 */ /* 0x000fe2000000c000 */
[----:B------:R-:W-:Y:S01]  /*2310*/  FFMA R10, R11, 59.161678314208984375, R0 ;  /* 0x426ca58f0b0a7823 */ /* 0x000fe20000000000 */
[----:B------:R-:W0:Y:S01]  /*2320*/  S2R R3, SR_CTAID.X ;  /* 0x0000000000037919 */ /* 0x000e220000002500 */
[----:B------:R-:W-:Y:S01]  /*2330*/  FADD.RZ R14, R14, R13 ;  /* 0x0000000d0e0e7221 */ /* 0x000fe2000000c000 */
[----:B------:R-:W-:-:S02]  /*2340*/  SHF.L.U32 R13, R9, 0x2, RZ ;  /* 0x00000002090d7819 */ /* 0x000fc400000006ff */
[----:B------:R-:W-:Y:S01]  /*2350*/  FMNMX R11, RZ, R12, !PT ;  /* 0x0000000cff0b7209 */ /* 0x000fe20007800000 */
[----:B------:R-:W-:Y:S01]  /*2360*/  FFMA R12, R15, 59.161678314208984375, R0 ;  /* 0x426ca58f0f0c7823 */ /* 0x000fe20000000000 */
[C---:B------:R-:W-:Y:S01]  /*2370*/  LOP3.LUT R9, R7.reuse, 0x80000000, R10, 0xb8, !PT ;  /* 0x8000000007097812 */ /* 0x040fe200078eb80a */
[----:B------:R-:W-:Y:S01]  /*2380*/  IMAD R4, R4, 0xc40, R13 ;  /* 0x00000c4004047824 */ /* 0x000fe200078e020d */
[----:B------:R-:W-:Y:S01]  /*2390*/  I2FP.F32.S32 R13, R20 ;  /* 0x00000014000d7245 */ /* 0x000fe20000201400 */
[----:B------:R-:W1:Y:S01]  /*23a0*/  F2I.TRUNC.NTZ R8, R14 ;  /* 0x0000000e00087305 */ /* 0x000e62000020f100 */
[----:B------:R-:W-:Y:S01]  /*23b0*/  LOP3.LUT R15, R7, 0x80000000, R12, 0xb8, !PT ;  /* 0x80000000070f7812 */ /* 0x000fe200078eb80c */
[----:B------:R-:W-:Y:S01]  /*23c0*/  FADD.RZ R9, R10, R9 ;  /* 0x000000090a097221 */ /* 0x000fe2000000c000 */
[----:B------:R-:W-:Y:S01]  /*23d0*/  FFMA R10, R11, 59.161678314208984375, R0 ;  /* 0x426ca58f0b0a7823 */ /* 0x000fe20000000000 */
[----:B------:R-:W-:Y:S01]  /*23e0*/  FMNMX R17, RZ, R16, !PT ;  /* 0x00000010ff117209 */ /* 0x000fe20007800000 */
[----:B------:R-:W-:Y:S01]  /*23f0*/  FFMA R13, R13, 6.1213861044961959124e-05, R6 ;  /* 0x38805ff10d0d7823 */ /* 0x000fe20000000006 */
[----:B------:R-:W-:Y:S01]  /*2400*/  FADD.RZ R15, R12, R15 ;  /* 0x0000000f0c0f7221 */ /* 0x000fe2000000c000 */
[----:B------:R-:W-:Y:S01]  /*2410*/  FMNMX R19, RZ, R19, !PT ;  /* 0x00000013ff137209 */ /* 0x000fe20007800000 */
[----:B------:R2:W-:Y:S01]  /*2420*/  F2I.TRUNC.NTZ R5, R9 ;  /* 0x0000000900057305 */ /* 0x0005e2000020f100 */
[----:B------:R-:W-:Y:S01]  /*2430*/  LOP3.LUT R11, R7, 0x80000000, R10, 0xb8, !PT ;  /* 0x80000000070b7812 */ /* 0x000fe200078eb80a */
[----:B------:R-:W-:Y:S01]  /*2440*/  FFMA R12, R17, 59.161678314208984375, R0 ;  /* 0x426ca58f110c7823 */ /* 0x000fe20000000000 */
[----:B------:R-:W-:Y:S01]  /*2450*/  FMNMX R13, RZ, R13, !PT ;  /* 0x0000000dff0d7209 */ /* 0x000fe20007800000 */
[----:B------:R-:W-:-:S02]  /*2460*/  IMAD.U32 R17, RZ, RZ, UR6 ;  /* 0x00000006ff117e24 */ /* 0x000fc4000f8e00ff */
[----:B------:R-:W-:Y:S01]  /*2470*/  FADD.RZ R11, R10, R11 ;  /* 0x0000000b0a0b7221 */ /* 0x000fe2000000c000 */
[----:B-1----:R-:W-:Y:S01]  /*2480*/  VIMNMX R8, PT, PT, R8, 0x7f, PT ;  /* 0x0000007f08087848 */ /* 0x002fe20003fe0100 */
[----:B------:R-:W-:Y:S01]  /*2490*/  FFMA R10, R13, 59.161678314208984375, R0 ;  /* 0x426ca58f0d0a7823 */ /* 0x000fe20000000000 */
[----:B--2---:R-:W-:Y:S01]  /*24a0*/  LOP3.LUT R9, R7, 0x80000000, R12, 0xb8, !PT ;  /* 0x8000000007097812 */ /* 0x004fe200078eb80c */
[----:B------:R-:W1:Y:S01]  /*24b0*/  F2I.TRUNC.NTZ R2, R2 ;  /* 0x0000000200027305 */ /* 0x000e62000020f100 */
[----:B------:R-:W-:-:S03]  /*24c0*/  IMAD R4, R17, 0xe0, R4 ;  /* 0x000000e011047824 */ /* 0x000fc600078e0204 */
[----:B------:R-:W-:Y:S01]  /*24d0*/  FADD.RZ R12, R12, R9 ;  /* 0x000000090c0c7221 */ /* 0x000fe2000000c000 */
[----:B0-----:R-:W-:Y:S02]  /*24e0*/  LOP3.LUT R14, R3, 0x1, RZ, 0xc0, !PT ;  /* 0x00000001030e7812 */ /* 0x001fe400078ec0ff */
[----:B------:R-:W-:Y:S01]  /*24f0*/  LOP3.LUT R9, R7, 0x80000000, R10, 0xb8, !PT ;  /* 0x8000000007097812 */ /* 0x000fe200078eb80a */
[----:B------:R-:W0:Y:S01]  /*2500*/  F2I.TRUNC.NTZ R6, R15 ;  /* 0x0000000f00067305 */ /* 0x000e22000020f100 */
[----:B------:R-:W-:Y:S01]  /*2510*/  ISETP.NE.U32.AND P0, PT, R14, 0x1, PT ;  /* 0x000000010e00780c */ /* 0x000fe20003f05070 */
[----:B------:R-:W-:Y:S01]  /*2520*/  FFMA R14, R19, 59.161678314208984375, R0 ;  /* 0x426ca58f130e7823 */ /* 0x000fe20000000000 */
[----:B------:R-:W-:Y:S02]  /*2530*/  VIADD R0, R4, 0x38 ;  /* 0x0000003804007836 */ /* 0x000fe40000000000 */
[----:B------:R-:W-:Y:S02]  /*2540*/  FADD.RZ R9, R10, R9 ;  /* 0x000000090a097221 */ /* 0x000fe4000000c000 */
[----:B------:R-:W-:Y:S01]  /*2550*/  LOP3.LUT R7, R7, 0x80000000, R14, 0xb8, !PT ;  /* 0x8000000007077812 */ /* 0x000fe200078eb80e */
[----:B------:R2:W3:Y:S01]  /*2560*/  F2I.TRUNC.NTZ R3, R11 ;  /* 0x0000000b00037305 */ /* 0x0004e2000020f100 */
[----:B-1----:R-:W-:-:S03]  /*2570*/  VIMNMX R2, PT, PT, R2, 0x7f, PT ;  /* 0x0000007f02027848 */ /* 0x002fc60003fe0100 */
[----:B------:R-:W-:Y:S01]  /*2580*/  FADD.RZ R14, R14, R7 ;  /* 0x000000070e0e7221 */ /* 0x000fe2000000c000 */
[----:B------:R-:W-:Y:S02]  /*2590*/  VIMNMX R7, PT, PT, R2, -0x80, !PT ;  /* 0xffffff8002077848 */ /* 0x000fe40007fe0100 */
[----:B------:R-:W-:Y:S01]  /*25a0*/  @P0 IADD3 R0, PT, PT, R4, RZ, RZ ;  /* 0x000000ff04000210 */ /* 0x000fe20007ffe0ff */
[----:B------:R-:W1:Y:S01]  /*25b0*/  F2I.TRUNC.NTZ R12, R12 ;  /* 0x0000000c000c7305 */ /* 0x000e62000020f100 */
[----:B--2---:R-:W-:Y:S02]  /*25c0*/  VIMNMX R11, PT, PT, R8, -0x80, !PT ;  /* 0xffffff80080b7848 */ /* 0x004fe40007fe0100 */
[----:B------:R-:W-:Y:S02]  /*25d0*/  IADD3 R4, P0, PT, R0, UR8, RZ ;  /* 0x0000000800047c10 */ /* 0x000fe4000ff1e0ff */
[----:B------:R-:W-:Y:S02]  /*25e0*/  VIMNMX R0, PT, PT, R5, 0x7f, PT ;  /* 0x0000007f05007848 */ /* 0x000fe40003fe0100 */
[----:B0-----:R-:W-:Y:S01]  /*25f0*/  VIMNMX R6, PT, PT, R6, 0x7f, PT ;  /* 0x0000007f06067848 */ /* 0x001fe20003fe0100 */
[----:B------:R0:W2:Y:S01]  /*2600*/  F2I.TRUNC.NTZ R10, R9 ;  /* 0x00000009000a7305 */ /* 0x0000a2000020f100 */
[----:B------:R-:W-:Y:S01]  /*2610*/  IMAD.X R5, RZ, RZ, UR9, P0 ;  /* 0x00000009ff057e24 */ /* 0x000fe200080e06ff */
[----:B---3--:R-:W-:-:S02]  /*2620*/  VIMNMX R3, PT, PT, R3, 0x7f, PT ;  /* 0x0000007f03037848 */ /* 0x008fc40003fe0100 */
[----:B------:R-:W-:Y:S02]  /*2630*/  VIMNMX R13, PT, PT, R6, -0x80, !PT ;  /* 0xffffff80060d7848 */ /* 0x000fe40007fe0100 */
[----:B------:R3:W-:Y:S01]  /*2640*/  STG.E.U8 desc[UR12][R4.64], R7 ;  /* 0x0000000704007986 */ /* 0x0007e2000c10110c */
[----:B-1----:R-:W-:Y:S01]  /*2650*/  VIMNMX R12, PT, PT, R12, 0x7f, PT ;  /* 0x0000007f0c0c7848 */ /* 0x002fe20003fe0100 */
[----:B------:R-:W1:Y:S01]  /*2660*/  F2I.TRUNC.NTZ R14, R14 ;  /* 0x0000000e000e7305 */ /* 0x000e62000020f100 */
[----:B0-----:R-:W-:Y:S01]  /*2670*/  VIMNMX R9, PT, PT, R0, -0x80, !PT ;  /* 0xffffff8000097848 */ /* 0x001fe20007fe0100 */
[----:B------:R0:W-:Y:S01]  /*2680*/  STG.E.U8 desc[UR12][R4.64+0x70], R11 ;  /* 0x0000700b04007986 */ /* 0x0001e2000c10110c */
[----:B------:R-:W-:Y:S02]  /*2690*/  VIMNMX R3, PT, PT, R3, -0x80, !PT ;  /* 0xffffff8003037848 */ /* 0x000fe40007fe0100 */
[----:B------:R-:W-:Y:S01]  /*26a0*/  VIMNMX R15, PT, PT, R12, -0x80, !PT ;  /* 0xffffff800c0f7848 */ /* 0x000fe20007fe0100 */
[----:B------:R-:W-:Y:S01]  /*26b0*/  STG.E.U8 desc[UR12][R4.64+0x1], R9 ;  /* 0x0000010904007986 */ /* 0x000fe2000c10110c */
[----:B--2---:R-:W-:-:S03]  /*26c0*/  VIMNMX R10, PT, PT, R10, 0x7f, PT ;  /* 0x0000007f0a0a7848 */ /* 0x004fc60003fe0100 */
[----:B------:R-:W-:Y:S01]  /*26d0*/  STG.E.U8 desc[UR12][R4.64+0x71], R13 ;  /* 0x0000710d04007986 */ /* 0x000fe2000c10110c */
[----:B---3--:R-:W-:-:S03]  /*26e0*/  VIMNMX R7, PT, PT, R10, -0x80, !PT ;  /* 0xffffff800a077848 */ /* 0x008fc60007fe0100 */
[----:B------:R-:W-:Y:S01]  /*26f0*/  STG.E.U8 desc[UR12][R4.64+0x2], R3 ;  /* 0x0000020304007986 */ /* 0x000fe2000c10110c */
[----:B-1----:R-:W-:-:S03]  /*2700*/  VIMNMX R14, PT, PT, R14, 0x7f, PT ;  /* 0x0000007f0e0e7848 */ /* 0x002fc60003fe0100 */
[----:B------:R-:W-:Y:S01]  /*2710*/  STG.E.U8 desc[UR12][R4.64+0x72], R15 ;  /* 0x0000720f04007986 */ /* 0x000fe2000c10110c */
[----:B0-----:R-:W-:-:S03]  /*2720*/  VIMNMX R11, PT, PT, R14, -0x80, !PT ;  /* 0xffffff800e0b7848 */ /* 0x001fc60007fe0100 */
[----:B------:R-:W-:Y:S04]  /*2730*/  STG.E.U8 desc[UR12][R4.64+0x3], R7 ;  /* 0x0000030704007986 */ /* 0x000fe8000c10110c */
[----:B------:R-:W-:Y:S01]  /*2740*/  STG.E.U8 desc[UR12][R4.64+0x73], R11 ;  /* 0x0000730b04007986 */ /* 0x000fe2000c10110c */
[----:B------:R-:W-:Y:S05]  /*2750*/  EXIT ;  /* 0x000000000000794d */ /* 0x000fea0003800000 */
.L_x_186:
        /* <DEDUP_REMOVED lines=10> */
.L_x_481:


//--------------------- .text.fused_nn_conv2d_cast_subtract_cast_multiply_add_nn_relu_divide_add_round_cast_cl_16286804049590463984__22_kernel0 --------------------------
	.section	.text.fused_nn_conv2d_cast_subtract_cast_multiply_add_nn_relu_divide_add_round_cast_cl_16286804049590463984__22_kernel0,"ax",@progbits
	.align	128
        .global         fused_nn_conv2d_cast_subtract_cast_multiply_add_nn_relu_divide_add_round_cast_cl_16286804049590463984__22_kernel0
        .type           fused_nn_conv2d_cast_subtract_cast_multiply_add_nn_relu_divide_add_round_cast_cl_16286804049590463984__22_kernel0,@function
        .size           fused_nn_conv2d_cast_subtract_cast_multiply_add_nn_relu_divide_add_round_cast_cl_16286804049590463984__22_kernel0,(.L_x_482 - fused_nn_conv2d_cast_subtract_cast_multiply_add_nn_relu_divide_add_round_cast_cl_16286804049590463984__22_kernel0)
        .other          fused_nn_conv2d_cast_subtract_cast_multiply_add_nn_relu_divide_add_round_cast_cl_16286804049590463984__22_kernel0,@"STO_CUDA_ENTRY STV_DEFAULT"
fused_nn_conv2d_cast_subtract_cast_multiply_add_nn_relu_divide_add_round_cast_cl_16286804049590463984__22_kernel0:
.text.fused_nn_conv2d_cast_subtract_cast_multiply_add_nn_relu_divide_add_round_cast_cl_16286804049590463984__22_kernel0:
[----:B------:R-:W-:Y:S01]  /*0000*/  LDC R1, c[0x0][0x37c] ;  /* 0x0000df00ff017b82 */ /* 0x000fe20000000800 */
[----:B------:R-:W0:Y:S01]  /*0010*/  S2R R0, SR_TID.Z ;  /* 0x0000000000007919 */ /* 0x000e220000002300 */
[----:B------:R-:W1:Y:S01]  /*0020*/  LDCU.64 UR8, c[0x0][0x358] ;  /* 0x00006b00ff0877ac */ /* 0x000e620008000a00 */
[----:B------:R-:W-:Y:S01]  /*0030*/  BSSY.RECONVERGENT B0, `(.L_x_187) ;  /* 0x0000029000007945 */ /* 0x000fe20003800200 */
[----:B------:R-:W0:Y:S02]  /*0040*/  S2R R3, SR_TID.Y ;  /* 0x0000000000037919 */ /* 0x000e240000002200 */
[----:B0-----:R-:W-:-:S05]  /*0050*/  IMAD R2, R0, 0x7, R3 ;  /* 0x0000000700027824 */ /* 0x001fca00078e0203 */
[----:B------:R-:W-:-:S04]  /*0060*/  ISETP.GT.U32.AND P0, PT, R2, 0x2c, PT ;  /* 0x0000002c0200780c */ /* 0x000fc80003f04070 */
[----:B------:R-:W-:-:S04]  /*0070*/  ISETP.GT.U32.OR P1, PT, R0, 0x6, P0 ;  /* 0x000000060000780c */ /* 0x000fc80000724470 */
[----:B------:R-:W-:-:S09]  /*0080*/  P2R R28, PR, RZ, 0x2 ;  /* 0x00000002ff1c7803 */ /* 0x000fd20000000000 */
[----:B-1----:R-:W-:Y:S05]  /*0090*/  @P1 BRA `(.L_x_188) ;  /* 0x0000000000881947 */ /* 0x002fea0003800000 */
[----:B------:R-:W-:Y:S01]  /*00a0*/  ISETP.GE.U32.AND P0, PT, R2, 0x3, PT ;  /* 0x000000030200780c */ /* 0x000fe20003f06070 */
[----:B------:R-:W-:Y:S01]  /*00b0*/  BSSY.RECONVERGENT B1, `(.L_x_189) ;  /* 0x000001b000017945 */ /* 0x000fe20003800200 */
[----:B------:R-:W-:-:S11]  /*00c0*/  IMAD.MOV.U32 R4, RZ, RZ, RZ ;  /* 0x000000ffff047224 */ /* 0x000fd600078e00ff */
[----:B------:R-:W-:Y:S05]  /*00d0*/  @!P0 BRA `(.L_x_190) ;  /* 0x0000000000608947 */ /* 0x000fea0003800000 */
[----:B------:R-:W-:Y:S01]  /*00e0*/  PRMT R5, R2, 0x9910, RZ ;  /* 0x0000991002057816 */ /* 0x000fe200000000ff */
[----:B------:R-:W0:Y:S04]  /*00f0*/  S2R R7, SR_CTAID.X ;  /* 0x0000000000077919 */ /* 0x000e280000002500 */
[----:B------:R-:W-:-:S05]  /*0100*/  IMAD R5, R5, 0xab, RZ ;  /* 0x000000ab05057824 */ /* 0x000fca00078e02ff */
[----:B------:R-:W-:-:S04]  /*0110*/  LOP3.LUT R5, R5, 0xffff, RZ, 0xc0, !PT ;  /* 0x0000ffff05057812 */ /* 0x000fc800078ec0ff */
[----:B------:R-:W-:-:S04]  /*0120*/  SHF.R.U32.HI R5, RZ, 0x9, R5 ;  /* 0x00000009ff057819 */ /* 0x000fc80000011605 */
[----:B------:R-:W-:-:S05]  /*0130*/  PRMT R5, R5, 0x9910, RZ ;  /* 0x0000991005057816 */ /* 0x000fca00000000ff */
[----:B------:R-:W-:-:S04]  /*0140*/  IMAD R5, R5, 0x3, RZ ;  /* 0x0000000305057824 */ /* 0x000fc800078e02ff */
[----:B------:R-:W-:-:S05]  /*0150*/  IMAD.MOV R5, RZ, RZ, -R5 ;  /* 0x000000ffff057224 */ /* 0x000fca00078e0a05 */
[----:B------:R-:W-:-:S05]  /*0160*/  PRMT R5, R5, 0x7710, RZ ;  /* 0x0000771005057816 */ /* 0x000fca00000000ff */
[----:B------:R-:W-:Y:S02]  /*0170*/  IMAD.IADD R6, R2, 0x1, R5 ;  /* 0x0000000102067824 */ /* 0x000fe400078e0205 */
[----:B0-----:R-:W-:-:S03]  /*0180*/  IMAD.SHL.U32 R5, R7, 0x2, RZ ;  /* 0x0000000207057824 */ /* 0x001fc600078e00ff */
[----:B------:R-:W-:-:S04]  /*0190*/  LOP3.LUT R6, R6, 0xff, RZ, 0xc0, !PT ;  /* 0x000000ff06067812 */ /* 0x000fc800078ec0ff */
[----:B------:R-:W-:-:S13]  /*01a0*/  LOP3.LUT P0, RZ, R5, R6, RZ, 0xfc, !PT ;  /* 0x0000000605ff7212 */ /* 0x000fda000780fcff */
[----:B------:R-:W-:Y:S05]  /*01b0*/  @!P0 BRA `(.L_x_190) ;  /* 0x0000000000288947 */ /* 0x000fea0003800000 */
[----:B------:R-:W-:Y:S01]  /*01c0*/  LOP3.LUT R4, R2, 0xff, RZ, 0xc0, !PT ;  /* 0x000000ff02047812 */ /* 0x000fe200078ec0ff */
[----:B------:R-:W0:Y:S04]  /*01d0*/  LDCU.64 UR4, c[0x0][0x380] ;  /* 0x00007000ff0477ac */ /* 0x000e280008000a00 */
[----:B------:R-:W-:-:S05]  /*01e0*/  IMAD R4, R4, 0xab, RZ ;  /* 0x000000ab04047824 */ /* 0x000fca00078e02ff */
[----:B------:R-:W-:-:S05]  /*01f0*/  SHF.R.U32.HI R4, RZ, 0x9, R4 ;  /* 0x00000009ff047819 */ /* 0x000fca0000011604 */
[----:B------:R-:W-:-:S04]  /*0200*/  IMAD R7, R4, 0x7, R7 ;  /* 0x0000000704077824 */ /* 0x000fc800078e0207 */
[----:B------:R-:W-:-:S05]  /*0210*/  IMAD R5, R7, 0x2, R6 ;  /* 0x0000000207057824 */ /* 0x000fca00078e0206 */
[----:B------:R-:W-:-:S04]  /*0220*/  LEA R5, R5, 0xffffffc4, 0x2 ;  /* 0xffffffc405057811 */ /* 0x000fc800078e10ff */
[----:B0-----:R-:W-:-:S04]  /*0230*/  IADD3 R4, P0, PT, R5, UR4, RZ ;  /* 0x0000000405047c10 */ /* 0x001fc8000ff1e0ff */
[----:B------:R-:W-:-:S05]  /*0240*/  LEA.HI.X.SX32 R5, R5, UR5, 0x1, P0 ;  /* 0x0000000505057c11 */ /* 0x000fca00080f0eff */
[----:B------:R0:W5:Y:S04]  /*0250*/  LDG.E.CONSTANT R4, desc[UR8][R4.64] ;  /* 0x0000000804047981 */ /* 0x000168000c1e9900 */
.L_x_190:
[----:B------:R-:W-:Y:S05]  /*0260*/  BSYNC.RECONVERGENT B1 ;  /* 0x0000000000017941 */ /* 0x000fea0003800200 */
.L_x_189:
[----:B------:R-:W1:Y:S01]  /*0270*/  S2UR UR5, SR_CgaCtaId ;  /* 0x00000000000579c3 */ /* 0x000e620000008800 */
[----:B------:R-:W-:Y:S02]  /*0280*/  UMOV UR4, 0x400 ;  /* 0x0000040000047882 */ /* 0x000fe40000000000 */
[----:B-1----:R-:W-:-:S06]  /*0290*/  ULEA UR4, UR5, UR4, 0x18 ;  /* 0x0000000405047291 */ /* 0x002fcc000f8ec0ff */
[----:B0-----:R-:W-:-:S05]  /*02a0*/  LEA R5, R2, UR4, 0x2 ;  /* 0x0000000402057c11 */ /* 0x001fca000f8e10ff */
[----:B-----5:R0:W-:Y:S02]  /*02b0*/  STS [R5], R4 ;  /* 0x0000000405007388 */ /* 0x0201e40000000800 */
.L_x_188:
[----:B------:R-:W-:Y:S05]  /*02c0*/  BSYNC.RECONVERGENT B0 ;  /* 0x0000000000007941 */ /* 0x000fea0003800200 */
.L_x_187:
[C---:B------:R-:W-:Y:S01]  /*02d0*/  VIADD R22, R2.reuse, 0x38 ;  /* 0x0000003802167836 */ /* 0x040fe20000000000 */
[----:B0-----:R-:W0:Y:S01]  /*02e0*/  S2R R5, SR_CTAID.Y ;  /* 0x0000000000057919 */ /* 0x001e220000002600 */
[----:B------:R-:W-:Y:S01]  /*02f0*/  VIADD R16, R2, 0x70 ;  /* 0x0000007002107836 */ /* 0x000fe20000000000 */
[----:B------:R-:W-:Y:S01]  /*0300*/  ISETP.GE.U32.AND P0, PT, R0, 0x2a, PT ;  /* 0x0000002a0000780c */ /* 0x000fe20003f06070 */
[----:B------:R-:W-:Y:S01]  /*0310*/  IMAD.SHL.U32 R4, R2, 0x4, RZ ;  /* 0x0000000402047824 */ /* 0x000fe200078e00ff */
[----:B------:R-:W-:Y:S01]  /*0320*/  LOP3.LUT R21, R22, 0xffff, RZ, 0xc0, !PT ;  /* 0x0000ffff16157812 */ /* 0x000fe200078ec0ff */
[----:B------:R-:W-:Y:S01]  /*0330*/  BSSY.RECONVERGENT B0, `(.L_x_191) ;  /* 0x0000046000007945 */ /* 0x000fe20003800200 */
[----:B------:R-:W-:Y:S02]  /*0340*/  LOP3.LUT R12, R16, 0xffff, RZ, 0xc0, !PT ;  /* 0x0000ffff100c7812 */ /* 0x000fe400078ec0ff */
[----:B------:R-:W-:Y:S01]  /*0350*/  ISETP.LT.U32.AND P0, PT, R2, 0x120, !P0 ;  /* 0x000001200200780c */ /* 0x000fe20004701070 */
[----:B------:R-:W-:Y:S01]  /*0360*/  IMAD R44, R21, 0xe39, RZ ;  /* 0x00000e39152c7824 */ /* 0x000fe200078e02ff */
[----:B------:R-:W-:Y:S01]  /*0370*/  LOP3.LUT R4, R4, 0xc, RZ, 0xc0, !PT ;  /* 0x0000000c04047812 */ /* 0x000fe200078ec0ff */
[----:B------:R-:W-:Y:S01]  /*0380*/  IMAD R40, R12, 0xe39, RZ ;  /* 0x00000e390c287824 */ /* 0x000fe200078e02ff */
[----:B------:R-:W-:-:S02]  /*0390*/  PRMT R6, R6, 0x3340, R6 ;  /* 0x0000334006067816 */ /* 0x000fc40000000006 */
[----:B------:R-:W-:Y:S02]  /*03a0*/  SHF.R.U32.HI R44, RZ, 0x11, R44 ;  /* 0x00000011ff2c7819 */ /* 0x000fe4000001162c */
[----:B------:R-:W-:Y:S02]  /*03b0*/  SHF.R.U32.HI R40, RZ, 0x11, R40 ;  /* 0x00000011ff287819 */ /* 0x000fe40000011628 */
[----:B------:R-:W-:Y:S02]  /*03c0*/  PRMT R7, R44, 0x9910, RZ ;  /* 0x000099102c077816 */ /* 0x000fe400000000ff */
[----:B------:R-:W-:Y:S02]  /*03d0*/  PRMT R8, R40, 0x9910, RZ ;  /* 0x0000991028087816 */ /* 0x000fe400000000ff */
[----:B------:R-:W-:Y:S01]  /*03e0*/  SHF.R.U32.HI R23, RZ, 0x2, R2 ;  /* 0x00000002ff177819 */ /* 0x000fe20000011602 */
[----:B------:R-:W-:Y:S02]  /*03f0*/  IMAD R7, R7, 0x24, RZ ;  /* 0x0000002407077824 */ /* 0x000fe400078e02ff */
[----:B------:R-:W-:-:S03]  /*0400*/  IMAD R8, R8, 0x24, RZ ;  /* 0x0000002408087824 */ /* 0x000fc600078e02ff */
[----:B------:R-:W-:Y:S01]  /*0410*/  IADD3 R7, PT, PT, RZ, -R7, RZ ;  /* 0x80000007ff077210 */ /* 0x000fe20007ffe0ff */
[----:B------:R-:W-:-:S03]  /*0420*/  IMAD.MOV R8, RZ, RZ, -R8 ;  /* 0x000000ffff087224 */ /* 0x000fc600078e0a08 */
[----:B------:R-:W-:Y:S01]  /*0430*/  PRMT R9, R7, 0x7710, RZ ;  /* 0x0000771007097816 */ /* 0x000fe200000000ff */
[----:B0-----:R-:W-:Y:S01]  /*0440*/  IMAD R19, R5, 0x12000, R4 ;  /* 0x0001200005137824 */ /* 0x001fe200078e0204 */
[----:B------:R-:W-:Y:S01]  /*0450*/  PRMT R7, R8, 0x7710, RZ ;  /* 0x0000771008077816 */ /* 0x000fe200000000ff */
[----:B------:R-:W-:Y:S06]  /*0460*/  @!P0 BRA `(.L_x_192) ;  /* 0x0000000000c88947 */ /* 0x000fec0003800000 */
[----:B------:R-:W-:Y:S01]  /*0470*/  LOP3.LUT R8, R2, 0xffff, RZ, 0xc0, !PT ;  /* 0x0000ffff02087812 */ /* 0x000fe200078ec0ff */
[----:B------:R-:W-:Y:S01]  /*0480*/  UMOV UR4, 0x3340 ;  /* 0x0000334000047882 */ /* 0x000fe20000000000 */
[----:B------:R-:W-:Y:S01]  /*0490*/  LOP3.LUT R13, R23, 0xffff, RZ, 0xc0, !PT ;  /* 0x0000ffff170d7812 */ /* 0x000fe200078ec0ff */
[----:B------:R-:W-:Y:S02]  /*04a0*/  IMAD.U32 R15, RZ, RZ, UR4 ;  /* 0x00000004ff0f7e24 */ /* 0x000fe4000f8e00ff */
[----:B------:R-:W-:Y:S01]  /*04b0*/  IMAD R10, R8, 0x71d, RZ ;  /* 0x0000071d080a7824 */ /* 0x000fe200078e02ff */
[----:B------:R-:W0:Y:S01]  /*04c0*/  LDCU.64 UR4, c[0x0][0x388] ;  /* 0x00007100ff0477ac */ /* 0x000e220008000a00 */
[----:B------:R-:W-:-:S03]  /*04d0*/  IMAD R13, R13, 0x5556, RZ ;  /* 0x000055560d0d7824 */ /* 0x000fc600078e02ff */
[----:B------:R-:W-:-:S04]  /*04e0*/  SHF.R.U32.HI R10, RZ, 0x10, R10 ;  /* 0x00000010ff0a7819 */ /* 0x000fc8000001160a */
[----:B------:R-:W-:-:S05]  /*04f0*/  PRMT R11, R10, 0x9910, RZ ;  /* 0x000099100a0b7816 */ /* 0x000fca00000000ff */
[----:B------:R-:W-:-:S04]  /*0500*/  IMAD R11, R11, 0x24, RZ ;  /* 0x000000240b0b7824 */ /* 0x000fc800078e02ff */
[----:B------:R-:W-:Y:S01]  /*0510*/  IMAD.MOV R14, RZ, RZ, -R11 ;  /* 0x000000ffff0e7224 */ /* 0x000fe200078e0a0b */
[----:B------:R-:W-:-:S04]  /*0520*/  SHF.R.U32.HI R11, RZ, 0x10, R13 ;  /* 0x00000010ff0b7819 */ /* 0x000fc8000001160d */
[----:B------:R-:W-:Y:S02]  /*0530*/  PRMT R13, R14, 0x7710, RZ ;  /* 0x000077100e0d7816 */ /* 0x000fe400000000ff */
[----:B------:R-:W-:-:S03]  /*0540*/  PRMT R14, R11, 0x9910, RZ ;  /* 0x000099100b0e7816 */ /* 0x000fc600000000ff */
[----:B------:R-:W-:Y:S02]  /*0550*/  IMAD.IADD R11, R2, 0x1, R13 ;  /* 0x00000001020b7824 */ /* 0x000fe400078e020d */
[----:B------:R-:W-:-:S03]  /*0560*/  IMAD.MOV.U32 R13, RZ, RZ, R14 ;  /* 0x000000ffff0d7224 */ /* 0x000fc600078e000e */
[----:B------:R-:W-:Y:S01]  /*0570*/  PRMT R14, R11, 0x9910, RZ ;  /* 0x000099100b0e7816 */ /* 0x000fe200000000ff */
[----:B------:R-:W-:-:S04]  /*0580*/  IMAD R11, R13, 0x3, RZ ;  /* 0x000000030d0b7824 */ /* 0x000fc800078e02ff */
[----:B------:R-:W-:Y:S01]  /*0590*/  IMAD.MOV.U32 R13, RZ, RZ, R14 ;  /* 0x000000ffff0d7224 */ /* 0x000fe200078e000e */
[----:B------:R-:W-:Y:S01]  /*05a0*/  PRMT R14, R10, R15, 0x30 ;  /* 0x000000300a0e7416 */ /* 0x000fe2000000000f */
[----:B------:R-:W-:Y:S02]  /*05b0*/  IMAD.MOV R18, RZ, RZ, -R11 ;  /* 0x000000ffff127224 */ /* 0x000fe400078e0a0b */
[----:B------:R-:W-:Y:S02]  /*05c0*/  HFMA2 R15, -RZ, RZ, 0, 0.015625 ;  /* 0x00002400ff0f7431 */ /* 0x000fe400000001ff */
[----:B------:R-:W-:Y:S01]  /*05d0*/  IMAD R11, R13, 0x2b, RZ ;  /* 0x0000002b0d0b7824 */ /* 0x000fe200078e02ff */
[----:B------:R-:W-:Y:S02]  /*05e0*/  PRMT R13, R0, 0x3340, R0 ;  /* 0x00003340000d7816 */ /* 0x000fe40000000000 */
[----:B------:R-:W-:Y:S02]  /*05f0*/  PRMT R18, R18, 0x7710, RZ ;  /* 0x0000771012127816 */ /* 0x000fe400000000ff */
[----:B------:R-:W-:-:S02]  /*0600*/  LOP3.LUT R10, R11, 0xffff, RZ, 0xc0, !PT ;  /* 0x0000ffff0b0a7812 */ /* 0x000fc400078ec0ff */
[----:B------:R-:W-:Y:S01]  /*0610*/  PRMT R13, R14, 0x5410, R13 ;  /* 0x000054100e0d7816 */ /* 0x000fe2000000000d */
[----:B------:R-:W-:Y:S01]  /*0620*/  IMAD.IADD R11, R23, 0x1, R18 ;  /* 0x00000001170b7824 */ /* 0x000fe200078e0212 */
[----:B------:R-:W-:Y:S02]  /*0630*/  PRMT R15, R15, 0x5410, R15 ;  /* 0x000054100f0f7816 */ /* 0x000fe4000000000f */
[----:B------:R-:W-:Y:S01]  /*0640*/  SHF.R.U32.HI R10, RZ, 0x9, R10 ;  /* 0x00000009ff0a7819 */ /* 0x000fe2000001160a */
[----:B------:R-:W-:-:S03]  /*0650*/  IMAD.SHL.U32 R11, R11, 0x10, RZ ;  /* 0x000000100b0b7824 */ /* 0x000fc600078e00ff */
[----:B------:R-:W-:-:S05]  /*0660*/  PRMT R10, R15, 0x5432, R10 ;  /* 0x000054320f0a7816 */ /* 0x000fca000000000a */
[----:B------:R-:W-:Y:S01]  /*0670*/  IDP.2A.LO.U16.U8 R10, R10, R13, RZ ;  /* 0x0000000d0a0a7226 */ /* 0x000fe200000010ff */
[----:B------:R-:W-:-:S04]  /*0680*/  LOP3.LUT R13, R11, 0xffff, RZ, 0xc0, !PT ;  /* 0x0000ffff0b0d7812 */ /* 0x000fc800078ec0ff */
[----:B------:R-:W-:-:S04]  /*0690*/  IADD3 R10, PT, PT, R10, R19, R13 ;  /* 0x000000130a0a7210 */ /* 0x000fc80007ffe00d */
[----:B0-----:R-:W-:-:S05]  /*06a0*/  IADD3 R10, P1, PT, R10, UR4, RZ ;  /* 0x000000040a0a7c10 */ /* 0x001fca000ff3e0ff */
[----:B------:R-:W-:-:S05]  /*06b0*/  IMAD.X R11, RZ, RZ, UR5, P1 ;  /* 0x00000005ff0b7e24 */ /* 0x000fca00088e06ff */
        /* <DEDUP_REMOVED lines=13> */
.L_x_192:
[----:B------:R-:W-:Y:S05]  /*0790*/  BSYNC.RECONVERGENT B0 ;  /* 0x0000000000007941 */ /* 0x000fea0003800200 */
.L_x_191:
[----:B------:R-:W-:Y:S01]  /*07a0*/  IMAD.IADD R16, R16, 0x1, R7 ;  /* 0x0000000110107824 */ /* 0x000fe200078e0207 */
[C---:B------:R-:W-:Y:S01]  /*07b0*/  LOP3.LUT R7, R2.reuse, 0xff, RZ, 0xc0, !PT ;  /* 0x000000ff02077812 */ /* 0x040fe200078ec0ff */
[----:B------:R-:W-:Y:S01]  /*07c0*/  VIADD R18, R2, 0xe0 ;  /* 0x000000e002127836 */ /* 0x000fe20000000000 */
[----:B------:R-:W-:Y:S01]  /*07d0*/  ISETP.GT.U32.AND P5, PT, R0, 0x21, PT ;  /* 0x000000210000780c */ /* 0x000fe20003fa4070 */
[C---:B------:R-:W-:Y:S01]  /*07e0*/  VIADD R17, R2.reuse, 0xa8 ;  /* 0x000000a802117836 */ /* 0x040fe20000000000 */
[----:B------:R-:W-:Y:S01]  /*07f0*/  IADD3 R20, PT, PT, R2, 0x118, RZ ;  /* 0x0000011802147810 */ /* 0x000fe20007ffe0ff */
[----:B------:R-:W-:Y:S01]  /*0800*/  IMAD R11, R7, 0xab, RZ ;  /* 0x000000ab070b7824 */ /* 0x000fe200078e02ff */
[----:B0-----:R-:W-:Y:S01]  /*0810*/  LOP3.LUT R13, R18, 0xffff, RZ, 0xc0, !PT ;  /* 0x0000ffff120d7812 */ /* 0x001fe200078ec0ff */
[----:B------:R-:W0:Y:S01]  /*0820*/  S2R R7, SR_CTAID.X ;  /* 0x0000000000077919 */ /* 0x000e220000002500 */
[----:B------:R-:W-:Y:S01]  /*0830*/  LOP3.LUT R14, R17, 0xffff, RZ, 0xc0, !PT ;  /* 0x0000ffff110e7812 */ /* 0x000fe200078ec0ff */
[----:B------:R-:W-:Y:S01]  /*0840*/  IMAD.IADD R22, R22, 0x1, R9 ;  /* 0x0000000116167824 */ /* 0x000fe200078e0209 */
[----:B------:R-:W-:Y:S01]  /*0850*/  SHF.R.U32.HI R11, RZ, 0x9, R11 ;  /* 0x00000009ff0b7819 */ /* 0x000fe2000001160b */
[----:B------:R-:W-:Y:S01]  /*0860*/  IMAD R34, R13, 0xe39, RZ ;  /* 0x00000e390d227824 */ /* 0x000fe200078e02ff */
[----:B------:R-:W-:Y:S01]  /*0870*/  ISETP.GT.U32.OR P5, PT, R2, 0xe7, P5 ;  /* 0x000000e70200780c */ /* 0x000fe20002fa4470 */
[----:B------:R-:W-:Y:S01]  /*0880*/  IMAD R36, R14, 0xe39, RZ ;  /* 0x00000e390e247824 */ /* 0x000fe200078e02ff */
[----:B------:R-:W-:Y:S01]  /*0890*/  PRMT R8, R11, 0x9910, RZ ;  /* 0x000099100b087816 */ /* 0x000fe200000000ff */
[----:B------:R-:W-:Y:S01]  /*08a0*/  BSSY.RECONVERGENT B0, `(.L_x_193) ;  /* 0x000004a000007945 */ /* 0x000fe20003800200 */
[----:B------:R-:W-:-:S02]  /*08b0*/  SHF.R.U32.HI R34, RZ, 0x11, R34 ;  /* 0x00000011ff227819 */ /* 0x000fc40000011622 */
[----:B------:R-:W-:Y:S01]  /*08c0*/  LOP3.LUT R24, R20, 0xffff, RZ, 0xc0, !PT ;  /* 0x0000ffff14187812 */ /* 0x000fe200078ec0ff */
[----:B------:R-:W-:Y:S01]  /*08d0*/  IMAD R8, R8, 0x3, RZ ;  /* 0x0000000308087824 */ /* 0x000fe200078e02ff */
[----:B------:R-:W-:Y:S02]  /*08e0*/  SHF.R.U32.HI R36, RZ, 0x11, R36 ;  /* 0x00000011ff247819 */ /* 0x000fe40000011624 */
[----:B------:R-:W-:Y:S01]  /*08f0*/  PRMT R15, R34, 0x9910, RZ ;  /* 0x00009910220f7816 */ /* 0x000fe200000000ff */
[----:B------:R-:W-:Y:S01]  /*0900*/  IMAD.MOV R25, RZ, RZ, -R8 ;  /* 0x000000ffff197224 */ /* 0x000fe200078e0a08 */
[----:B------:R-:W-:Y:S01]  /*0910*/  PRMT R9, R36, 0x9910, RZ ;  /* 0x0000991024097816 */ /* 0x000fe200000000ff */
[----:B------:R-:W-:Y:S01]  /*0920*/  IMAD R10, R24, 0xe39, RZ ;  /* 0x00000e39180a7824 */ /* 0x000fe200078e02ff */
[----:B------:R-:W-:Y:S01]  /*0930*/  ISETP.GE.U32.AND P1, PT, R0, 0x1a, PT ;  /* 0x0000001a0000780c */ /* 0x000fe20003f26070 */
[----:B------:R-:W-:Y:S01]  /*0940*/  IMAD.MOV.U32 R8, RZ, RZ, R15 ;  /* 0x000000ffff087224 */ /* 0x000fe200078e000f */
[----:B------:R-:W-:Y:S01]  /*0950*/  PRMT R25, R25, 0x7710, RZ ;  /* 0x0000771019197816 */ /* 0x000fe200000000ff */
[----:B------:R-:W-:Y:S01]  /*0960*/  IMAD R9, R9, 0x24, RZ ;  /* 0x0000002409097824 */ /* 0x000fe200078e02ff */
[----:B------:R-:W-:Y:S01]  /*0970*/  SHF.R.U32.HI R10, RZ, 0x11, R10 ;  /* 0x00000011ff0a7819 */ /* 0x000fe2000001160a */
[----:B------:R-:W-:Y:S01]  /*0980*/  IMAD R8, R8, 0x24, RZ ;  /* 0x0000002408087824 */ /* 0x000fe200078e02ff */
[----:B------:R-:W-:Y:S01]  /*0990*/  ISETP.GT.U32.AND P4, PT, R0, 0x11, PT ;  /* 0x000000110000780c */ /* 0x000fe20003f84070 */
[----:B------:R-:W-:Y:S01]  /*09a0*/  IMAD.IADD R25, R2, 0x1, R25 ;  /* 0x0000000102197824 */ /* 0x000fe200078e0219 */
[C---:B------:R-:W-:Y:S01]  /*09b0*/  ISETP.GE.U32.AND P2, PT, R0.reuse, 0xa, PT ;  /* 0x0000000a0000780c */ /* 0x040fe20003f46070 */
[----:B------:R-:W-:Y:S01]  /*09c0*/  IMAD.MOV R26, RZ, RZ, -R8 ;  /* 0x000000ffff1a7224 */ /* 0x000fe200078e0a08 */
[----:B------:R-:W-:-:S02]  /*09d0*/  ISETP.GE.U32.AND P3, PT, R0, 0x2, PT ;  /* 0x000000020000780c */ /* 0x000fc40003f66070 */
[----:B------:R-:W-:Y:S01]  /*09e0*/  PRMT R27, R10, 0x9910, RZ ;  /* 0x000099100a1b7816 */ /* 0x000fe200000000ff */
[----:B------:R-:W-:Y:S01]  /*09f0*/  IMAD.MOV R10, RZ, RZ, -R9 ;  /* 0x000000ffff0a7224 */ /* 0x000fe200078e0a09 */
[C---:B------:R-:W-:Y:S02]  /*0a00*/  ISETP.LT.U32.AND P1, PT, R2.reuse, 0xb0, !P1 ;  /* 0x000000b00200780c */ /* 0x040fe40004f21070 */
[C---:B------:R-:W-:Y:S02]  /*0a10*/  ISETP.GT.U32.OR P4, PT, R2.reuse, 0x77, P4 ;  /* 0x000000770200780c */ /* 0x040fe40002784470 */
[C---:B------:R-:W-:Y:S02]  /*0a20*/  ISETP.LT.U32.AND P2, PT, R2.reuse, 0x40, !P2 ;  /* 0x000000400200780c */ /* 0x040fe40005741070 */
[----:B------:R-:W-:Y:S02]  /*0a30*/  ISETP.LT.U32.AND P3, PT, R2, 0x8, !P3 ;  /* 0x000000080200780c */ /* 0x000fe40005f61070 */
[----:B------:R-:W-:-:S02]  /*0a40*/  LOP3.LUT R15, R23, 0xffff, RZ, 0xc0, !PT ;  /* 0x0000ffff170f7812 */ /* 0x000fc400078ec0ff */
[----:B------:R-:W-:Y:S01]  /*0a50*/  LOP3.LUT R25, R25, 0xff, RZ, 0xc0, !PT ;  /* 0x000000ff19197812 */ /* 0x000fe200078ec0ff */
[----:B0-----:R-:W-:Y:S08]  /*0a60*/  @P5 BRA `(.L_x_194) ;  /* 0x0000000000b45947 */ /* 0x001ff00003800000 */
[----:B------:R-:W-:Y:S01]  /*0a70*/  VIADD R30, R2, 0x38 ;  /* 0x00000038021e7836 */ /* 0x000fe20000000000 */
[----:B------:R-:W0:Y:S01]  /*0a80*/  LDCU.64 UR4, c[0x0][0x388] ;  /* 0x00007100ff0477ac */ /* 0x000e220008000a00 */
[----:B------:R-:W-:-:S03]  /*0a90*/  VIADD R9, R23, 0xe ;  /* 0x0000000e17097836 */ /* 0x000fc60000000000 */
        /* <DEDUP_REMOVED lines=12> */
[----:B------:R-:W-:Y:S01]  /*0b60*/  PRMT R33, R33, 0x7710, RZ ;  /* 0x0000771021217816 */ /* 0x000fe200000000ff */
[----:B------:R-:W-:-:S04]  /*0b70*/  IMAD.MOV R31, RZ, RZ, -R31 ;  /* 0x000000ffff1f7224 */ /* 0x000fc800078e0a1f */
[----:B------:R-:W-:Y:S01]  /*0b80*/  IMAD.IADD R30, R30, 0x1, R33 ;  /* 0x000000011e1e7824 */ /* 0x000fe200078e0221 */
[----:B------:R-:W-:-:S04]  /*0b90*/  PRMT R32, R31, 0x7710, RZ ;  /* 0x000077101f207816 */ /* 0x000fc800000000ff */
[----:B------:R-:W-:Y:S01]  /*0ba0*/  PRMT R31, R30, 0x9910, RZ ;  /* 0x000099101e1f7816 */ /* 0x000fe200000000ff */
[----:B------:R-:W-:-:S04]  /*0bb0*/  IMAD.IADD R9, R9, 0x1, R32 ;  /* 0x0000000109097824 */ /* 0x000fc800078e0220 */
[----:B------:R-:W-:Y:S02]  /*0bc0*/  IMAD.SHL.U32 R30, R9, 0x10, RZ ;  /* 0x00000010091e7824 */ /* 0x000fe400078e00ff */
        /* <DEDUP_REMOVED lines=23> */
.L_x_194:
[----:B------:R-:W-:Y:S05]  /*0d40*/  BSYNC.RECONVERGENT B0 ;  /* 0x0000000000007941 */ /* 0x000fea0003800200 */
.L_x_193:
[----:B------:R-:W-:Y:S04]  /*0d50*/  BSSY.RECONVERGENT B0, `(.L_x_195) ;  /* 0x000002f000007945 */ /* 0x000fe80003800200 */
[----:B------:R-:W-:Y:S05]  /*0d60*/  @!P1 BRA `(.L_x_196) ;  /* 0x0000000000b49947 */ /* 0x000fea0003800000 */
[----:B------:R-:W-:Y:S01]  /*0d70*/  IADD3 R30, PT, PT, R2, 0x70, RZ ;  /* 0x00000070021e7810 */ /* 0x000fe20007ffe0ff */
[----:B------:R-:W-:Y:S01]  /*0d80*/  VIADD R9, R23, 0x1c ;  /* 0x0000001c17097836 */ /* 0x000fe20000000000 */
[----:B------:R-:W1:Y:S02]  /*0d90*/  LDCU.64 UR4, c[0x0][0x388] ;  /* 0x00007100ff0477ac */ /* 0x000e640008000a00 */
        /* <DEDUP_REMOVED lines=9> */
[----:B------:R-:W-:Y:S02]  /*0e30*/  IMAD.MOV.U32 R32, RZ, RZ, R33 ;  /* 0x000000ffff207224 */ /* 0x000fe400078e0021 */
        /* <DEDUP_REMOVED lines=17> */
[----:B-1----:R-:W-:-:S05]  /*0f50*/  IADD3 R8, P5, PT, R31, UR4, RZ ;  /* 0x000000041f087c10 */ /* 0x002fca000ffbe0ff */
        /* <DEDUP_REMOVED lines=14> */
.L_x_196:
[----:B------:R-:W-:Y:S05]  /*1040*/  BSYNC.RECONVERGENT B0 ;  /* 0x0000000000007941 */ /* 0x000fea0003800200 */
.L_x_195:
[----:B------:R-:W-:Y:S04]  /*1050*/  BSSY.RECONVERGENT B0, `(.L_x_197) ;  /* 0x000002f000007945 */ /* 0x000fe80003800200 */
[----:B------:R-:W-:Y:S05]  /*1060*/  @P4 BRA `(.L_x_198) ;  /* 0x0000000000b44947 */ /* 0x000fea0003800000 */
[----:B------:R-:W-:Y:S01]  /*1070*/  VIADD R30, R2, 0xa8 ;  /* 0x000000a8021e7836 */ /* 0x000fe20000000000 */
[----:B------:R-:W2:Y:S01]  /*1080*/  LDCU.64 UR4, c[0x0][0x388] ;  /* 0x00007100ff0477ac */ /* 0x000ea20008000a00 */
[----:B------:R-:W-:-:S03]  /*1090*/  VIADD R9, R23, 0x2a ;  /* 0x0000002a17097836 */ /* 0x000fc60000000000 */
        /* <DEDUP_REMOVED lines=16> */
[----:B------:R-:W-:Y:S02]  /*11a0*/  IADD3 R9, PT, PT, R9, R32, RZ ;  /* 0x0000002009097210 */ /* 0x000fe40007ffe0ff */
[----:B------:R-:W-:-:S03]  /*11b0*/  PRMT R31, R30, 0x9910, RZ ;  /* 0x000099101e1f7816 */ /* 0x000fc600000000ff */
        /* <DEDUP_REMOVED lines=9> */
[----:B--2---:R-:W-:-:S05]  /*1250*/  IADD3 R8, P4, PT, R31, UR4, RZ ;  /* 0x000000041f087c10 */ /* 0x004fca000ff9e0ff */
        /* <DEDUP_REMOVED lines=14> */
.L_x_198:
[----:B------:R-:W-:Y:S05]  /*1340*/  BSYNC.RECONVERGENT B0 ;  /* 0x0000000000007941 */ /* 0x000fea0003800200 */
.L_x_197:
[----:B------:R-:W-:Y:S04]  /*1350*/  BSSY.RECONVERGENT B0, `(.L_x_199) ;  /* 0x000002f000007945 */ /* 0x000fe80003800200 */
[----:B------:R-:W-:Y:S05]  /*1360*/  @!P2 BRA `(.L_x_200) ;  /* 0x0000000000b4a947 */ /* 0x000fea0003800000 */
[----:B------:R-:W-:Y:S01]  /*1370*/  VIADD R30, R2, 0xe0 ;  /* 0x000000e0021e7836 */ /* 0x000fe20000000000 */
[----:B------:R-:W3:Y:S01]  /*1380*/  LDCU.64 UR4, c[0x0][0x388] ;  /* 0x00007100ff0477ac */ /* 0x000ee20008000a00 */
[----:B------:R-:W-:-:S03]  /*1390*/  VIADD R9, R23, 0x38 ;  /* 0x0000003817097836 */ /* 0x000fc60000000000 */
        /* <DEDUP_REMOVED lines=42> */
.L_x_200:
[----:B------:R-:W-:Y:S05]  /*1640*/  BSYNC.RECONVERGENT B0 ;  /* 0x0000000000007941 */ /* 0x000fea0003800200 */
.L_x_199:
[----:B------:R-:W-:Y:S04]  /*1650*/  BSSY.RECONVERGENT B0, `(.L_x_201) ;  /* 0x0000030000007945 */ /* 0x000fe80003800200 */
[----:B------:R-:W-:Y:S05]  /*1660*/  @!P3 BRA `(.L_x_202) ;  /* 0x0000000000b8b947 */ /* 0x000fea0003800000 */
[----:B------:R-:W-:Y:S01]  /*1670*/  VIADD R30, R2, 0x118 ;  /* 0x00000118021e7836 */ /* 0x000fe20000000000 */
[----:B------:R-:W4:Y:S01]  /*1680*/  LDCU.64 UR4, c[0x0][0x388] ;  /* 0x00007100ff0477ac */ /* 0x000f220008000a00 */
[----:B0123--:R-:W-:-:S03]  /*1690*/  VIADD R8, R23, 0x46 ;  /* 0x0000004617087836 */ /* 0x00ffc60000000000 */
        /* <DEDUP_REMOVED lines=8> */
[C---:B------:R-:W-:Y:S02]  /*1720*/  IMAD R31, R9.reuse, 0x24, RZ ;  /* 0x00000024091f7824 */ /* 0x040fe400078e02ff */
[----:B------:R-:W-:-:S03]  /*1730*/  IMAD R9, R9, 0x2400, RZ ;  /* 0x0000240009097824 */ /* 0x000fc600078e02ff */
[----:B------:R-:W-:Y:S01]  /*1740*/  IADD3 R33, PT, PT, RZ, -R31, RZ ;  /* 0x8000001fff217210 */ /* 0x000fe20007ffe0ff */
[----:B------:R-:W-:Y:S01]  /*1750*/  IMAD.MOV.U32 R31, RZ, RZ, R32 ;  /* 0x000000ffff1f7224 */ /* 0x000fe200078e0020 */
[----:B------:R-:W-:Y:S02]  /*1760*/  LOP3.LUT R9, R9, 0xffff, RZ, 0xc0, !PT ;  /* 0x0000ffff09097812 */ /* 0x000fe400078ec0ff */
[----:B------:R-:W-:Y:S01]  /*1770*/  PRMT R33, R33, 0x7710, RZ ;  /* 0x0000771021217816 */ /* 0x000fe200000000ff */
[----:B------:R-:W-:-:S04]  /*1780*/  IMAD R31, R31, 0x3, RZ ;  /* 0x000000031f1f7824 */ /* 0x000fc800078e02ff */
[----:B------:R-:W-:Y:S02]  /*1790*/  IMAD.IADD R30, R30, 0x1, R33 ;  /* 0x000000011e1e7824 */ /* 0x000fe400078e0221 */
[----:B------:R-:W-:-:S03]  /*17a0*/  IMAD.MOV R33, RZ, RZ, -R31 ;  /* 0x000000ffff217224 */ /* 0x000fc600078e0a1f */
[----:B------:R-:W-:Y:S02]  /*17b0*/  PRMT R31, R30, 0x9910, RZ ;  /* 0x000099101e1f7816 */ /* 0x000fe400000000ff */
[----:B------:R-:W-:-:S05]  /*17c0*/  PRMT R33, R33, 0x7710, RZ ;  /* 0x0000771021217816 */ /* 0x000fca00000000ff */
[----:B------:R-:W-:Y:S02]  /*17d0*/  IMAD.IADD R30, R8, 0x1, R33 ;  /* 0x00000001081e7824 */ /* 0x000fe400078e0221 */
[----:B------:R-:W-:Y:S02]  /*17e0*/  IMAD R8, R31, 0x2b, RZ ;  /* 0x0000002b1f087824 */ /* 0x000fe400078e02ff */
[----:B------:R-:W-:-:S03]  /*17f0*/  IMAD.SHL.U32 R30, R30, 0x10, RZ ;  /* 0x000000101e1e7824 */ /* 0x000fc600078e00ff */
[----:B------:R-:W-:Y:S02]  /*1800*/  LOP3.LUT R8, R8, 0xffff, RZ, 0xc0, !PT ;  /* 0x0000ffff08087812 */ /* 0x000fe400078ec0ff */
[----:B------:R-:W-:Y:S02]  /*1810*/  LOP3.LUT R30, R30, 0xffff, RZ, 0xc0, !PT ;  /* 0x0000ffff1e1e7812 */ /* 0x000fe400078ec0ff */
[----:B------:R-:W-:Y:S02]  /*1820*/  SHF.R.U32.HI R8, RZ, 0x9, R8 ;  /* 0x00000009ff087819 */ /* 0x000fe40000011608 */
[----:B------:R-:W-:Y:S02]  /*1830*/  IADD3 R9, PT, PT, R9, R19, R30 ;  /* 0x0000001309097210 */ /* 0x000fe40007ffe01e */
[----:B------:R-:W-:-:S05]  /*1840*/  LOP3.LUT R8, R8, 0xffff, RZ, 0xc0, !PT ;  /* 0x0000ffff08087812 */ /* 0x000fca00078ec0ff */
[----:B------:R-:W-:-:S05]  /*1850*/  IMAD R9, R8, 0x30, R9 ;  /* 0x0000003008097824 */ /* 0x000fca00078e0209 */
[----:B----4-:R-:W-:-:S05]  /*1860*/  IADD3 R8, P4, PT, R9, UR4, RZ ;  /* 0x0000000409087c10 */ /* 0x010fca000ff9e0ff */
        /* <DEDUP_REMOVED lines=14> */
.L_x_202:
[----:B------:R-:W-:Y:S05]  /*1950*/  BSYNC.RECONVERGENT B0 ;  /* 0x0000000000007941 */ /* 0x000fea0003800200 */
.L_x_201:
[----:B------:R-:W5:Y:S01]  /*1960*/  LDCU.64 UR4, c[0x0][0x380] ;  /* 0x00007000ff0477ac */ /* 0x000f620008000a00 */
[----:B01234-:R-:W-:Y:S01]  /*1970*/  IMAD R29, R15, 0x5556, RZ ;  /* 0x000055560f1d7824 */ /* 0x01ffe200078e02ff */
[----:B------:R-:W-:Y:S01]  /*1980*/  PRMT R10, R10, 0x7710, RZ ;  /* 0x000077100a0a7816 */ /* 0x000fe200000000ff */
[----:B------:R-:W-:Y:S01]  /*1990*/  IMAD.WIDE.U32 R8, R25, 0x4, RZ ;  /* 0x0000000419087825 */ /* 0x000fe200078e00ff */
[----:B------:R-:W-:Y:S02]  /*19a0*/  PRMT R22, R22, 0x9910, RZ ;  /* 0x0000991016167816 */ /* 0x000fe400000000ff */
[----:B------:R-:W-:Y:S01]  /*19b0*/  SHF.R.U32.HI R29, RZ, 0x10, R29 ;  /* 0x00000010ff1d7819 */ /* 0x000fe2000001161d */
[----:B------:R-:W-:Y:S01]  /*19c0*/  IMAD.MOV.U32 R15, RZ, RZ, R27 ;  /* 0x000000ffff0f7224 */ /* 0x000fe200078e001b */
[----:B------:R-:W-:Y:S01]  /*19d0*/  PRMT R27, R26, 0x7710, RZ ;  /* 0x000077101a1b7816 */ /* 0x000fe200000000ff */
[----:B------:R-:W-:Y:S01]  /*19e0*/  IMAD.WIDE.U32 R8, R11, 0x38, R8 ;  /* 0x000000380b087825 */ /* 0x000fe200078e0008 */
[----:B------:R-:W-:-:S03]  /*19f0*/  IADD3 R17, PT, PT, R17, R10, RZ ;  /* 0x0000000a11117210 */ /* 0x000fc60007ffe0ff */
[----:B------:R-:W-:Y:S01]  /*1a00*/  IMAD R26, R15, 0x24, RZ ;  /* 0x000000240f1a7824 */ /* 0x000fe200078e02ff */
[----:B------:R-:W-:Y:S01]  /*1a10*/  PRMT R17, R17, 0x9910, RZ ;  /* 0x0000991011117816 */ /* 0x000fe200000000ff */
[----:B------:R-:W-:Y:S02]  /*1a20*/  IMAD.SHL.U32 R11, R7, 0x8, RZ ;  /* 0x00000008070b7824 */ /* 0x000fe400078e00ff */
[----:B------:R-:W-:Y:S01]  /*1a30*/  IMAD.IADD R18, R18, 0x1, R27 ;  /* 0x0000000112127824 */ /* 0x000fe200078e021b */
[----:B------:R-:W-:Y:S01]  /*1a40*/  PRMT R27, R29, 0x9910, RZ ;  /* 0x000099101d1b7816 */ /* 0x000fe200000000ff */
[----:B------:R-:W-:Y:S01]  /*1a50*/  IMAD.MOV R29, RZ, RZ, -R26 ;  /* 0x000000ffff1d7224 */ /* 0x000fe200078e0a1a */
[----:B-----5:R-:W-:Y:S01]  /*1a60*/  IADD3 R10, P4, P5, R8, UR4, R11 ;  /* 0x00000004080a7c10 */ /* 0x020fe2000fd9e00b */
[----:B------:R-:W-:Y:S01]  /*1a70*/  VIADD R26, R23, 0xe ;  /* 0x0000000e171a7836 */ /* 0x000fe20000000000 */
[----:B------:R-:W-:Y:S01]  /*1a80*/  UMOV UR4, 0x3340 ;  /* 0x0000334000047882 */ /* 0x000fe20000000000 */
[----:B------:R-:W-:Y:S01]  /*1a90*/  IMAD.SHL.U32 R30, R7, 0x2, RZ ;  /* 0x00000002071e7824 */ /* 0x000fe200078e00ff */
[----:B------:R-:W-:Y:S01]  /*1aa0*/  IADD3.X R11, PT, PT, R9, UR5, RZ, P4, P5 ;  /* 0x00000005090b7c10 */ /* 0x000fe2000a7ea4ff */
[----:B------:R-:W-:Y:S01]  /*1ab0*/  IMAD R27, R27, 0x3, RZ ;  /* 0x000000031b1b7824 */ /* 0x000fe200078e02ff */
[----:B------:R-:W-:Y:S01]  /*1ac0*/  LOP3.LUT R8, R26, 0xffff, RZ, 0xc0, !PT ;  /* 0x0000ffff1a087812 */ /* 0x000fe200078ec0ff */
[----:B------:R-:W-:Y:S01]  /*1ad0*/  IMAD.WIDE.U32 R44, R44, 0x2400, RZ ;  /* 0x000024002c2c7825 */ /* 0x000fe200078e00ff */
[----:B------:R-:W-:Y:S01]  /*1ae0*/  LOP3.LUT P4, RZ, R30, R25, RZ, 0xfc, !PT ;  /* 0x000000191eff7212 */ /* 0x000fe2000788fcff */
[----:B------:R-:W0:Y:S01]  /*1af0*/  S2UR UR5, SR_CgaCtaId ;  /* 0x00000000000579c3 */ /* 0x000e220000008800 */
[----:B------:R-:W-:Y:S01]  /*1b00*/  PRMT R29, R29, 0x7710, RZ ;  /* 0x000077101d1d7816 */ /* 0x000fe200000000ff */
[----:B------:R-:W-:Y:S01]  /*1b10*/  IMAD.MOV R30, RZ, RZ, -R27 ;  /* 0x000000ffff1e7224 */ /* 0x000fe200078e0a1b */
[C---:B------:R-:W-:Y:S01]  /*1b20*/  IADD3 R25, PT, PT, R23.reuse, 0x1c, RZ ;  /* 0x0000001c17197810 */ /* 0x040fe20007ffe0ff */
[----:B------:R-:W-:Y:S01]  /*1b30*/  IMAD R9, R8, 0x5556, RZ ;  /* 0x0000555608097824 */ /* 0x000fe200078e02ff */
[----:B------:R-:W-:Y:S01]  /*1b40*/  ISETP.LT.U32.OR P4, PT, R2, 0x3, !P4 ;  /* 0x000000030200780c */ /* 0x000fe20006781470 */
[----:B------:R-:W-:Y:S01]  /*1b50*/  VIADD R27, R23, 0x2a ;  /* 0x0000002a171b7836 */ /* 0x000fe20000000000 */
[----:B------:R-:W-:Y:S01]  /*1b60*/  PRMT R30, R30, 0x7710, RZ ;  /* 0x000077101e1e7816 */ /* 0x000fe200000000ff */
[----:B------:R-:W-:Y:S01]  /*1b70*/  IMAD.IADD R20, R20, 0x1, R29 ;  /* 0x0000000114147824 */ /* 0x000fe200078e021d */
[----:B------:R-:W-:Y:S01]  /*1b80*/  LOP3.LUT R31, R25, 0xffff, RZ, 0xc0, !PT ;  /* 0x0000ffff191f7812 */ /* 0x000fe200078ec0ff */
[C---:B------:R-:W-:Y:S01]  /*1b90*/  VIADD R8, R23.reuse, 0x38 ;  /* 0x0000003817087836 */ /* 0x040fe20000000000 */
[----:B------:R-:W-:Y:S01]  /*1ba0*/  SHF.R.U32.HI R29, RZ, 0x10, R9 ;  /* 0x00000010ff1d7819 */ /* 0x000fe20000011609 */
[----:B------:R-:W-:Y:S01]  /*1bb0*/  IMAD.IADD R9, R23, 0x1, R30 ;  /* 0x0000000117097824 */ /* 0x000fe200078e021e */
[----:B------:R-:W-:Y:S01]  /*1bc0*/  LOP3.LUT R30, R27, 0xffff, RZ, 0xc0, !PT ;  /* 0x0000ffff1b1e7812 */ /* 0x000fe200078ec0ff */
[----:B------:R-:W-:Y:S01]  /*1bd0*/  IMAD R31, R31, 0x5556, RZ ;  /* 0x000055561f1f7824 */ /* 0x000fe200078e02ff */
[----:B------:R-:W-:Y:S01]  /*1be0*/  PRMT R29, R29, 0x9910, RZ ;  /* 0x000099101d1d7816 */ /* 0x000fe200000000ff */
[----:B------:R-:W-:Y:S01]  /*1bf0*/  VIADD R23, R23, 0x46 ;  /* 0x0000004617177836 */ /* 0x000fe20000000000 */
[----:B------:R-:W-:Y:S01]  /*1c00*/  LOP3.LUT R32, R8, 0xffff, RZ, 0xc0, !PT ;  /* 0x0000ffff08207812 */ /* 0x000fe200078ec0ff */
[----:B------:R-:W-:Y:S01]  /*1c10*/  IMAD R30, R30, 0x5556, RZ ;  /* 0x000055561e1e7824 */ /* 0x000fe200078e02ff */
[----:B------:R-:W-:Y:S01]  /*1c20*/  SHF.R.U32.HI R31, RZ, 0x10, R31 ;  /* 0x00000010ff1f7819 */ /* 0x000fe2000001161f */
[----:B------:R-:W-:Y:S01]  /*1c30*/  IMAD R29, R29, 0x3, RZ ;  /* 0x000000031d1d7824 */ /* 0x000fe200078e02ff */
[----:B------:R-:W-:Y:S01]  /*1c40*/  LOP3.LUT R35, R23, 0xffff, RZ, 0xc0, !PT ;  /* 0x0000ffff17237812 */ /* 0x000fe200078ec0ff */
[----:B------:R-:W-:Y:S01]  /*1c50*/  IMAD R33, R32, 0x5556, RZ ;  /* 0x0000555620217824 */ /* 0x000fe200078e02ff */
[----:B------:R-:W-:Y:S01]  /*1c60*/  SHF.R.U32.HI R32, RZ, 0x10, R30 ;  /* 0x00000010ff207819 */ /* 0x000fe2000001161e */
[----:B------:R-:W-:Y:S01]  /*1c70*/  IMAD.MOV R29, RZ, RZ, -R29 ;  /* 0x000000ffff1d7224 */ /* 0x000fe200078e0a1d */
[----:B------:R-:W-:Y:S01]  /*1c80*/  PRMT R30, R31, 0x9910, RZ ;  /* 0x000099101f1e7816 */ /* 0x000fe200000000ff */
[----:B------:R-:W-:Y:S01]  /*1c90*/  IMAD R35, R35, 0x5556, RZ ;  /* 0x0000555623237824 */ /* 0x000fe200078e02ff */
[----:B------:R-:W-:Y:S01]  /*1ca0*/  SHF.R.U32.HI R33, RZ, 0x10, R33 ;  /* 0x00000010ff217819 */ /* 0x000fe20000011621 */
[----:B------:R-:W-:Y:S01]  /*1cb0*/  IMAD.SHL.U32 R9, R9, 0x10, RZ ;  /* 0x0000001009097824 */ /* 0x000fe200078e00ff */
[----:B------:R-:W-:Y:S01]  /*1cc0*/  PRMT R29, R29, 0x7710, RZ ;  /* 0x000077101d1d7816 */ /* 0x000fe200000000ff */
[----:B------:R-:W-:Y:S01]  /*1cd0*/  IMAD R30, R30, 0x3, RZ ;  /* 0x000000031e1e7824 */ /* 0x000fe200078e02ff */
[----:B------:R-:W-:Y:S01]  /*1ce0*/  PRMT R33, R33, 0x9910, RZ ;  /* 0x0000991021217816 */ /* 0x000fe200000000ff */
[----:B------:R-:W-:Y:S01]  /*1cf0*/  IMAD.WIDE.U32 R40, R40, 0x2400, RZ ;  /* 0x0000240028287825 */ /* 0x000fe200078e00ff */
[----:B------:R-:W-:-:S02]  /*1d00*/  PRMT R31, R32, 0x9910, RZ ;  /* 0x00009910201f7816 */ /* 0x000fc400000000ff */
[----:B------:R-:W-:Y:S01]  /*1d10*/  IADD3 R32, PT, PT, RZ, -R30, RZ ;  /* 0x8000001eff207210 */ /* 0x000fe20007ffe0ff */
[----:B------:R-:W-:Y:S01]  /*1d20*/  IMAD.IADD R29, R26, 0x1, R29 ;  /* 0x000000011a1d7824 */ /* 0x000fe200078e021d */
[----:B------:R-:W-:Y:S01]  /*1d30*/  LOP3.LUT R30, R2, 0xffff, RZ, 0xc0, !PT ;  /* 0x0000ffff021e7812 */ /* 0x000fe200078ec0ff */
[----:B------:R-:W-:Y:S01]  /*1d40*/  IMAD.MOV.U32 R26, RZ, RZ, R33 ;  /* 0x000000ffff1a7224 */ /* 0x000fe200078e0021 */
[----:B------:R-:W-:Y:S01]  /*1d50*/  PRMT R32, R32, 0x7710, RZ ;  /* 0x0000771020207816 */ /* 0x000fe200000000ff */
[----:B------:R-:W-:Y:S01]  /*1d60*/  IMAD R31, R31, 0x3, RZ ;  /* 0x000000031f1f7824 */ /* 0x000fe200078e02ff */
[----:B------:R-:W-:Y:S01]  /*1d70*/  SHF.R.U32.HI R35, RZ, 0x10, R35 ;  /* 0x00000010ff237819 */ /* 0x000fe20000011623 */
[----:B------:R-:W-:Y:S02]  /*1d80*/  IMAD R33, R26, 0x3, RZ ;  /* 0x000000031a217824 */ /* 0x000fe400078e02ff */
[----:B------:R-:W-:Y:S01]  /*1d90*/  IMAD R26, R30, 0x1556, RZ ;  /* 0x000015561e1a7824 */ /* 0x000fe200078e02ff */
[----:B------:R-:W-:Y:S01]  /*1da0*/  PRMT R35, R35, 0x9910, RZ ;  /* 0x0000991023237816 */ /* 0x000fe200000000ff */
[----:B------:R-:W-:-:S02]  /*1db0*/  IMAD.MOV R31, RZ, RZ, -R31 ;  /* 0x000000ffff1f7224 */ /* 0x000fc400078e0a1f */
[----:B------:R-:W-:Y:S01]  /*1dc0*/  IMAD.MOV R33, RZ, RZ, -R33 ;  /* 0x000000ffff217224 */ /* 0x000fe200078e0a21 */
[----:B------:R-:W-:Y:S01]  /*1dd0*/  SHF.R.U32.HI R26, RZ, 0x10, R26 ;  /* 0x00000010ff1a7819 */ /* 0x000fe2000001161a */
[----:B------:R-:W-:Y:S01]  /*1de0*/  IMAD.IADD R25, R25, 0x1, R32 ;  /* 0x0000000119197824 */ /* 0x000fe200078e0220 */
[----:B------:R-:W-:Y:S01]  /*1df0*/  PRMT R32, R31, 0x7710, RZ ;  /* 0x000077101f207816 */ /* 0x000fe200000000ff */
[----:B------:R-:W-:Y:S01]  /*1e00*/  IMAD R35, R35, 0x3, RZ ;  /* 0x0000000323237824 */ /* 0x000fe200078e02ff */
[----:B------:R-:W-:Y:S01]  /*1e10*/  PRMT R31, R33, 0x7710, RZ ;  /* 0x00007710211f7816 */ /* 0x000fe200000000ff */
[----:B------:R-:W-:Y:S01]  /*1e20*/  IMAD.SHL.U32 R29, R29, 0x10, RZ ;  /* 0x000000101d1d7824 */ /* 0x000fe200078e00ff */
[----:B------:R-:W-:Y:S01]  /*1e30*/  PRMT R33, R26, 0x9910, RZ ;  /* 0x000099101a217816 */ /* 0x000fe200000000ff */
[----:B------:R-:W-:Y:S02]  /*1e40*/  IMAD.MOV R35, RZ, RZ, -R35 ;  /* 0x000000ffff237224 */ /* 0x000fe400078e0a23 */
[----:B------:R-:W-:Y:S01]  /*1e50*/  IMAD.IADD R26, R8, 0x1, R31 ;  /* 0x00000001081a7824 */ /* 0x000fe200078e021f */
[----:B------:R-:W-:Y:S01]  /*1e60*/  PRMT R31, R9, 0x9910, RZ ;  /* 0x00009910091f7816 */ /* 0x000fe200000000ff */
[----:B------:R-:W-:Y:S01]  /*1e70*/  IMAD.MOV.U32 R8, RZ, RZ, R33 ;  /* 0x000000ffff087224 */ /* 0x000fe200078e0021 */
[----:B------:R-:W-:Y:S01]  /*1e80*/  LOP3.LUT R44, R44, 0xffff, R29, 0xf8, !PT ;  /* 0x0000ffff2c2c7812 */ /* 0x000fe200078ef81d */
[----:B------:R-:W-:Y:S01]  /*1e90*/  IMAD.IADD R27, R27, 0x1, R32 ;  /* 0x000000011b1b7824 */ /* 0x000fe200078e0220 */
[----:B------:R-:W-:Y:S01]  /*1ea0*/  PRMT R32, R35, 0x7710, RZ ;  /* 0x0000771023207816 */ /* 0x000fe200000000ff */
[----:B------:R-:W-:Y:S01]  /*1eb0*/  IMAD R8, R8, 0x30, R31 ;  /* 0x0000003008087824 */ /* 0x000fe200078e021f */
[----:B------:R-:W-:Y:S01]  /*1ec0*/  LOP3.LUT R9, R9, 0xffff, RZ, 0xc0, !PT ;  /* 0x0000ffff09097812 */ /* 0x000fe200078ec0ff */
[----:B------:R-:W-:Y:S01]  /*1ed0*/  IMAD R31, R21, 0x1556, RZ ;  /* 0x00001556151f7824 */ /* 0x000fe200078e02ff */
[----:B------:R-:W-:Y:S01]  /*1ee0*/  IADD3 R23, PT, PT, R23, R32, RZ ;  /* 0x0000002017177210 */ /* 0x000fe20007ffe0ff */
[----:B------:R-:W-:Y:S01]  /*1ef0*/  IMAD R21, R30, 0x71d, RZ ;  /* 0x0000071d1e157824 */ /* 0x000fe200078e02ff */
[----:B------:R-:W-:Y:S01]  /*1f00*/  LOP3.LUT R8, R8, 0xffff, RZ, 0xc0, !PT ;  /* 0x0000ffff08087812 */ /* 0x000fe200078ec0ff */
[----:B------:R-:W-:Y:S01]  /*1f10*/  IMAD R33, R12, 0x1556, RZ ;  /* 0x000015560c217824 */ /* 0x000fe200078e02ff */
[----:B------:R-:W-:Y:S01]  /*1f20*/  SHF.R.U32.HI R30, RZ, 0x10, R31 ;  /* 0x00000010ff1e7819 */ /* 0x000fe2000001161f */
[----:B------:R-:W-:Y:S01]  /*1f30*/  IMAD.SHL.U32 R25, R25, 0x10, RZ ;  /* 0x0000001019197824 */ /* 0x000fe200078e00ff */
[----:B------:R-:W-:Y:S01]  /*1f40*/  SHF.R.U32.HI R21, RZ, 0x10, R21 ;  /* 0x00000010ff157819 */ /* 0x000fe20000011615 */
[----:B------:R-:W-:Y:S01]  /*1f50*/  IMAD R14, R14, 0x1556, RZ ;  /* 0x000015560e0e7824 */ /* 0x000fe200078e02ff */
[----:B------:R-:W-:Y:S01]  /*1f60*/  PRMT R32, R30, 0x9910, RZ ;  /* 0x000099101e207816 */ /* 0x000fe200000000ff */
[----:B------:R-:W-:Y:S01]  /*1f70*/  IMAD.SHL.U32 R27, R27, 0x10, RZ ;  /* 0x000000101b1b7824 */ /* 0x000fe200078e00ff */
[----:B------:R-:W-:Y:S01]  /*1f80*/  PRMT R30, R29, 0x9910, RZ ;  /* 0x000099101d1e7816 */ /* 0x000fe200000000ff */
[----:B------:R-:W-:Y:S01]  /*1f90*/  IMAD R24, R24, 0x1556, RZ ;  /* 0x0000155618187824 */ /* 0x000fe200078e02ff */
[----:B------:R-:W-:Y:S01]  /*1fa0*/  SHF.R.U32.HI R33, RZ, 0x10, R33 ;  /* 0x00000010ff217819 */ /* 0x000fe20000011621 */
[----:B------:R-:W-:Y:S01]  /*1fb0*/  IMAD.MOV.U32 R29, RZ, RZ, R32 ;  /* 0x000000ffff1d7224 */ /* 0x000fe200078e0020 */
[----:B------:R-:W-:Y:S01]  /*1fc0*/  PRMT R32, R21, 0x9910, RZ ;  /* 0x0000991015207816 */ /* 0x000fe200000000ff */
[----:B------:R-:W-:Y:S01]  /*1fd0*/  IMAD.WIDE.U32 R36, R36, 0x2400, RZ ;  /* 0x0000240024247825 */ /* 0x000fe200078e00ff */
[----:B------:R-:W-:-:S02]  /*1fe0*/  LOP3.LUT R40, R40, 0xffff, R25, 0xf8, !PT ;  /* 0x0000ffff28287812 */ /* 0x000fc400078ef819 */
[----:B------:R-:W-:Y:S01]  /*1ff0*/  PRMT R33, R33, 0x9910, RZ ;  /* 0x0000991021217816 */ /* 0x000fe200000000ff */
[----:B------:R-:W-:Y:S01]  /*2000*/  IMAD R32, R32, 0x24, RZ ;  /* 0x0000002420207824 */ /* 0x000fe200078e02ff */
[----:B------:R-:W-:Y:S01]  /*2010*/  LOP3.LUT R36, R36, 0xffff, R27, 0xf8, !PT ;  /* 0x0000ffff24247812 */ /* 0x000fe200078ef81b */
[----:B------:R-:W-:Y:S01]  /*2020*/  IMAD R12, R29, 0x30, R30 ;  /* 0x000000301d0c7824 */ /* 0x000fe200078e021e */
[----:B------:R-:W-:Y:S01]  /*2030*/  PRMT R30, R25, 0x9910, RZ ;  /* 0x00009910191e7816 */ /* 0x000fe200000000ff */
[----:B------:R-:W-:Y:S01]  /*2040*/  IMAD R29, R13, 0x1556, RZ ;  /* 0x000015560d1d7824 */ /* 0x000fe200078e02ff */
[----:B------:R-:W-:Y:S01]  /*2050*/  IADD3 R32, PT, PT, RZ, -R32, RZ ;  /* 0x80000020ff207210 */ /* 0x000fe20007ffe0ff */
[----:B------:R-:W-:Y:S01]  /*2060*/  IMAD.SHL.U32 R31, R26, 0x10, RZ ;  /* 0x000000101a1f7824 */ /* 0x000fe200078e00ff */
[----:B------:R-:W-:Y:S01]  /*2070*/  SHF.R.U32.HI R13, RZ, 0x10, R14 ;  /* 0x00000010ff0d7819 */ /* 0x000fe2000001160e */
[----:B------:R-:W-:Y:S01]  /*2080*/  IMAD R22, R22, 0x2b, RZ ;  /* 0x0000002b16167824 */ /* 0x000fe200078e02ff */
[----:B------:R-:W-:Y:S01]  /*2090*/  PRMT R25, R32, 0x7710, RZ ;  /* 0x0000771020197816 */ /* 0x000fe200000000ff */
[----:B------:R-:W-:Y:S01]  /*20a0*/  IMAD R15, R15, 0x2400, RZ ;  /* 0x000024000f0f7824 */ /* 0x000fe200078e02ff */
[----:B------:R-:W-:Y:S01]  /*20b0*/  PRMT R38, R13, 0x9910, RZ ;  /* 0x000099100d267816 */ /* 0x000fe200000000ff */
[----:B------:R-:W-:Y:S01]  /*20c0*/  IMAD.MOV.U32 R13, RZ, RZ, R33 ;  /* 0x000000ffff0d7224 */ /* 0x000fe200078e0021 */
[----:B------:R-:W-:Y:S01]  /*20d0*/  PRMT R32, R27, 0x9910, RZ ;  /* 0x000099101b207816 */ /* 0x000fe200000000ff */
[----:B------:R-:W-:Y:S01]  /*20e0*/  IMAD.IADD R25, R2, 0x1, R25 ;  /* 0x0000000102197824 */ /* 0x000fe200078e0219 */
[----:B------:R-:W-:Y:S01]  /*20f0*/  SHF.R.U32.HI R14, RZ, 0x10, R29 ;  /* 0x00000010ff0e7819 */ /* 0x000fe2000001161d */
[----:B------:R-:W-:Y:S01]  /*2100*/  IMAD R13, R13, 0x30, R30 ;  /* 0x000000300d0d7824 */ /* 0x000fe200078e021e */
[----:B------:R-:W-:Y:S01]  /*2110*/  SHF.R.U32.HI R29, RZ, 0x10, R24 ;  /* 0x00000010ff1d7819 */ /* 0x000fe20000011618 */
[----:B------:R-:W-:Y:S01]  /*2120*/  IMAD.MOV.U32 R27, RZ, RZ, R38 ;  /* 0x000000ffff1b7224 */ /* 0x000fe200078e0026 */
[----:B------:R-:W-:Y:S01]  /*2130*/  PRMT R30, R25, 0x9910, RZ ;  /* 0x00009910191e7816 */ /* 0x000fe200000000ff */
[----:B------:R-:W-:Y:S01]  /*2140*/  IMAD.MOV.U32 R24, RZ, RZ, R32 ;  /* 0x000000ffff187224 */ /* 0x000fe200078e0020 */
[----:B------:R-:W-:Y:S01]  /*2150*/  PRMT R29, R29, 0x9910, RZ ;  /* 0x000099101d1d7816 */ /* 0x000fe200000000ff */
[----:B------:R-:W-:Y:S01]  /*2160*/  IMAD.MOV.U32 R26, RZ, RZ, 0x2400 ;  /* 0x00002400ff1a7424 */ /* 0x000fe200078e00ff */
[----:B------:R-:W-:Y:S01]  /*2170*/  PRMT R32, R14, 0x9910, RZ ;  /* 0x000099100e207816 */ /* 0x000fe200000000ff */
[----:B------:R-:W-:Y:S01]  /*2180*/  IMAD R14, R27, 0x30, R24 ;  /* 0x000000301b0e7824 */ /* 0x000fe200078e0218 */
[----:B------:R-:W-:Y:S01]  /*2190*/  LOP3.LUT R22, R22, 0xffff, RZ, 0xc0, !PT ;  /* 0x0000ffff16167812 */ /* 0x000fe200078ec0ff */
[----:B------:R-:W-:Y:S01]  /*21a0*/  IMAD.MOV.U32 R27, RZ, RZ, R30 ;  /* 0x000000ffff1b7224 */ /* 0x000fe200078e001e */
[----:B------:R-:W-:Y:S01]  /*21b0*/  SHF.L.U32 R30, R23, 0x4, RZ ;  /* 0x00000004171e7819 */ /* 0x000fe200000006ff */
[----:B------:R-:W-:Y:S01]  /*21c0*/  IMAD.MOV.U32 R24, RZ, RZ, R29 ;  /* 0x000000ffff187224 */ /* 0x000fe200078e001d */
[----:B------:R-:W-:Y:S01]  /*21d0*/  PRMT R29, R16, 0x9910, RZ ;  /* 0x00009910101d7816 */ /* 0x000fe200000000ff */
[----:B------:R-:W-:Y:S01]  /*21e0*/  IMAD.MOV.U32 R25, RZ, RZ, R32 ;  /* 0x000000ffff197224 */ /* 0x000fe200078e0020 */
[----:B------:R-:W-:Y:S01]  /*21f0*/  PRMT R16, R31, 0x9910, RZ ;  /* 0x000099101f107816 */ /* 0x000fe200000000ff */
[----:B------:R-:W-:Y:S01]  /*2200*/  IMAD R27, R27, 0x2b, RZ ;  /* 0x0000002b1b1b7824 */ /* 0x000fe200078e02ff */
[C---:B------:R-:W-:Y:S01]  /*2210*/  PRMT R23, R30.reuse, 0x9910, RZ ;  /* 0x000099101e177816 */ /* 0x040fe200000000ff */
[----:B------:R-:W-:Y:S01]  /*2220*/  IMAD R29, R29, 0x2b, RZ ;  /* 0x0000002b1d1d7824 */ /* 0x000fe200078e02ff */
[----:B------:R-:W-:Y:S01]  /*2230*/  LOP3.LUT R32, R30, 0xffff, R15, 0xc8, !PT ;  /* 0x0000ffff1e207812 */ /* 0x000fe200078ec80f */
[----:B------:R-:W-:Y:S01]  /*2240*/  IMAD R15, R25, 0x30, R16 ;  /* 0x00000030190f7824 */ /* 0x000fe200078e0210 */
[----:B------:R-:W-:Y:S01]  /*2250*/  SHF.R.U32.HI R22, RZ, 0x9, R22 ;  /* 0x00000009ff167819 */ /* 0x000fe20000011616 */
[----:B------:R-:W-:Y:S01]  /*2260*/  IMAD R16, R24, 0x30, R23 ;  /* 0x0000003018107824 */ /* 0x000fe200078e0217 */
[----:B------:R-:W-:Y:S01]  /*2270*/  PRMT R23, R18, 0x9910, RZ ;  /* 0x0000991012177816 */ /* 0x000fe200000000ff */
[----:B------:R-:W-:Y:S01]  /*2280*/  IMAD.MOV.U32 R18, RZ, RZ, R17 ;  /* 0x000000ffff127224 */ /* 0x000fe200078e0011 */
[----:B------:R-:W-:Y:S01]  /*2290*/  PRMT R24, R20, 0x9910, RZ ;  /* 0x0000991014187816 */ /* 0x000fe200000000ff */
[----:B------:R-:W-:Y:S01]  /*22a0*/  IMAD.WIDE.U32 R34, R34, 0x2400, RZ ;  /* 0x0000240022227825 */ /* 0x000fe200078e00ff */
[----:B------:R-:W-:-:S02]  /*22b0*/  LOP3.LUT R17, R22, 0xffff, RZ, 0xc0, !PT ;  /* 0x0000ffff16117812 */ /* 0x000fc400078ec0ff */
[----:B------:R-:W-:Y:S02]  /*22c0*/  CS2R R38, SRZ ;  /* 0x0000000000267805 */ /* 0x000fe4000001ff00 */
[----:B------:R-:W-:Y:S01]  /*22d0*/  LOP3.LUT R27, R27, 0xffff, RZ, 0xc0, !PT ;  /* 0x0000ffff1b1b7812 */ /* 0x000fe200078ec0ff */
[----:B------:R-:W-:Y:S01]  /*22e0*/  IMAD.MOV.U32 R20, RZ, RZ, R23 ;  /* 0x000000ffff147224 */ /* 0x000fe200078e0017 */
[----:B------:R-:W-:Y:S01]  /*22f0*/  LOP3.LUT R29, R29, 0xffff, RZ, 0xc0, !PT ;  /* 0x0000ffff1d1d7812 */ /* 0x000fe200078ec0ff */
[----:B------:R-:W-:Y:S01]  /*2300*/  IMAD.MOV.U32 R22, RZ, RZ, R24 ;  /* 0x000000ffff167224 */ /* 0x000fe200078e0018 */
[----:B------:R-:W-:Y:S01]  /*2310*/  SHF.R.U32.HI R27, RZ, 0x9, R27 ;  /* 0x00000009ff1b7819 */ /* 0x000fe2000001161b */
[----:B------:R-:W-:Y:S01]  /*2320*/  IMAD R18, R18, 0x2b, RZ ;  /* 0x0000002b12127824 */ /* 0x000fe200078e02ff */
[----:B------:R-:W-:Y:S01]  /*2330*/  SHF.R.U32.HI R29, RZ, 0x9, R29 ;  /* 0x00000009ff1d7819 */ /* 0x000fe2000001161d */
[----:B------:R-:W-:Y:S01]  /*2340*/  IMAD R20, R20, 0x2b, RZ ;  /* 0x0000002b14147824 */ /* 0x000fe200078e02ff */
[----:B------:R-:W-:Y:S01]  /*2350*/  PRMT R26, R26, 0x5410, R27 ;  /* 0x000054101a1a7816 */ /* 0x000fe2000000001b */
[----:B------:R-:W-:Y:S01]  /*2360*/  IMAD R22, R22, 0x2b, RZ ;  /* 0x0000002b16167824 */ /* 0x000fe200078e02ff */
[----:B------:R-:W-:Y:S01]  /*2370*/  LOP3.LUT R18, R18, 0xffff, RZ, 0xc0, !PT ;  /* 0x0000ffff12127812 */ /* 0x000fe200078ec0ff */
[----:B------:R-:W-:Y:S01]  /*2380*/  IMAD.U32 R24, RZ, RZ, UR4 ;  /* 0x00000004ff187e24 */ /* 0x000fe2000f8e00ff */
[----:B------:R-:W-:Y:S01]  /*2390*/  LOP3.LUT R20, R20, 0xffff, RZ, 0xc0, !PT ;  /* 0x0000ffff14147812 */ /* 0x000fe200078ec0ff */
[----:B------:R-:W-:Y:S01]  /*23a0*/  UMOV UR4, 0x400 ;  /* 0x0000040000047882 */ /* 0x000fe20000000000 */
[----:B------:R-:W-:Y:S01]  /*23b0*/  LOP3.LUT R22, R22, 0xffff, RZ, 0xc0, !PT ;  /* 0x0000ffff16167812 */ /* 0x000fe200078ec0ff */
[----:B------:R-:W-:Y:S01]  /*23c0*/  IMAD.WIDE.U32 R44, R17, 0x30, R44 ;  /* 0x00000030112c7825 */ /* 0x000fe200078e002c */
[----:B------:R-:W-:Y:S01]  /*23d0*/  SHF.R.U32.HI R18, RZ, 0x9, R18 ;  /* 0x00000009ff127819 */ /* 0x000fe20000011612 */
[----:B------:R-:W-:Y:S01]  /*23e0*/  UIADD3 UR6, UPT, UPT, UR4, 0x168, URZ ;  /* 0x0000016804067890 */ /* 0x000fe2000fffe0ff */
[----:B------:R-:W-:Y:S01]  /*23f0*/  PRMT R17, R21, R24, 0x30 ;  /* 0x0000003015117416 */ /* 0x000fe20000000018 */
[----:B------:R-:W-:Y:S01]  /*2400*/  IMAD.MOV.U32 R33, RZ, RZ, RZ ;  /* 0x000000ffff217224 */ /* 0x000fe200078e00ff */
[----:B------:R-:W-:Y:S01]  /*2410*/  SHF.R.U32.HI R20, RZ, 0x9, R20 ;  /* 0x00000009ff147819 */ /* 0x000fe20000011614 */
[----:B0-----:R-:W-:Y:S01]  /*2420*/  ULEA UR6, UR5, UR6, 0x18 ;  /* 0x0000000605067291 */ /* 0x001fe2000f8ec0ff */
[----:B------:R-:W-:Y:S01]  /*2430*/  SHF.R.U32.HI R22, RZ, 0x9, R22 ;  /* 0x00000009ff167819 */ /* 0x000fe20000011616 */
[----:B------:R-:W-:Y:S01]  /*2440*/  ULEA UR4, UR5, UR4, 0x18 ;  /* 0x0000000405047291 */ /* 0x000fe2000f8ec0ff */
[----:B------:R-:W-:Y:S01]  /*2450*/  LOP3.LUT R21, R18, 0xffff, RZ, 0xc0, !PT ;  /* 0x0000ffff12157812 */ /* 0x000fe200078ec0ff */
[----:B------:R-:W-:Y:S01]  /*2460*/  IMAD.MOV.U32 R43, RZ, RZ, RZ ;  /* 0x000000ffff2b7224 */ /* 0x000fe200078e00ff */
[----:B------:R-:W-:-:S02]  /*2470*/  LOP3.LUT R29, R29, 0xffff, RZ, 0xc0, !PT ;  /* 0x0000ffff1d1d7812 */ /* 0x000fc400078ec0ff */
[----:B------:R-:W-:Y:S01]  /*2480*/  PRMT R17, R17, 0x5410, R6 ;  /* 0x0000541011117816 */ /* 0x000fe20000000006 */
[----:B------:R-:W-:Y:S01]  /*2490*/  IMAD.WIDE.U32 R36, R21, 0x30, R36 ;  /* 0x0000003015247825 */ /* 0x000fe200078e0024 */
[----:B------:R-:W-:Y:S02]  /*24a0*/  P2R R18, PR, RZ, 0x10 ;  /* 0x00000010ff127803 */ /* 0x000fe40000000000 */
[----:B------:R-:W-:Y:S01]  /*24b0*/  LOP3.LUT R34, R34, 0xffff, R31, 0xf8, !PT ;  /* 0x0000ffff22227812 */ /* 0x000fe200078ef81f */
[----:B------:R-:W-:Y:S01]  /*24c0*/  IMAD.WIDE.U32 R40, R29, 0x30, R40 ;  /* 0x000000301d287825 */ /* 0x000fe200078e0028 */
[----:B------:R-:W-:Y:S02]  /*24d0*/  LOP3.LUT R23, R20, 0xffff, RZ, 0xc0, !PT ;  /* 0x0000ffff14177812 */ /* 0x000fe400078ec0ff */
[----:B------:R-:W-:Y:S01]  /*24e0*/  LOP3.LUT R25, R22, 0xffff, RZ, 0xc0, !PT ;  /* 0x0000ffff16197812 */ /* 0x000fe200078ec0ff */
[----:B------:R-:W-:Y:S01]  /*24f0*/  IDP.2A.LO.U16.U8 R9, R26, R17, R9 ;  /* 0x000000111a097226 */ /* 0x000fe20000001009 */
[----:B------:R-:W-:Y:S01]  /*2500*/  IADD3 R10, P4, PT, R10, 0x2d4, RZ ;  /* 0x000002d40a0a7810 */ /* 0x000fe20007f9e0ff */
[----:B------:R-:W-:Y:S01]  /*2510*/  IMAD.WIDE.U32 R34, R23, 0x30, R34 ;  /* 0x0000003017227825 */ /* 0x000fe200078e0022 */
[----:B------:R-:W-:-:S02]  /*2520*/  LOP3.LUT R12, R12, 0xffff, RZ, 0xc0, !PT ;  /* 0x0000ffff0c0c7812 */ /* 0x000fc400078ec0ff */
[----:B------:R-:W-:Y:S01]  /*2530*/  LOP3.LUT R13, R13, 0xffff, RZ, 0xc0, !PT ;  /* 0x0000ffff0d0d7812 */ /* 0x000fe200078ec0ff */
[----:B------:R-:W-:Y:S01]  /*2540*/  IMAD.WIDE.U32 R32, R25, 0x30, R32 ;  /* 0x0000003019207825 */ /* 0x000fe200078e0020 */
[----:B------:R-:W-:Y:S02]  /*2550*/  LOP3.LUT R14, R14, 0xffff, RZ, 0xc0, !PT ;  /* 0x0000ffff0e0e7812 */ /* 0x000fe400078ec0ff */
[----:B------:R-:W-:Y:S01]  /*2560*/  LOP3.LUT R15, R15, 0xffff, RZ, 0xc0, !PT ;  /* 0x0000ffff0f0f7812 */ /* 0x000fe200078ec0ff */
[----:B------:R-:W-:Y:S01]  /*2570*/  IMAD.MOV.U32 R26, RZ, RZ, RZ ;  /* 0x000000ffff1a7224 */ /* 0x000fe200078e00ff */
[----:B------:R-:W-:Y:S01]  /*2580*/  LOP3.LUT R16, R16, 0xffff, RZ, 0xc0, !PT ;  /* 0x0000ffff10107812 */ /* 0x000fe200078ec0ff */
[----:B------:R-:W-:Y:S01]  /*2590*/  IMAD.X R11, RZ, RZ, R11, P4 ;  /* 0x000000ffff0b7224 */ /* 0x000fe200020e060b */
[----:B------:R-:W-:Y:S01]  /*25a0*/  MOV R17, UR4 ;  /* 0x0000000400117c02 */ /* 0x000fe20008000f00 */
[----:B------:R-:W-:Y:S01]  /*25b0*/  IMAD.U32 R29, RZ, RZ, UR6 ;  /* 0x00000006ff1d7e24 */ /* 0x000fe2000f8e00ff */
[----:B------:R-:W-:-:S06]  /*25c0*/  UMOV UR4, URZ ;  /* 0x000000ff00047c82 */ /* 0x000fcc0008000000 */
.L_x_205:
[----:B------:R-:W0:Y:S08]  /*25d0*/  @P0 LDC.64 R20, c[0x0][0x388] ;  /* 0x0000e200ff140b82 */ /* 0x000e300000000a00 */
[----:B------:R-:W-:Y:S01]  /*25e0*/  BAR.SYNC.DEFER_BLOCKING 0x0 ;  /* 0x0000000000007b1d */ /* 0x000fe20000010000 */
[----:B------:R-:W-:-:S05]  /*25f0*/  ISETP.NE.AND P6, PT, R28, RZ, PT ;  /* 0x000000ff1c00720c */ /* 0x000fca0003fc5270 */
[----:B------:R-:W-:Y:S01]  /*2600*/  BSSY.RECONVERGENT B0, `(.L_x_203) ;  /* 0x0000015000007945 */ /* 0x000fe20003800200 */
[----:B0-----:R-:W-:-:S04]  /*2610*/  @P0 IADD3 R46, P4, P5, R19, R20, R9 ;  /* 0x00000014132e0210 */ /* 0x001fc80007d9e009 */
[----:B------:R-:W-:Y:S02]  /*2620*/  @P0 IADD3.X R47, PT, PT, RZ, R21, RZ, P4, P5 ;  /* 0x00000015ff2f0210 */ /* 0x000fe400027ea4ff */
[----:B------:R-:W0:Y:S02]  /*2630*/  @P1 LDC.64 R20, c[0x0][0x388] ;  /* 0x0000e200ff141b82 */ /* 0x000e240000000a00 */
[----:B0-----:R-:W-:-:S04]  /*2640*/  @P1 IADD3 R22, P4, P5, R40, R20, R19 ;  /* 0x0000001428161210 */ /* 0x001fc80007d9e013 */
[----:B------:R-:W-:Y:S02]  /*2650*/  @P1 IADD3.X R23, PT, PT, R41, R21, RZ, P4, P5 ;  /* 0x0000001529171210 */ /* 0x000fe400027ea4ff */
[----:B------:R-:W-:Y:S01]  /*2660*/  ISETP.GT.U32.AND P5, PT, R0, 0x21, PT ;  /* 0x000000210000780c */ /* 0x000fe20003fa4070 */
[----:B------:R-:W-:-:S12]  /*2670*/  @P6 BRA `(.L_x_204) ;  /* 0x0000000000346947 */ /* 0x000fd80003800000 */
[----:B------:R-:W-:Y:S01]  /*2680*/  ISETP.NE.AND P6, PT, R18, RZ, PT ;  /* 0x000000ff1200720c */ /* 0x000fe20003fc5270 */
[----:B------:R-:W-:-:S12]  /*2690*/  IMAD.MOV.U32 R6, RZ, RZ, RZ ;  /* 0x000000ffff067224 */ /* 0x000fd800078e00ff */
[----:B------:R-:W2:Y:S01]  /*26a0*/  @!P6 LDG.E.CONSTANT R6, desc[UR8][R10.64] ;  /* 0x000000080a06e981 */ /* 0x000ea2000c1e9900 */
[----:B------:R-:W0:Y:S01]  /*26b0*/  S2UR UR6, SR_CgaCtaId ;  /* 0x00000000000679c3 */ /* 0x000e220000008800 */
[----:B------:R-:W-:Y:S01]  /*26c0*/  ULOP3.LUT UR7, UR4, 0x1, URZ, 0xc, !UPT ;  /* 0x0000000104077892 */ /* 0x000fe2000f8e0cff */
[----:B------:R-:W-:Y:S01]  /*26d0*/  IMAD R2, R0, 0x7, R3 ;  /* 0x0000000700027824 */ /* 0x000fe200078e0203 */
[----:B------:R-:W-:-:S04]  /*26e0*/  UMOV UR5, 0x400 ;  /* 0x0000040000057882 */ /* 0x000fc80000000000 */
[----:B------:R-:W-:-:S04]  /*26f0*/  IMAD.U32 R17, RZ, RZ, UR7 ;  /* 0x00000007ff117e24 */ /* 0x000fc8000f8e00ff */
[----:B------:R-:W-:Y:S01]  /*2700*/  IMAD R20, R17, 0x2d, R2 ;  /* 0x0000002d11147824 */ /* 0x000fe200078e0202 */
[----:B0-----:R-:W-:-:S06]  /*2710*/  ULEA UR5, UR6, UR5, 0x18 ;  /* 0x0000000506057291 */ /* 0x001fcc000f8ec0ff */
[----:B------:R-:W-:-:S04]  /*2720*/  IMAD.U32 R17, RZ, RZ, UR5 ;  /* 0x00000005ff117e24 */ /* 0x000fc8000f8e00ff */
[----:B------:R-:W-:-:S05]  /*2730*/  IMAD.U32 R21, R20, 0x4, R17 ;  /* 0x0000000414157824 */ /* 0x000fca00078e0011 */
[----:B--2---:R0:W-:Y:S02]  /*2740*/  STS [R21], R6 ;  /* 0x0000000615007388 */ /* 0x0041e40000000800 */
.L_x_204:
[----:B------:R-:W-:Y:S05]  /*2750*/  BSYNC.RECONVERGENT B0 ;  /* 0x0000000000007941 */ /* 0x000fea0003800200 */
.L_x_203:
[----:B------:R-:W-:Y:S01]  /*2760*/  ISETP.GT.U32.OR P5, PT, R2, 0xe7, P5 ;  /* 0x000000e70200780c */ /* 0x000fe20002fa4470 */
[----:B------:R1:W2:Y:S01]  /*2770*/  @P0 LDG.E.CONSTANT R31, desc[UR8][R46.64+0x90] ;  /* 0x000090082e1f0981 */ /* 0x0002a2000c1e9900 */
[----:B0-----:R-:W-:-:S11]  /*2780*/  P2R R6, PR, RZ, 0x2 ;  /* 0x00000002ff067803 */ /* 0x001fd60000000000 */
[----:B------:R-:W0:Y:S02]  /*2790*/  @!P5 LDC.64 R20, c[0x0][0x388] ;  /* 0x0000e200ff14db82 */ /* 0x000e240000000a00 */
[----:B0-----:R-:W-:-:S04]  /*27a0*/  @!P5 IADD3 R48, P4, P6, R44, R20, R19 ;  /* 0x000000142c30d210 */ /* 0x001fc80007e9e013 */
[----:B------:R-:W-:Y:S02]  /*27b0*/  @!P5 IADD3.X R49, PT, PT, R45, R21, RZ, P4, P6 ;  /* 0x000000152d31d210 */ /* 0x000fe400027ec4ff */
[----:B------:R-:W-:-:S03]  /*27c0*/  ISETP.GT.U32.AND P4, PT, R0, 0x11, PT ;  /* 0x000000110000780c */ /* 0x000fc60003f84070 */
[----:B------:R-:W3:Y:S01]  /*27d0*/  @!P5 LDG.E.CONSTANT R27, desc[UR8][R48.64+0x90] ;  /* 0x00009008301bd981 */ /* 0x000ee2000c1e9900 */
[----:B------:R-:W-:-:S13]  /*27e0*/  ISETP.GT.U32.OR P4, PT, R2, 0x77, P4 ;  /* 0x000000770200780c */ /* 0x000fda0002784470 */
[----:B------:R-:W0:Y:S01]  /*27f0*/  @!P4 LDC.64 R20, c[0x0][0x388] ;  /* 0x0000e200ff14cb82 */ /* 0x000e220000000a00 */
[----:B------:R-:W4:Y:S01]  /*2800*/  @P0 S2R R30, SR_CgaCtaId ;  /* 0x00000000001e0919 */ /* 0x000f220000008800 */
[----:B------:R-:W-:Y:S01]  /*2810*/  ULOP3.LUT UR5, UR4, 0x1, URZ, 0xc, !UPT ;  /* 0x0000000104057892 */ /* 0x000fe2000f8e0cff */
[----:B0-----:R-:W-:Y:S02]  /*2820*/  @!P4 IADD3 R24, P1, P6, R36, R20, R19 ;  /* 0x000000142418c210 */ /* 0x001fe40007e3e013 */
[----:B------:R-:W0:Y:S02]  /*2830*/  @!P5 S2R R20, SR_CgaCtaId ;  /* 0x000000000014d919 */ /* 0x000e240000008800 */
[----:B------:R-:W-:Y:S02]  /*2840*/  @!P4 IADD3.X R25, PT, PT, R37, R21, RZ, P1, P6 ;  /* 0x000000152519c210 */ /* 0x000fe40000fec4ff */
[----:B------:R-:W-:Y:S02]  /*2850*/  @P0 MOV R21, 0x400 ;  /* 0x0000040000150802 */ /* 0x000fe40000000f00 */
[----:B------:R-:W-:Y:S01]  /*2860*/  MOV R51, UR5 ;  /* 0x0000000500337c02 */ /* 0x000fe20008000f00 */
[----:B------:R-:W5:Y:S02]  /*2870*/  @!P4 LDG.E.CONSTANT R24, desc[UR8][R24.64+0x90] ;  /* 0x000090081818c981 */ /* 0x000f64000c1e9900 */
[----:B------:R-:W-:-:S05]  /*2880*/  @P0 VIADD R21, R21, 0x168 ;  /* 0x0000016815150836 */ /* 0x000fca0000000000 */
[----:B----4-:R-:W-:Y:S02]  /*2890*/  @P0 LEA R29, R30, R21, 0x18 ;  /* 0x000000151e1d0211 */ /* 0x010fe400078ec0ff */
[----:B------:R-:W-:Y:S01]  /*28a0*/  @!P5 MOV R21, 0x400 ;  /* 0x000004000015d802 */ /* 0x000fe20000000f00 */
[----:B------:R-:W-:-:S04]  /*28b0*/  IMAD R30, R51, 0x480, R4 ;  /* 0x00000480331e7824 */ /* 0x000fc800078e0204 */
[----:B------:R-:W-:Y:S01]  /*28c0*/  @!P5 VIADD R21, R21, 0x168 ;  /* 0x000001681515d836 */ /* 0x000fe20000000000 */
[----:B------:R-:W-:-:S04]  /*28d0*/  @P0 IADD3 R42, PT, PT, R29, R30, R8 ;  /* 0x0000001e1d2a0210 */ /* 0x000fc80007ffe008 */
[----:B0-----:R-:W-:Y:S02]  /*28e0*/  @!P5 LEA R29, R20, R21, 0x18 ;  /* 0x00000015141dd211 */ /* 0x001fe400078ec0ff */
[----:B------:R-:W1:Y:S02]  /*28f0*/  @P2 LDC.64 R20, c[0x0][0x388] ;  /* 0x0000e200ff142b82 */ /* 0x000e640000000a00 */
[----:B-1----:R-:W-:-:S04]  /*2900*/  @P2 IADD3 R46, P1, P6, R34, R20, R19 ;  /* 0x00000014222e2210 */ /* 0x002fc80007e3e013 */
[----:B------:R-:W-:Y:S02]  /*2910*/  @P2 IADD3.X R47, PT, PT, R35, R21, RZ, P1, P6 ;  /* 0x00000015232f2210 */ /* 0x000fe40000fec4ff */
[----:B------:R-:W-:Y:S01]  /*2920*/  ISETP.NE.AND P1, PT, R6, RZ, PT ;  /* 0x000000ff0600720c */ /* 0x000fe20003f25270 */
[----:B------:R-:W0:Y:S01]  /*2930*/  @P3 LDC.64 R20, c[0x0][0x388] ;  /* 0x0000e200ff143b82 */ /* 0x000e220000000a00 */
[----:B------:R-:W-:Y:S01]  /*2940*/  @!P5 IADD3 R50, PT, PT, R29, R30, R12 ;  /* 0x0000001e1d32d210 */ /* 0x000fe20007ffe00c */
[----:B------:R-:W4:Y:S10]  /*2950*/  @P2 LDG.E.CONSTANT R46, desc[UR8][R46.64+0x90] ;  /* 0x000090082e2e2981 */ /* 0x000f34000c1e9900 */
[----:B------:R-:W5:Y:S04]  /*2960*/  @P1 LDG.E.CONSTANT R22, desc[UR8][R22.64+0x90] ;  /* 0x0000900816161981 */ /* 0x000f68000c1e9900 */
[----:B--2---:R1:W-:Y:S04]  /*2970*/  @P0 STS [R42], R31 ;  /* 0x0000001f2a000388 */ /* 0x0043e80000000800 */
[----:B---3--:R2:W-:Y:S01]  /*2980*/  @!P5 STS [R50], R27 ;  /* 0x0000001b3200d388 */ /* 0x0085e20000000800 */
[----:B0-----:R-:W-:-:S04]  /*2990*/  @P3 IADD3 R20, P5, P6, R32, R20, R19 ;  /* 0x0000001420143210 */ /* 0x001fc80007ebe013 */
[----:B------:R-:W-:-:S05]  /*29a0*/  @P3 IADD3.X R21, PT, PT, R33, R21, RZ, P5, P6 ;  /* 0x0000001521153210 */ /* 0x000fca0002fec4ff */
[----:B------:R0:W3:Y:S01]  /*29b0*/  @P3 LDG.E.CONSTANT R48, desc[UR8][R20.64+0x90] ;  /* 0x0000900814303981 */ /* 0x0000e2000c1e9900 */
[----:B------:R-:W0:Y:S01]  /*29c0*/  @P1 S2R R52, SR_CgaCtaId ;  /* 0x0000000000341919 */ /* 0x000e220000008800 */
[----:B------:R-:W0:Y:S01]  /*29d0*/  @!P4 S2R R6, SR_CgaCtaId ;  /* 0x000000000006c919 */ /* 0x000e220000008800 */
[----:B-1----:R-:W-:Y:S01]  /*29e0*/  @P1 MOV R31, 0x400 ;  /* 0x00000400001f1802 */ /* 0x002fe20000000f00 */
[----:B--2---:R-:W1:Y:S04]  /*29f0*/  @P2 S2R R27, SR_CgaCtaId ;  /* 0x00000000001b2919 */ /* 0x004e680000008800 */
[----:B------:R-:W-:Y:S01]  /*2a00*/  @P1 VIADD R31, R31, 0x168 ;  /* 0x000001681f1f1836 */ /* 0x000fe20000000000 */
[----:B0-----:R-:W0:Y:S01]  /*2a10*/  @P3 S2R R20, SR_CgaCtaId ;  /* 0x0000000000143919 */ /* 0x001e220000008800 */
[----:B------:R-:W-:-:S04]  /*2a20*/  ULOP3.LUT UR5, UR4, 0x1, URZ, 0xc0, !UPT ;  /* 0x0000000104057892 */ /* 0x000fc8000f8ec0ff */
[----:B------:R-:W-:Y:S01]  /*2a30*/  UISETP.NE.U32.AND UP0, UPT, UR5, 0x1, UPT ;  /* 0x000000010500788c */ /* 0x000fe2000bf05070 */
[----:B------:R-:W-:Y:S02]  /*2a40*/  @P1 LEA R29, R52, R31, 0x18 ;  /* 0x0000001f341d1211 */ /* 0x000fe400078ec0ff */
[----:B------:R-:W-:-:S05]  /*2a50*/  @!P4 MOV R31, 0x400 ;  /* 0x00000400001fc802 */ /* 0x000fca0000000f00 */
[----:B------:R-:W-:Y:S01]  /*2a60*/  @!P4 VIADD R31, R31, 0x168 ;  /* 0x000001681f1fc836 */ /* 0x000fe20000000000 */
[----:B------:R-:W-:-:S04]  /*2a70*/  @P1 IADD3 R23, PT, PT, R29, R30, R13 ;  /* 0x0000001e1d171210 */ /* 0x000fc80007ffe00d */
[----:B------:R-:W-:Y:S02]  /*2a80*/  @!P4 LEA R29, R6, R31, 0x18 ;  /* 0x0000001f061dc211 */ /* 0x000fe400078ec0ff */
[----:B------:R-:W-:Y:S02]  /*2a90*/  @P2 MOV R6, 0x400 ;  /* 0x0000040000062802 */ /* 0x000fe40000000f00 */
[----:B------:R-:W-:Y:S02]  /*2aa0*/  @!P4 IADD3 R21, PT, PT, R29, R30, R14 ;  /* 0x0000001e1d15c210 */ /* 0x000fe40007ffe00e */
[----:B------:R-:W-:Y:S01]  /*2ab0*/  @P3 MOV R25, 0x400 ;  /* 0x0000040000193802 */ /* 0x000fe20000000f00 */
[----:B------:R-:W-:-:S04]  /*2ac0*/  @P2 VIADD R6, R6, 0x168 ;  /* 0x0000016806062836 */ /* 0x000fc80000000000 */
[----:B------:R-:W-:Y:S01]  /*2ad0*/  @P3 VIADD R25, R25, 0x168 ;  /* 0x0000016819193836 */ /* 0x000fe20000000000 */
[----:B-1----:R-:W-:Y:S01]  /*2ae0*/  @P2 LEA R29, R27, R6, 0x18 ;  /* 0x000000061b1d2211 */ /* 0x002fe200078ec0ff */
[----:B------:R-:W-:Y:S02]  /*2af0*/  IMAD R6, R0, 0x90, RZ ;  /* 0x0000009000067824 */ /* 0x000fe400078e02ff */
[----:B------:R-:W-:Y:S01]  /*2b00*/  IMAD R27, R3, 0x18, RZ ;  /* 0x00000018031b7824 */ /* 0x000fe200078e02ff */
[----:B------:R-:W-:Y:S02]  /*2b10*/  @P2 IADD3 R47, PT, PT, R29, R30, R15 ;  /* 0x0000001e1d2f2210 */ /* 0x000fe40007ffe00f */
[----:B0-----:R-:W-:Y:S01]  /*2b20*/  @P3 LEA R29, R20, R25, 0x18 ;  /* 0x00000019141d3211 */ /* 0x001fe200078ec0ff */
[----:B------:R-:W-:-:S03]  /*2b30*/  VIADD R20, R27, 0xb4 ;  /* 0x000000b41b147836 */ /* 0x000fc60000000000 */
[----:B------:R-:W-:Y:S01]  /*2b40*/  @P3 IADD3 R49, PT, PT, R29, R30, R16 ;  /* 0x0000001e1d313210 */ /* 0x000fe20007ffe010 */
[----:B-----5:R0:W-:Y:S04]  /*2b50*/  @P1 STS [R23], R22 ;  /* 0x0000001617001388 */ /* 0x0201e80000000800 */
[----:B------:R-:W-:Y:S01]  /*2b60*/  @!P4 STS [R21], R24 ;  /* 0x000000181500c388 */ /* 0x000fe20000000800 */
[----:B------:R-:W-:Y:S02]  /*2b70*/  PLOP3.LUT P4, PT, PT, PT, UP0, 0x80, 0x8 ;  /* 0x000000000008781c */ /* 0x000fe40003f8f008 */
[----:B0-----:R-:W-:Y:S01]  /*2b80*/  IADD3 R22, PT, PT, R6, 0x480, RZ ;  /* 0x0000048006167810 */ /* 0x001fe20007ffe0ff */
[----:B----4-:R-:W-:Y:S10]  /*2b90*/  @P2 STS [R47], R46 ;  /* 0x0000002e2f002388 */ /* 0x010ff40000000800 */
[----:B------:R-:W-:-:S02]  /*2ba0*/  @P4 IMAD.MOV R20, RZ, RZ, R27 ;  /* 0x000000ffff144224 */ /* 0x000fc400078e021b */
[----:B------:R-:W-:Y:S02]  /*2bb0*/  @P4 IMAD.MOV R22, RZ, RZ, R6 ;  /* 0x000000ffff164224 */ /* 0x000fe400078e0206 */
[----:B------:R-:W-:Y:S02]  /*2bc0*/  IMAD.IADD R31, R17, 0x1, R20 ;  /* 0x00000001111f7824 */ /* 0x000fe400078e0214 */
[----:B------:R-:W-:Y:S01]  /*2bd0*/  IMAD.IADD R30, R29, 0x1, R22 ;  /* 0x000000011d1e7824 */ /* 0x000fe200078e0216 */
[----:B---3--:R-:W-:Y:S04]  /*2be0*/  @P3 STS [R49], R48 ;  /* 0x0000003031003388 */ /* 0x008fe80000000800 */
[----:B------:R-:W-:Y:S04]  /*2bf0*/  LDS R42, [R31] ;  /* 0x000000001f2a7984 */ /* 0x000fe80000000800 */
[----:B------:R-:W0:Y:S04]  /*2c00*/  LDS.64 R24, [R30+0x8] ;  /* 0x000008001e187984 */ /* 0x000e280000000a00 */
[----:B------:R-:W1:Y:S04]  /*2c10*/  LDS.64 R22, [R30] ;  /* 0x000000001e167984 */ /* 0x000e680000000a00 */
[----:B------:R-:W-:Y:S04]  /*2c20*/  LDS R27, [R31+0x4] ;  /* 0x000004001f1b7984 */ /* 0x000fe80000000800 */
[----:B------:R-:W2:Y:S01]  /*2c30*/  LDS.64 R20, [R30+0x10] ;  /* 0x000010001e147984 */ /* 0x000ea20000000a00 */
[----:B0-----:R-:W-:-:S02]  /*2c40*/  IDP.4A.S8.S8 R43, R42, R24, R43 ;  /* 0x000000182a2b7226 */ /* 0x001fc4000000062b */
[C---:B------:R-:W-:Y:S02]  /*2c50*/  IDP.4A.S8.S8 R26, R42.reuse, R25, R26 ;  /* 0x000000192a1a7226 */ /* 0x040fe4000000061a */
[----:B------:R-:W0:Y:S01]  /*2c60*/  LDS.64 R24, [R30+0x18] ;  /* 0x000018001e187984 */ /* 0x000e220000000a00 */
[C---:B-1----:R-:W-:Y:S02]  /*2c70*/  IDP.4A.S8.S8 R22, R42.reuse, R22, R39 ;  /* 0x000000162a167226 */ /* 0x042fe40000000627 */
[----:B------:R-:W-:Y:S02]  /*2c80*/  IDP.4A.S8.S8 R38, R42, R23, R38 ;  /* 0x000000172a267226 */ /* 0x000fe40000000626 */
[----:B------:R-:W-:Y:S02]  /*2c90*/  LDS R42, [R31+0x8] ;  /* 0x000008001f2a7984 */ /* 0x000fe40000000800 */
[C---:B--2---:R-:W-:Y:S02]  /*2ca0*/  IDP.4A.S8.S8 R39, R27.reuse, R21, R38 ;  /* 0x000000151b277226 */ /* 0x044fe40000000626 */
[----:B------:R-:W-:-:S02]  /*2cb0*/  IDP.4A.S8.S8 R20, R27, R20, R22 ;  /* 0x000000141b147226 */ /* 0x000fc40000000616 */
[----:B------:R-:W1:Y:S01]  /*2cc0*/  LDS.64 R22, [R30+0x20] ;  /* 0x000020001e167984 */ /* 0x000e620000000a00 */
[C---:B0-----:R-:W-:Y:S02]  /*2cd0*/  IDP.4A.S8.S8 R43, R27.reuse, R24, R43 ;  /* 0x000000181b2b7226 */ /* 0x041fe4000000062b */
[----:B------:R-:W-:Y:S02]  /*2ce0*/  IDP.4A.S8.S8 R38, R27, R25, R26 ;  /* 0x000000191b267226 */ /* 0x000fe4000000061a */
[----:B------:R-:W0:Y:S04]  /*2cf0*/  LDS.64 R24, [R30+0x28] ;  /* 0x000028001e187984 */ /* 0x000e280000000a00 */
[----:B------:R-:W-:Y:S01]  /*2d00*/  LDS R26, [R31+0xc] ;  /* 0x00000c001f1a7984 */ /* 0x000fe20000000800 */
[----:B-1----:R-:W-:-:S02]  /*2d10*/  IDP.4A.S8.S8 R27, R42, R22, R20 ;  /* 0x000000162a1b7226 */ /* 0x002fc40000000614 */
[C---:B------:R-:W-:Y:S01]  /*2d20*/  IDP.4A.S8.S8 R39, R42.reuse, R23, R39 ;  /* 0x000000172a277226 */ /* 0x040fe20000000627 */
[----:B------:R-:W1:Y:S04]  /*2d30*/  LDS.64 R20, [R30+0x30] ;  /* 0x000030001e147984 */ /* 0x000e680000000a00 */
[----:B------:R-:W-:Y:S01]  /*2d40*/  LDS.64 R22, [R30+0x40] ;  /* 0x000040001e167984 */ /* 0x000fe20000000a00 */
[C---:B0-----:R-:W-:Y:S02]  /*2d50*/  IDP.4A.S8.S8 R43, R42.reuse, R24, R43 ;  /* 0x000000182a2b7226 */ /* 0x041fe4000000062b */
[----:B------:R-:W-:Y:S02]  /*2d60*/  IDP.4A.S8.S8 R42, R42, R25, R38 ;  /* 0x000000192a2a7226 */ /* 0x000fe40000000626 */
[----:B------:R-:W0:Y:S04]  /*2d70*/  LDS.64 R24, [R30+0x38] ;  /* 0x000038001e187984 */ /* 0x000e280000000a00 */
[----:B------:R-:W2:Y:S01]  /*2d80*/  LDS R38, [R31+0x10] ;  /* 0x000010001f267984 */ /* 0x000ea20000000800 */
[----:B-1----:R-:W-:-:S02]  /*2d90*/  IDP.4A.S8.S8 R27, R26, R20, R27 ;  /* 0x000000141a1b7226 */ /* 0x002fc4000000061b */
[C---:B------:R-:W-:Y:S02]  /*2da0*/  IDP.4A.S8.S8 R39, R26.reuse, R21, R39 ;  /* 0x000000151a277226 */ /* 0x040fe40000000627 */
[----:B------:R-:W-:Y:S01]  /*2db0*/  LDS.64 R20, [R30+0x50] ;  /* 0x000050001e147984 */ /* 0x000fe20000000a00 */
[C---:B0-----:R-:W-:Y:S02]  /*2dc0*/  IDP.4A.S8.S8 R43, R26.reuse, R24, R43 ;  /* 0x000000181a2b7226 */ /* 0x041fe4000000062b */
[----:B------:R-:W-:Y:S02]  /*2dd0*/  IDP.4A.S8.S8 R26, R26, R25, R42 ;  /* 0x000000191a1a7226 */ /* 0x000fe4000000062a */
[----:B------:R-:W0:Y:S01]  /*2de0*/  LDS.64 R24, [R30+0x48] ;  /* 0x000048001e187984 */ /* 0x000e220000000a00 */
[C---:B--2---:R-:W-:Y:S02]  /*2df0*/  IDP.4A.S8.S8 R27, R38.reuse, R22, R27 ;  /* 0x00000016261b7226 */ /* 0x044fe4000000061b */
[C---:B------:R-:W-:Y:S01]  /*2e00*/  IDP.4A.S8.S8 R39, R38.reuse, R23, R39 ;  /* 0x0000001726277226 */ /* 0x040fe20000000627 */
[----:B------:R-:W1:Y:S04]  /*2e10*/  LDS R42, [R31+0x14] ;  /* 0x000014001f2a7984 */ /* 0x000e680000000800 */
[----:B------:R-:W-:Y:S01]  /*2e20*/  LDS.64 R22, [R30+0x60] ;  /* 0x000060001e167984 */ /* 0x000fe20000000a00 */
[----:B0-----:R-:W-:-:S02]  /*2e30*/  IDP.4A.S8.S8 R43, R38, R24, R43 ;  /* 0x00000018262b7226 */ /* 0x001fc4000000062b */
[----:B------:R-:W-:Y:S02]  /*2e40*/  IDP.4A.S8.S8 R38, R38, R25, R26 ;  /* 0x0000001926267226 */ /* 0x000fe4000000061a */
[----:B------:R-:W0:Y:S01]  /*2e50*/  LDS.64 R24, [R30+0x58] ;  /* 0x000058001e187984 */ /* 0x000e220000000a00 */
[----:B-1----:R-:W-:-:S03]  /*2e60*/  IDP.4A.S8.S8 R27, R42, R20, R27 ;  /* 0x000000142a1b7226 */ /* 0x002fc6000000061b */
[----:B------:R-:W1:Y:S01]  /*2e70*/  LDS R26, [R31+0x18] ;  /* 0x000018001f1a7984 */ /* 0x000e620000000800 */
[----:B------:R-:W-:-:S03]  /*2e80*/  IDP.4A.S8.S8 R39, R42, R21, R39 ;  /* 0x000000152a277226 */ /* 0x000fc60000000627 */
[----:B------:R-:W-:Y:S01]  /*2e90*/  LDS.64 R20, [R30+0x70] ;  /* 0x000070001e147984 */ /* 0x000fe20000000a00 */
[C---:B0-----:R-:W-:Y:S02]  /*2ea0*/  IDP.4A.S8.S8 R43, R42.reuse, R24, R43 ;  /* 0x000000182a2b7226 */ /* 0x041fe4000000062b */
[----:B------:R-:W-:Y:S02]  /*2eb0*/  IDP.4A.S8.S8 R42, R42, R25, R38 ;  /* 0x000000192a2a7226 */ /* 0x000fe40000000626 */
[----:B------:R-:W0:Y:S04]  /*2ec0*/  LDS.64 R24, [R30+0x68] ;  /* 0x000068001e187984 */ /* 0x000e280000000a00 */
[----:B------:R-:W2:Y:S01]  /*2ed0*/  LDS R38, [R31+0x1c] ;  /* 0x00001c001f267984 */ /* 0x000ea20000000800 */
[----:B-1----:R-:W-:-:S02]  /*2ee0*/  IDP.4A.S8.S8 R27, R26, R22, R27 ;  /* 0x000000161a1b7226 */ /* 0x002fc4000000061b */
[C---:B------:R-:W-:Y:S02]  /*2ef0*/  IDP.4A.S8.S8 R39, R26.reuse, R23, R39 ;  /* 0x000000171a277226 */ /* 0x040fe40000000627 */
[----:B------:R-:W1:Y:S01]  /*2f00*/  LDS.64 R22, [R30+0x78] ;  /* 0x000078001e167984 */ /* 0x000e620000000a00 */
[----:B------:R-:W-:Y:S01]  /*2f10*/  UIADD3 UR4, UPT, UPT, UR4, 0x1, URZ ;  /* 0x0000000104047890 */ /* 0x000fe2000fffe0ff */
[C---:B0-----:R-:W-:Y:S02]  /*2f20*/  IDP.4A.S8.S8 R43, R26.reuse, R24, R43 ;  /* 0x000000181a2b7226 */ /* 0x041fe4000000062b */
[----:B------:R-:W-:Y:S02]  /*2f30*/  IDP.4A.S8.S8 R42, R26, R25, R42 ;  /* 0x000000191a2a7226 */ /* 0x000fe4000000062a */
[C---:B--2---:R-:W-:Y:S01]  /*2f40*/  IDP.4A.S8.S8 R46, R38.reuse, R20, R27 ;  /* 0x00000014262e7226 */ /* 0x044fe2000000061b */
[----:B------:R-:W-:Y:S04]  /*2f50*/  LDS.64 R24, [R30+0x80] ;  /* 0x000080001e187984 */ /* 0x000fe80000000a00 */
[----:B------:R-:W0:Y:S04]  /*2f60*/  LDS R20, [R31+0x20] ;  /* 0x000020001f147984 */ /* 0x000e280000000800 */
[----:B------:R-:W2:Y:S01]  /*2f70*/  LDS.64 R26, [R30+0x88] ;  /* 0x000088001e1a7984 */ /* 0x000ea20000000a00 */
[----:B------:R-:W-:Y:S01]  /*2f80*/  UISETP.NE.AND UP0, UPT, UR4, 0x3f, UPT ;  /* 0x0000003f0400788c */ /* 0x000fe2000bf05270 */
[----:B-1----:R-:W-:Y:S01]  /*2f90*/  IDP.4A.S8.S8 R43, R38, R22, R43 ;  /* 0x00000016262b7226 */ /* 0x002fe2000000062b */
[----:B------:R-:W-:Y:S01]  /*2fa0*/  IADD3 R10, P4, PT, R10, 0x310, RZ ;  /* 0x000003100a0a7810 */ /* 0x000fe20007f9e0ff */
[----:B------:R-:W-:-:S02]  /*2fb0*/  IDP.4A.S8.S8 R21, R38, R21, R39 ;  /* 0x0000001526157226 */ /* 0x000fc40000000627 */
[----:B------:R-:W-:Y:S02]  /*2fc0*/  IDP.4A.S8.S8 R23, R38, R23, R42 ;  /* 0x0000001726177226 */ /* 0x000fe4000000062a */
[----:B------:R-:W-:Y:S02]  /*2fd0*/  IMAD.X R11, RZ, RZ, R11, P4 ;  /* 0x000000ffff0b7224 */ /* 0x000fe400020e060b */
[----:B------:R-:W-:Y:S02]  /*2fe0*/  VIADD R19, R19, 0x90 ;  /* 0x0000009013137836 */ /* 0x000fe40000000000 */
[C---:B0-----:R-:W-:Y:S02]  /*2ff0*/  IDP.4A.S8.S8 R39, R20.reuse, R24, R46 ;  /* 0x0000001814277226 */ /* 0x041fe4000000062e */
[C---:B------:R-:W-:Y:S02]  /*3000*/  IDP.4A.S8.S8 R38, R20.reuse, R25, R21 ;  /* 0x0000001914267226 */ /* 0x040fe40000000615 */
[----:B--2---:R-:W-:-:S02]  /*3010*/  IDP.4A.S8.S8 R43, R20, R26, R43 ;  /* 0x0000001a142b7226 */ /* 0x004fc4000000062b */
[----:B------:R-:W-:Y:S01]  /*3020*/  IDP.4A.S8.S8 R26, R20, R27, R23 ;  /* 0x0000001b141a7226 */ /* 0x000fe20000000617 */
[----:B------:R-:W-:Y:S06]  /*3030*/  BRA.U UP0, `(.L_x_205) ;  /* 0xfffffff500647547 */ /* 0x000fec000b83ffff */
[----:B------:R-:W0:Y:S01]  /*3040*/  LDC.64 R12, c[0x0][0x398] ;  /* 0x0000e600ff0c7b82 */ /* 0x000e220000000a00 */
[----:B------:R-:W-:-:S07]  /*3050*/  LEA R4, R5, R0, 0x3 ;  /* 0x0000000005047211 */ /* 0x000fce00078e18ff */
[----:B------:R-:W1:Y:S01]  /*3060*/  LDC.64 R10, c[0x0][0x3a0] ;  /* 0x0000e800ff0a7b82 */ /* 0x000e620000000a00 */
[----:B------:R-:W-:Y:S01]  /*3070*/  IMAD.SHL.U32 R5, R4, 0x4, RZ ;  /* 0x0000000404057824 */ /* 0x000fe200078e00ff */
[----:B------:R-:W2:Y:S03]  /*3080*/  LDCU.64 UR6, c[0x0][0x390] ;  /* 0x00007200ff0677ac */ /* 0x000ea60008000a00 */
[----:B0-----:R-:W-:-:S05]  /*3090*/  IMAD.WIDE.U32 R12, R5, 0x4, R12 ;  /* 0x00000004050c7825 */ /* 0x001fca00078e000c */
[----:B------:R-:W3:Y:S04]  /*30a0*/  LDG.E.CONSTANT R8, desc[UR8][R12.64] ;  /* 0x000000080c087981 */ /* 0x000ee8000c1e9900 */
[----:B------:R-:W4:Y:S04]  /*30b0*/  LDG.E.CONSTANT R2, desc[UR8][R12.64+0x4] ;  /* 0x000004080c027981 */ /* 0x000f28000c1e9900 */
[----:B------:R-:W5:Y:S04]  /*30c0*/  LDG.E.CONSTANT R0, desc[UR8][R12.64+0x8] ;  /* 0x000008080c007981 */ /* 0x000f68000c1e9900 */
[----:B------:R-:W2:Y:S04]  /*30d0*/  LDG.E.CONSTANT R5, desc[UR8][R12.64+0xc] ;  /* 0x00000c080c057981 */ /* 0x000ea8000c1e9900 */
[----:B-1----:R0:W2:Y:S01]  /*30e0*/  LDG.E.CONSTANT R9, desc[UR8][R10.64] ;  /* 0x000000080a097981 */ /* 0x0020a2000c1e9900 */
[----:B------:R-:W-:-:S02]  /*30f0*/  IMAD R40, R3, 0x18, RZ ;  /* 0x0000001803287824 */ /* 0x000fc400078e02ff */
[----:B------:R-:W-:Y:S01]  /*3100*/  IMAD.IADD R6, R29, 0x1, R6 ;  /* 0x000000011d067824 */ /* 0x000fe200078e0206 */
[----:B------:R-:W-:Y:S01]  /*3110*/  BAR.SYNC.DEFER_BLOCKING 0x0 ;  /* 0x0000000000007b1d */ /* 0x000fe20000010000 */
[----:B------:R-:W-:-:S05]  /*3120*/  IMAD.IADD R40, R17, 0x1, R40 ;  /* 0x0000000111287824 */ /* 0x000fca00078e0228 */
[----:B------:R-:W-:Y:S04]  /*3130*/  LDS.64 R20, [R6+0x480] ;  /* 0x0004800006147984 */ /* 0x000fe80000000a00 */
[----:B------:R-:W1:Y:S04]  /*3140*/  LDS R27, [R40+0xb4] ;  /* 0x0000b400281b7984 */ /* 0x000e680000000800 */
[----:B------:R-:W1:Y:S04]  /*3150*/  LDS.64 R24, [R6+0x488] ;  /* 0x0004880006187984 */ /* 0x000e680000000a00 */
[----:B------:R-:W-:Y:S04]  /*3160*/  LDS.64 R18, [R40+0xb8] ;  /* 0x0000b80028127984 */ /* 0x000fe80000000a00 */
[----:B------:R-:W1:Y:S04]  /*3170*/  LDS.64 R22, [R6+0x498] ;  /* 0x0004980006167984 */ /* 0x000e680000000a00 */
[----:B------:R-:W1:Y:S04]  /*3180*/  LDS.64 R28, [R6+0x490] ;  /* 0x00049000061c7984 */ /* 0x000e680000000a00 */
[----:B0-----:R-:W0:Y:S04]  /*3190*/  LDS.64 R10, [R6+0x4a0] ;  /* 0x0004a000060a7984 */ /* 0x001e280000000a00 */
[----:B------:R-:W0:Y:S04]  /*31a0*/  LDS.64 R14, [R6+0x4a8] ;  /* 0x0004a800060e7984 */ /* 0x000e280000000a00 */
[----:B------:R-:W-:Y:S04]  /*31b0*/  LDS.64 R12, [R6+0x4b0] ;  /* 0x0004b000060c7984 */ /* 0x000fe80000000a00 */
[----:B------:R-:W0:Y:S04]  /*31c0*/  LDS.64 R16, [R40+0xc0] ;  /* 0x0000c00028107984 */ /* 0x000e280000000a00 */
[----:B------:R-:W0:Y:S01]  /*31d0*/  LDS.64 R34, [R6+0x4b8] ;  /* 0x0004b80006227984 */ /* 0x000e220000000a00 */
[----:B-1----:R-:W-:-:S03]  /*31e0*/  IDP.4A.S8.S8 R39, R27, R20, R39 ;  /* 0x000000141b277226 */ /* 0x002fc60000000627 */
[----:B------:R-:W-:Y:S01]  /*31f0*/  LDS.64 R36, [R6+0x4d0] ;  /* 0x0004d00006247984 */ /* 0x000fe20000000a00 */
[C---:B------:R-:W-:Y:S02]  /*3200*/  IDP.4A.S8.S8 R38, R27.reuse, R21, R38 ;  /* 0x000000151b267226 */ /* 0x040fe40000000626 */
[C---:B------:R-:W-:Y:S01]  /*3210*/  IDP.4A.S8.S8 R31, R27.reuse, R24, R43 ;  /* 0x000000181b1f7226 */ /* 0x040fe2000000062b */
[----:B------:R-:W1:Y:S01]  /*3220*/  LDS.64 R20, [R6+0x4c0] ;  /* 0x0004c00006147984 */ /* 0x000e620000000a00 */
[----:B------:R-:W-:-:S03]  /*3230*/  IDP.4A.S8.S8 R26, R27, R25, R26 ;  /* 0x000000191b1a7226 */ /* 0x000fc6000000061a */
[----:B------:R-:W-:Y:S01]  /*3240*/  LDS.64 R24, [R40+0xc8] ;  /* 0x0000c80028187984 */ /* 0x000fe20000000a00 */
[----:B------:R-:W-:-:S03]  /*3250*/  IDP.4A.S8.S8 R42, R18, R22, R31 ;  /* 0x00000016122a7226 */ /* 0x000fc6000000061f */
[----:B------:R-:W-:Y:S04]  /*3260*/  LDS.64 R32, [R6+0x4e0] ;  /* 0x0004e00006207984 */ /* 0x000fe80000000a00 */
[----:B------:R-:W1:Y:S01]  /*3270*/  LDS.64 R30, [R6+0x4c8] ;  /* 0x0004c800061e7984 */ /* 0x000e620000000a00 */
[C---:B------:R-:W-:Y:S02]  /*3280*/  IDP.4A.S8.S8 R43, R18.reuse, R28, R39 ;  /* 0x0000001c122b7226 */ /* 0x040fe40000000627 */
[C---:B------:R-:W-:Y:S02]  /*3290*/  IDP.4A.S8.S8 R38, R18.reuse, R29, R38 ;  /* 0x0000001d12267226 */ /* 0x040fe40000000626 */
[----:B------:R-:W-:Y:S01]  /*32a0*/  IDP.4A.S8.S8 R18, R18, R23, R26 ;  /* 0x0000001712127226 */ /* 0x000fe2000000061a */
[----:B------:R-:W-:Y:S01]  /*32b0*/  LDS.64 R28, [R6+0x4f0] ;  /* 0x0004f000061c7984 */ /* 0x000fe20000000a00 */
[----:B0-----:R-:W-:-:S03]  /*32c0*/  IDP.4A.S8.S8 R43, R19, R10, R43 ;  /* 0x0000000a132b7226 */ /* 0x001fc6000000062b */
[----:B------:R-:W0:Y:S01]  /*32d0*/  LDS.64 R26, [R6+0x4d8] ;  /* 0x0004d800061a7984 */ /* 0x000e220000000a00 */
[----:B------:R-:W-:-:S03]  /*32e0*/  IDP.4A.S8.S8 R41, R19, R11, R38 ;  /* 0x0000000b13297226 */ /* 0x000fc60000000626 */
[----:B------:R-:W0:Y:S01]  /*32f0*/  LDS.64 R10, [R6+0x4e8] ;  /* 0x0004e800060a7984 */ /* 0x000e220000000a00 */
[C---:B------:R-:W-:Y:S02]  /*3300*/  IDP.4A.S8.S8 R45, R19.reuse, R14, R42 ;  /* 0x0000000e132d7226 */ /* 0x040fe4000000062a */
[----:B------:R-:W-:Y:S01]  /*3310*/  IDP.4A.S8.S8 R42, R19, R15, R18 ;  /* 0x0000000f132a7226 */ /* 0x000fe20000000612 */
[----:B------:R-:W0:Y:S04]  /*3320*/  LDS.64 R22, [R40+0xd0] ;  /* 0x0000d00028167984 */ /* 0x000e280000000a00 */
[----:B------:R-:W0:Y:S04]  /*3330*/  LDS.64 R14, [R6+0x4f8] ;  /* 0x0004f800060e7984 */ /* 0x000e280000000a00 */
[----:B------:R-:W0:Y:S04]  /*3340*/  LDS.64 R38, [R6+0x500] ;  /* 0x0005000006267984 */ /* 0x000e280000000a00 */
[----:B------:R-:W0:Y:S01]  /*3350*/  LDS.64 R18, [R6+0x508] ;  /* 0x0005080006127984 */ /* 0x000e220000000a00 */
[----:B------:R-:W-:-:S02]  /*3360*/  IDP.4A.S8.S8 R12, R16, R12, R43 ;  /* 0x0000000c100c7226 */ /* 0x000fc4000000062b */
[C---:B------:R-:W-:Y:S02]  /*3370*/  IDP.4A.S8.S8 R34, R16.reuse, R34, R45 ;  /* 0x0000002210227226 */ /* 0x040fe4000000062d */
[C---:B-1----:R-:W-:Y:S02]  /*3380*/  IDP.4A.S8.S8 R43, R17.reuse, R20, R12 ;  /* 0x00000014112b7226 */ /* 0x042fe4000000060c */
[C---:B------:R-:W-:Y:S02]  /*3390*/  IDP.4A.S8.S8 R12, R16.reuse, R13, R41 ;  /* 0x0000000d100c7226 */ /* 0x040fe40000000629 */
[----:B------:R-:W-:Y:S02]  /*33a0*/  IDP.4A.S8.S8 R42, R16, R35, R42 ;  /* 0x00000023102a7226 */ /* 0x000fe4000000062a */
[C---:B------:R-:W-:Y:S02]  /*33b0*/  IDP.4A.S8.S8 R12, R17.reuse, R21, R12 ;  /* 0x00000015110c7226 */ /* 0x040fe4000000060c */
[----:B------:R-:W-:-:S02]  /*33c0*/  IDP.4A.S8.S8 R13, R17, R30, R34 ;  /* 0x0000001e110d7226 */ /* 0x000fc40000000622 */
[----:B------:R-:W-:Y:S02]  /*33d0*/  IDP.4A.S8.S8 R31, R17, R31, R42 ;  /* 0x0000001f111f7226 */ /* 0x000fe4000000062a */
[C---:B------:R-:W-:Y:S02]  /*33e0*/  IDP.4A.S8.S8 R36, R24.reuse, R36, R43 ;  /* 0x0000002418247226 */ /* 0x040fe4000000062b */
[C---:B------:R-:W-:Y:S02]  /*33f0*/  IDP.4A.S8.S8 R12, R24.reuse, R37, R12 ;  /* 0x00000025180c7226 */ /* 0x040fe4000000060c */
[C---:B0-----:R-:W-:Y:S02]  /*3400*/  IDP.4A.S8.S8 R13, R24.reuse, R26, R13 ;  /* 0x0000001a180d7226 */ /* 0x041fe4000000060d */
        /* <DEDUP_REMOVED lines=13> */
[----:B------:R-:W-:Y:S02]  /*34e0*/  I2FP.F32.S32 R21, R21 ;  /* 0x0000001500157245 */ /* 0x000fe40000201400 */
[----:B------:R-:W-:-:S02]  /*34f0*/  I2FP.F32.S32 R11, R12 ;  /* 0x0000000c000b7245 */ /* 0x000fc40000201400 */
[----:B------:R-:W-:Y:S02]  /*3500*/  I2FP.F32.S32 R13, R13 ;  /* 0x0000000d000d7245 */ /* 0x000fe40000201400 */
[----:B------:R-:W-:Y:S01]  /*3510*/  I2FP.F32.S32 R6, R19 ;  /* 0x0000001300067245 */ /* 0x000fe20000201400 */
[----:B------:R-:W-:Y:S02]  /*3520*/  IMAD.MOV.U32 R15, RZ, RZ, 0x3f000000 ;  /* 0x3f000000ff0f7424 */ /* 0x000fe400078e00ff */
[----:B------:R-:W-:-:S04]  /*3530*/  IMAD R4, R4, 0x7, R3 ;  /* 0x0000000704047824 */ /* 0x000fc800078e0203 */
[----:B------:R-:W-:Y:S02]  /*3540*/  IMAD R4, R4, 0x7, R7 ;  /* 0x0000000704047824 */ /* 0x000fe400078e0207 */
[----:B---3--:R-:W-:Y:S01]  /*3550*/  FFMA R8, R21, 6.8690031184814870358e-05, R8 ;  /* 0x38900dae15087823 */ /* 0x008fe20000000008 */
[----:B----4-:R-:W-:Y:S01]  /*3560*/  FFMA R2, R11, 6.8690031184814870358e-05, R2 ;  /* 0x38900dae0b027823 */ /* 0x010fe20000000002 */
[----:B-----5:R-:W-:Y:S01]  /*3570*/  FFMA R0, R13, 6.8690031184814870358e-05, R0 ;  /* 0x38900dae0d007823 */ /* 0x020fe20000000000 */
[----:B--2---:R-:W-:Y:S02]  /*3580*/  FFMA R6, R6, 6.8690031184814870358e-05, R5 ;  /* 0x38900dae06067823 */ /* 0x004fe40000000005 */
[----:B------:R-:W-:Y:S02]  /*3590*/  FMNMX R8, RZ, R8, !PT ;  /* 0x00000008ff087209 */ /* 0x000fe40007800000 */
[----:B------:R-:W-:Y:S02]  /*35a0*/  FMNMX R2, RZ, R2, !PT ;  /* 0x00000002ff027209 */ /* 0x000fe40007800000 */
[----:B------:R-:W-:-:S02]  /*35b0*/  FMNMX R0, RZ, R0, !PT ;  /* 0x00000000ff007209 */ /* 0x000fc40007800000 */
[----:B------:R-:W-:Y:S01]  /*35c0*/  FMNMX R6, RZ, R6, !PT ;  /* 0x00000006ff067209 */ /* 0x000fe20007800000 */
[--C-:B------:R-:W-:Y:S01]  /*35d0*/  FFMA R8, R8, 74.46811676025390625, R9.reuse ;  /* 0x4294efad08087823 */ /* 0x100fe20000000009 */
[--C-:B------:R-:W-:Y:S01]  /*35e0*/  FFMA R2, R2, 74.46811676025390625, R9.reuse ;  /* 0x4294efad02027823 */ /* 0x100fe20000000009 */
[--C-:B------:R-:W-:Y:S02]  /*35f0*/  FFMA R0, R0, 74.46811676025390625, R9.reuse ;  /* 0x4294efad00007823 */ /* 0x100fe40000000009 */
[----:B------:R-:W-:Y:S01]  /*3600*/  FFMA R6, R6, 74.46811676025390625, R9 ;  /* 0x4294efad06067823 */ /* 0x000fe20000000009 */
[C---:B------:R-:W-:Y:S02]  /*3610*/  LOP3.LUT R11, R15.reuse, 0x80000000, R8, 0xb8, !PT ;  /* 0x800000000f0b7812 */ /* 0x040fe400078eb808 */
[C---:B------:R-:W-:Y:S02]  /*3620*/  LOP3.LUT R5, R15.reuse, 0x80000000, R2, 0xb8, !PT ;  /* 0x800000000f057812 */ /* 0x040fe400078eb802 */
[----:B------:R-:W-:-:S02]  /*3630*/  LOP3.LUT R13, R15, 0x80000000, R0, 0xb8, !PT ;  /* 0x800000000f0d7812 */ /* 0x000fc400078eb800 */
[----:B------:R-:W-:Y:S01]  /*3640*/  LOP3.LUT R9, R15, 0x80000000, R6, 0xb8, !PT ;  /* 0x800000000f097812 */ /* 0x000fe200078eb806 */
[----:B------:R-:W-:Y:S01]  /*3650*/  FADD.RZ R11, R8, R11 ;  /* 0x0000000b080b7221 */ /* 0x000fe2000000c000 */
[----:B------:R-:W-:Y:S01]  /*3660*/  FADD.RZ R5, R2, R5 ;  /* 0x0000000502057221 */ /* 0x000fe2000000c000 */
[----:B------:R-:W-:Y:S02]  /*3670*/  FADD.RZ R13, R0, R13 ;  /* 0x0000000d000d7221 */ /* 0x000fe4000000c000 */
[----:B------:R-:W-:Y:S02]  /*3680*/  FADD.RZ R9, R6, R9 ;  /* 0x0000000906097221 */ /* 0x000fe4000000c000 */
[----:B------:R-:W0:Y:S08]  /*3690*/  F2I.TRUNC.NTZ R11, R11 ;  /* 0x0000000b000b7305 */ /* 0x000e30000020f100 */
[----:B------:R-:W1:Y:S08]  /*36a0*/  F2I.TRUNC.NTZ R5, R5 ;  /* 0x0000000500057305 */ /* 0x000e70000020f100 */
[----:B------:R-:W2:Y:S08]  /*36b0*/  F2I.TRUNC.NTZ R13, R13 ;  /* 0x0000000d000d7305 */ /* 0x000eb0000020f100 */
[----:B------:R-:W3:Y:S01]  /*36c0*/  F2I.TRUNC.NTZ R9, R9 ;  /* 0x0000000900097305 */ /* 0x000ee2000020f100 */
[----:B------:R-:W-:-:S02]  /*36d0*/  LEA R2, P0, R4, UR6, 0x2 ;  /* 0x0000000604027c11 */ /* 0x000fc4000f8010ff */
[----:B0-----:R-:W-:Y:S02]  /*36e0*/  VIMNMX R11, PT, PT, R11, 0x7f, PT ;  /* 0x0000007f0b0b7848 */ /* 0x001fe40003fe0100 */
[----:B-1----:R-:W-:Y:S02]  /*36f0*/  VIMNMX R5, PT, PT, R5, 0x7f, PT ;  /* 0x0000007f05057848 */ /* 0x002fe40003fe0100 */
[----:B--2---:R-:W-:Y:S01]  /*3700*/  VIMNMX R0, PT, PT, R13, 0x7f, PT ;  /* 0x0000007f0d007848 */ /* 0x004fe20003fe0100 */
[----:B------:R-:W-:Y:S01]  /*3710*/  IMAD.X R3, RZ, RZ, UR7, P0 ;  /* 0x00000007ff037e24 */ /* 0x000fe200080e06ff */
[----:B------:R-:W-:Y:S02]  /*3720*/  VIMNMX R11, PT, PT, R11, -0x80, !PT ;  /* 0xffffff800b0b7848 */ /* 0x000fe40007fe0100 */
[----:B------:R-:W-:Y:S02]  /*3730*/  VIMNMX R5, PT, PT, R5, -0x80, !PT ;  /* 0xffffff8005057848 */ /* 0x000fe40007fe0100 */
[----:B---3--:R-:W-:-:S02]  /*3740*/  VIMNMX R4, PT, PT, R9, 0x7f, PT ;  /* 0x0000007f09047848 */ /* 0x008fc40003fe0100 */
[----:B------:R-:W-:Y:S02]  /*3750*/  VIMNMX R7, PT, PT, R0, -0x80, !PT ;  /* 0xffffff8000077848 */ /* 0x000fe40007fe0100 */
[----:B------:R-:W-:Y:S01]  /*3760*/  VIMNMX R9, PT, PT, R4, -0x80, !PT ;  /* 0xffffff8004097848 */ /* 0x000fe20007fe0100 */
[----:B------:R-:W-:Y:S04]  /*3770*/  STG.E.U8 desc[UR8][R2.64], R11 ;  /* 0x0000000b02007986 */ /* 0x000fe8000c101108 */
[----:B------:R-:W-:Y:S04]  /*3780*/  STG.E.U8 desc[UR8][R2.64+0x1], R5 ;  /* 0x0000010502007986 */ /* 0x000fe8000c101108 */
[----:B------:R-:W-:Y:S04]  /*3790*/  STG.E.U8 desc[UR8][R2.64+0x2], R7 ;  /* 0x0000020702007986 */ /* 0x000fe8000c101108 */
[----:B------:R-:W-:Y:S01]  /*37a0*/  STG.E.U8 desc[UR8][R2.64+0x3], R9 ;  /* 0x0000030902007986 */ /* 0x000fe2000c101108 */
[----:B------:R-:W-:Y:S05]  /*37b0*/  EXIT ;  /* 0x000000000000794d */ /* 0x000fea0003800000 */
.L_x_206:
        /* <DEDUP_REMOVED lines=12> */
.L_x_482:


//--------------------- .text.fused_nn_conv2d_cast_subtract_cast_multiply_add_8_kernel0 --------------------------
	.section	.text.fused_nn_conv2d_cast_subtract_cast_multiply_add_8_kernel0,"ax",@progbits
	.align	128
        .global         fused_nn_conv2d_cast_subtract_cast_multiply_add_8_kernel0
        .type           fused_nn_conv2d_cast_subtract_cast_multiply_add_8_kernel0,@function
        .size           fused_nn_conv2d_cast_subtract_cast_multiply_add_8_kernel0,(.L_x_483 - fused_nn_conv2d_cast_subtract_cast_multiply_add_8_kernel0)
        .other          fused_nn_conv2d_cast_subtract_cast_multiply_add_8_kernel0,@"STO_CUDA_ENTRY STV_DEFAULT"
fused_nn_conv2d_cast_subtract_cast_multiply_add_8_kernel0:
.text.fused_nn_conv2d_cast_subtract_cast_multiply_add_8_kernel0:
        /* <DEDUP_REMOVED lines=47> */
[----:B0-----:R-:W-:-:S05]  /*02f0*/  IADD3 R2, P1, PT, R0, UR4, RZ ;  /* 0x0000000400027c10 */ /* 0x001fca000ff3e0ff */
[----:B------:R-:W-:-:S05]  /*0300*/  IMAD.X R3, RZ, RZ, UR5, P1 ;  /* 0x00000005ff037e24 */ /* 0x000fca00088e06ff */
[----:B------:R0:W5:Y:S03]  /*0310*/  LDG.E.CONSTANT R2, desc[UR8][R2.64] ;  /* 0x0000000802027981 */ /* 0x000166000c1e9900 */
.L_x_210:
[----:B------:R-:W-:Y:S05]  /*0320*/  BSYNC.RECONVERGENT B1 ;  /* 0x0000000000017941 */ /* 0x000fea0003800200 */
.L_x_209:
[----:B------:R-:W1:Y:S01]  /*0330*/  S2UR UR5, SR_CgaCtaId ;  /* 0x00000000000579c3 */ /* 0x000e620000008800 */
[----:B------:R-:W-:Y:S01]  /*0340*/  UMOV UR4, 0x400 ;  /* 0x0000040000047882 */ /* 0x000fe20000000000 */
[----:B0-----:R-:W-:Y:S01]  /*0350*/  IMAD R3, R7, 0x7, R24 ;  /* 0x0000000707037824 */ /* 0x001fe200078e0218 */
[----:B-1----:R-:W-:-:S06]  /*0360*/  ULEA UR4, UR5, UR4, 0x18 ;  /* 0x0000000405047291 */ /* 0x002fcc000f8ec0ff */
[----:B------:R-:W-:-:S05]  /*0370*/  LEA R3, R3, UR4, 0x2 ;  /* 0x0000000403037c11 */ /* 0x000fca000f8e10ff */
[----:B-----5:R0:W-:Y:S02]  /*0380*/  STS [R3], R2 ;  /* 0x0000000203007388 */ /* 0x0201e40000000800 */
.L_x_208:
[----:B------:R-:W-:Y:S05]  /*0390*/  BSYNC.RECONVERGENT B0 ;  /* 0x0000000000007941 */ /* 0x000fea0003800200 */
.L_x_207:
[----:B------:R-:W-:Y:S01]  /*03a0*/  IMAD R4, R25, 0x31, R24 ;  /* 0x0000003119047824 */ /* 0x000fe200078e0218 */
[C---:B------:R-:W-:Y:S01]  /*03b0*/  ISETP.GE.U32.AND P1, PT, R7.reuse, 0x2a, PT ;  /* 0x0000002a0700780c */ /* 0x040fe20003f26070 */
[----:B------:R-:W-:Y:S01]  /*03c0*/  BSSY.RECONVERGENT B0, `(.L_x_211) ;  /* 0x000006b000007945 */ /* 0x000fe20003800200 */
[----:B------:R-:W-:Y:S01]  /*03d0*/  ISETP.GE.U32.AND P2, PT, R7, 0xe, PT ;  /* 0x0000000e0700780c */ /* 0x000fe20003f46070 */
[----:B------:R-:W-:Y:S01]  /*03e0*/  IMAD R14, R27, 0x7, R4 ;  /* 0x000000071b0e7824 */ /* 0x000fe200078e0204 */
[----:B------:R-:W-:Y:S01]  /*03f0*/  LOP3.LUT R0, R16, 0xff, RZ, 0xc0, !PT ;  /* 0x000000ff10007812 */ /* 0x000fe200078ec0ff */
[----:B------:R-:W-:Y:S01]  /*0400*/  IMAD.IADD R4, R4, 0x1, -R27 ;  /* 0x0000000104047824 */ /* 0x000fe200078e0a1b */
        /* <DEDUP_REMOVED lines=18> */
[----:B------:R-:W-:Y:S02]  /*0530*/  SHF.R.U32.HI R2, RZ, 0x9, R0 ;  /* 0x00000009ff027819 */ /* 0x000fe40000011600 */
[----:B------:R-:W-:Y:S02]  /*0540*/  @P2 IADD3 R5, PT, PT, R5, 0x510, RZ ;  /* 0x0000051005052810 */ /* 0x000fe40007ffe0ff */
[C---:B------:R-:W-:Y:S02]  /*0550*/  IADD3 R9, PT, PT, R16.reuse, -0x51, RZ ;  /* 0xffffffaf10097810 */ /* 0x040fe40007ffe0ff */
[----:B------:R-:W-:Y:S02]  /*0560*/  SHF.R.U32.HI R13, RZ, 0x12, R13 ;  /* 0x00000012ff0d7819 */ /* 0x000fe4000001160d */
[C---:B------:R-:W-:Y:S02]  /*0570*/  ISETP.GT.U32.AND P4, PT, R16.reuse, 0x50, PT ;  /* 0x000000501000780c */ /* 0x040fe40003f84070 */
[----:B------:R-:W-:-:S02]  /*0580*/  ISETP.GT.U32.OR P0, PT, R16, 0xa1, P0 ;  /* 0x000000a11000780c */ /* 0x000fc40000704470 */
[----:B------:R-:W-:Y:S02]  /*0590*/  SEL R9, R16, R9, !P3 ;  /* 0x0000000910097207 */ /* 0x000fe40005800000 */
[----:B------:R-:W-:Y:S02]  /*05a0*/  PRMT R18, R13, 0x9910, RZ ;  /* 0x000099100d127816 */ /* 0x000fe400000000ff */
[----:B------:R-:W-:-:S04]  /*05b0*/  SHF.L.U32 R4, R4, 0x2, RZ ;  /* 0x0000000204047819 */ /* 0x000fc800000006ff */
        /* <DEDUP_REMOVED lines=75> */
.L_x_212:
[----:B------:R-:W-:Y:S05]  /*0a70*/  BSYNC.RECONVERGENT B0 ;  /* 0x0000000000007941 */ /* 0x000fea0003800200 */
.L_x_211:
        /* <DEDUP_REMOVED lines=47> */
.L_x_214:
[----:B------:R-:W-:Y:S05]  /*0d70*/  BSYNC.RECONVERGENT B0 ;  /* 0x0000000000007941 */ /* 0x000fea0003800200 */
.L_x_213:
[----:B01----:R-:W-:Y:S01]  /*0d80*/  IADD3 R4, PT, PT, R16, -0x8, RZ ;  /* 0xfffffff810047810 */ /* 0x003fe20007ffe0ff */
[----:B------:R-:W-:Y:S01]  /*0d90*/  IMAD R17, R17, 0x48, RZ ;  /* 0x0000004811117824 */ /* 0x000fe200078e02ff */
[----:B------:R-:W-:Y:S01]  /*0da0*/  IADD3 R5, PT, PT, RZ, -R18, RZ ;  /* 0x80000012ff057210 */ /* 0x000fe20007ffe0ff */
[----:B------:R-:W-:Y:S01]  /*0db0*/  IMAD R10, R10, 0x2aab, RZ ;  /* 0x00002aab0a0a7824 */ /* 0x000fe200078e02ff */
[----:B------:R-:W-:Y:S01]  /*0dc0*/  LOP3.LUT R4, R4, 0xff, RZ, 0xc0, !PT ;  /* 0x000000ff04047812 */ /* 0x000fe200078ec0ff */
[----:B------:R-:W0:Y:S01]  /*0dd0*/  S2UR UR5, SR_CgaCtaId ;  /* 0x00000000000579c3 */ /* 0x000e220000008800 */
[----:B------:R-:W-:Y:S01]  /*0de0*/  PRMT R19, R19, 0x7710, RZ ;  /* 0x0000771013137816 */ /* 0x000fe200000000ff */
[----:B------:R-:W1:Y:S01]  /*0df0*/  LDCU.64 UR6, c[0x0][0x380] ;  /* 0x00007000ff0677ac */ /* 0x000e620008000a00 */
[----:B------:R-:W-:Y:S01]  /*0e00*/  ISETP.GE.U32.AND P3, PT, R4, 0xf9, PT ;  /* 0x000000f90400780c */ /* 0x000fe20003f66070 */
[----:B------:R-:W-:Y:S01]  /*0e10*/  IMAD.WIDE.U32 R42, R13, 0x4800, RZ ;  /* 0x000048000d2a7825 */ /* 0x000fe200078e00ff */
[----:B------:R-:W-:Y:S01]  /*0e20*/  LOP3.LUT R4, R9, 0xff, RZ, 0xc0, !PT ;  /* 0x000000ff09047812 */ /* 0x000fe200078ec0ff */
[----:B------:R-:W-:Y:S01]  /*0e30*/  UMOV UR4, 0x400 ;  /* 0x0000040000047882 */ /* 0x000fe20000000000 */
[----:B------:R-:W-:Y:S01]  /*0e40*/  IADD3 R17, PT, PT, RZ, -R17, RZ ;  /* 0x80000011ff117210 */ /* 0x000fe20007ffe0ff */
[----:B------:R-:W-:Y:S01]  /*0e50*/  IMAD.IADD R14, R14, 0x1, R19 ;  /* 0x000000010e0e7824 */ /* 0x000fe200078e0213 */
[----:B------:R-:W-:Y:S01]  /*0e60*/  SHF.L.U32 R16, R16, 0x2, RZ ;  /* 0x0000000210107819 */ /* 0x000fe200000006ff */
[----:B------:R-:W-:Y:S01]  /*0e70*/  IMAD R4, R4, 0x39, RZ ;  /* 0x0000003904047824 */ /* 0x000fe200078e02ff */
[----:B------:R-:W-:Y:S01]  /*0e80*/  PRMT R5, R5, 0x7710, RZ ;  /* 0x0000771005057816 */ /* 0x000fe200000000ff */
[----:B------:R-:W-:Y:S01]  /*0e90*/  IMAD R32, R7, 0x7, R24 ;  /* 0x0000000707207824 */ /* 0x000fe200078e0218 */
[----:B------:R-:W-:Y:S01]  /*0ea0*/  PRMT R18, R17, 0x7710, RZ ;  /* 0x0000771011127816 */ /* 0x000fe200000000ff */
[----:B------:R-:W-:Y:S01]  /*0eb0*/  HFMA2 R35, -RZ, RZ, 0, 0 ;  /* 0x00000000ff237431 */ /* 0x000fe200000001ff */
[----:B------:R-:W-:Y:S01]  /*0ec0*/  LOP3.LUT R16, R16, 0xfc, RZ, 0xc0, !PT ;  /* 0x000000fc10107812 */ /* 0x000fe200078ec0ff */
[----:B------:R-:W-:Y:S01]  /*0ed0*/  HFMA2 R26, -RZ, RZ, 0, 0 ;  /* 0x00000000ff1a7431 */ /* 0x000fe200000001ff */
[----:B------:R-:W-:Y:S01]  /*0ee0*/  IADD3 R20, PT, PT, R15, R20, RZ ;  /* 0x000000140f147210 */ /* 0x000fe20007ffe0ff */
[----:B------:R-:W-:Y:S01]  /*0ef0*/  IMAD R27, R27, 0x24, RZ ;  /* 0x000000241b1b7824 */ /* 0x000fe200078e02ff */
[----:B------:R-:W-:-:S02]  /*0f00*/  IADD3 R12, PT, PT, R12, R5, RZ ;  /* 0x000000050c0c7210 */ /* 0x000fc40007ffe0ff */
[----:B------:R-:W-:Y:S02]  /*0f10*/  CS2R R36, SRZ ;  /* 0x0000000000247805 */ /* 0x000fe4000001ff00 */
[----:B------:R-:W-:Y:S02]  /*0f20*/  IADD3 R18, PT, PT, R11, R18, RZ ;  /* 0x000000120b127210 */ /* 0x000fe40007ffe0ff */
[----:B------:R-:W-:Y:S02]  /*0f30*/  IADD3 R5, PT, PT, R16, 0x22c, RZ ;  /* 0x0000022c10057810 */ /* 0x000fe40007ffe0ff */
[----:B------:R-:W-:Y:S02]  /*0f40*/  IADD3 R9, PT, PT, R9, -0x48, RZ ;  /* 0xffffffb809097810 */ /* 0x000fe40007ffe0ff */
[----:B------:R-:W-:Y:S02]  /*0f50*/  SHF.L.U32 R11, R20, 0x4, RZ ;  /* 0x00000004140b7819 */ /* 0x000fe400000006ff */
[----:B------:R-:W-:-:S02]  /*0f60*/  @!P4 IADD3 R5, PT, PT, R16, 0x168, RZ ;  /* 0x000001681005c810 */ /* 0x000fc40007ffe0ff */
[----:B------:R-:W-:Y:S02]  /*0f70*/  SHF.R.U32.HI R10, RZ, 0x11, R10 ;  /* 0x00000011ff0a7819 */ /* 0x000fe4000001160a */
[----:B------:R-:W-:Y:S02]  /*0f80*/  SHF.R.U32.HI R4, RZ, 0x9, R4 ;  /* 0x00000009ff047819 */ /* 0x000fe40000011604 */
[----:B------:R-:W-:Y:S02]  /*0f90*/  PRMT R14, R14, 0x9910, RZ ;  /* 0x000099100e0e7816 */ /* 0x000fe400000000ff */
[----:B------:R-:W-:Y:S01]  /*0fa0*/  ISETP.LT.U32.OR P3, PT, R9, -0x3f, !P3 ;  /* 0xffffffc10900780c */ /* 0x000fe20005f61470 */
[----:B------:R-:W-:Y:S01]  /*0fb0*/  IMAD R4, R4, 0x1c, R5 ;  /* 0x0000001c04047824 */ /* 0x000fe200078e0205 */
[----:B------:R-:W-:Y:S01]  /*0fc0*/  PRMT R9, R10, 0x9910, RZ ;  /* 0x000099100a097816 */ /* 0x000fe200000000ff */
[----:B------:R-:W-:Y:S01]  /*0fd0*/  IMAD R10, R6, 0x2aab, RZ ;  /* 0x00002aab060a7824 */ /* 0x000fe200078e02ff */
[----:B------:R-:W-:Y:S01]  /*0fe0*/  PRMT R30, R11, 0x9910, RZ ;  /* 0x000099100b1e7816 */ /* 0x000fe200000000ff */
[----:B------:R-:W-:Y:S01]  /*0ff0*/  IMAD.MOV.U32 R5, RZ, RZ, R14 ;  /* 0x000000ffff057224 */ /* 0x000fe200078e000e */
[----:B------:R-:W-:-:S02]  /*1000*/  PRMT R6, R18, 0x9910, RZ ;  /* 0x0000991012067816 */ /* 0x000fc400000000ff */
[----:B------:R-:W-:Y:S01]  /*1010*/  LOP3.LUT R42, R42, 0xffff, R11, 0xf8, !PT ;  /* 0x0000ffff2a2a7812 */ /* 0x000fe200078ef80b */
[----:B------:R-:W-:Y:S01]  /*1020*/  IMAD R30, R9, 0x30, R30 ;  /* 0x00000030091e7824 */ /* 0x000fe200078e021e */
[----:B------:R-:W-:Y:S01]  /*1030*/  SHF.L.U32 R11, R12, 0x4, RZ ;  /* 0x000000040c0b7819 */ /* 0x000fe200000006ff */
[----:B------:R-:W-:Y:S01]  /*1040*/  IMAD.WIDE.U32 R8, R8, 0x4800, RZ ;  /* 0x0000480008087825 */ /* 0x000fe200078e00ff */
[----:B------:R-:W-:Y:S02]  /*1050*/  SHF.R.U32.HI R10, RZ, 0x11, R10 ;  /* 0x00000011ff0a7819 */ /* 0x000fe4000001160a */
[----:B-1----:R-:W-:Y:S01]  /*1060*/  IADD3 R4, P4, PT, R4, UR6, RZ ;  /* 0x0000000604047c10 */ /* 0x002fe2000ff9e0ff */
[----:B------:R-:W-:Y:S01]  /*1070*/  IMAD R5, R5, 0x2b, RZ ;  /* 0x0000002b05057824 */ /* 0x000fe200078e02ff */
[----:B------:R-:W-:Y:S01]  /*1080*/  LOP3.LUT R8, R8, 0xffff, R11, 0xf8, !PT ;  /* 0x0000ffff08087812 */ /* 0x000fe200078ef80b */
[----:B------:R-:W-:Y:S01]  /*1090*/  IMAD R6, R6, 0x2b, RZ ;  /* 0x0000002b06067824 */ /* 0x000fe200078e02ff */
[----:B------:R-:W-:Y:S01]  /*10a0*/  PRMT R28, R10, 0x9910, RZ ;  /* 0x000099100a1c7816 */ /* 0x000fe200000000ff */
[----:B------:R-:W-:Y:S01]  /*10b0*/  UIADD3 UR6, UPT, UPT, UR4, 0x510, URZ ;  /* 0x0000051004067890 */ /* 0x000fe2000fffe0ff */
[----:B------:R-:W-:Y:S01]  /*10c0*/  LOP3.LUT R5, R5, 0xffff, RZ, 0xc0, !PT ;  /* 0x0000ffff05057812 */ /* 0x000fe200078ec0ff */
[----:B0-----:R-:W-:Y:S01]  /*10d0*/  ULEA UR4, UR5, UR4, 0x18 ;  /* 0x0000000405047291 */ /* 0x001fe2000f8ec0ff */
[----:B------:R-:W-:Y:S01]  /*10e0*/  PRMT R11, R11, 0x9910, RZ ;  /* 0x000099100b0b7816 */ /* 0x000fe200000000ff */
[----:B------:R-:W-:Y:S01]  /*10f0*/  ULEA UR6, UR5, UR6, 0x18 ;  /* 0x0000000605067291 */ /* 0x000fe2000f8ec0ff */
[----:B------:R-:W-:-:S02]  /*1100*/  LOP3.LUT R10, R6, 0xffff, RZ, 0xc0, !PT ;  /* 0x0000ffff060a7812 */ /* 0x000fc400078ec0ff */
[----:B------:R-:W-:Y:S02]  /*1110*/  SHF.R.U32.HI R6, RZ, 0x9, R5 ;  /* 0x00000009ff067819 */ /* 0x000fe40000011605 */
[----:B------:R-:W-:Y:S02]  /*1120*/  MOV R5, R11 ;  /* 0x0000000b00057202 */ /* 0x000fe40000000f00 */
[----:B------:R-:W-:Y:S02]  /*1130*/  SHF.R.U32.HI R10, RZ, 0x9, R10 ;  /* 0x00000009ff0a7819 */ /* 0x000fe4000001160a */
[----:B------:R-:W-:Y:S01]  /*1140*/  LOP3.LUT R11, R6, 0xffff, RZ, 0xc0, !PT ;  /* 0x0000ffff060b7812 */ /* 0x000fe200078ec0ff */
[----:B------:R-:W-:Y:S01]  /*1150*/  IMAD R28, R28, 0x30, R5 ;  /* 0x000000301c1c7824 */ /* 0x000fe200078e0205 */
[----:B------:R-:W-:Y:S02]  /*1160*/  LOP3.LUT R41, R10, 0xffff, RZ, 0xc0, !PT ;  /* 0x0000ffff0a297812 */ /* 0x000fe400078ec0ff */
[----:B------:R-:W-:Y:S01]  /*1170*/  IADD3.X R5, PT, PT, RZ, UR7, RZ, P4, !PT ;  /* 0x00000007ff057c10 */ /* 0x000fe2000a7fe4ff */
[----:B------:R-:W-:Y:S01]  /*1180*/  IMAD.WIDE.U32 R42, R11, 0x30, R42 ;  /* 0x000000300b2a7825 */ /* 0x000fe200078e002a */
[----:B------:R-:W-:-:S02]  /*1190*/  MOV R38, RZ ;  /* 0x000000ff00267202 */ /* 0x000fc40000000f00 */
[----:B------:R-:W-:Y:S01]  /*11a0*/  SHF.L.U32 R32, R32, 0x2, RZ ;  /* 0x0000000220207819 */ /* 0x000fe200000006ff */
[----:B------:R-:W-:Y:S01]  /*11b0*/  IMAD.WIDE.U32 R40, R41, 0x30, R8 ;  /* 0x0000003029287825 */ /* 0x000fe200078e0008 */
[----:B------:R-:W-:Y:S02]  /*11c0*/  MOV R6, UR4 ;  /* 0x0000000400067c02 */ /* 0x000fe40008000f00 */
[----:B------:R-:W-:Y:S02]  /*11d0*/  MOV R7, UR6 ;  /* 0x0000000600077c02 */ /* 0x000fe40008000f00 */
[----:B------:R-:W-:Y:S02]  /*11e0*/  LOP3.LUT R30, R30, 0xffff, RZ, 0xc0, !PT ;  /* 0x0000ffff1e1e7812 */ /* 0x000fe400078ec0ff */
[----:B------:R-:W-:-:S07]  /*11f0*/  LOP3.LUT R28, R28, 0xffff, RZ, 0xc0, !PT ;  /* 0x0000ffff1c1c7812 */ /* 0x000fce00078ec0ff */
.L_x_217:
        /* <DEDUP_REMOVED lines=13> */
[----:B------:R-:W-:Y:S01]  /*12d0*/  @P1 MOV R7, R0 ;  /* 0x0000000000071202 */ /* 0x000fe20000000f00 */
[----:B------:R-:W-:Y:S02]  /*12e0*/  VIADD R13, R27, 0x288 ;  /* 0x000002881b0d7836 */ /* 0x000fe40000000000 */
        /* <DEDUP_REMOVED lines=16> */
[----:B------:R-:W-:-:S04]  /*13f0*/  MOV R6, UR4 ;  /* 0x0000000400067c02 */ /* 0x000fc80008000f00 */
[----:B------:R-:W-:-:S05]  /*1400*/  IADD3 R9, PT, PT, R6, R9, RZ ;  /* 0x0000000906097210 */ /* 0x000fca0007ffe0ff */
[----:B--2---:R0:W-:Y:S02]  /*1410*/  STS [R9], R8 ;  /* 0x0000000809007388 */ /* 0x0041e40000000800 */
.L_x_216:
[----:B------:R-:W-:Y:S05]  /*1420*/  BSYNC.RECONVERGENT B0 ;  /* 0x0000000000007941 */ /* 0x000fea0003800200 */
.L_x_215:
[C---:B------:R-:W-:Y:S01]  /*1430*/  @P2 IADD3 R44, PT, PT, R7.reuse, R44, R28 ;  /* 0x0000002c072c2210 */ /* 0x040fe20007ffe01c */
[----:B------:R-:W-:Y:S01]  /*1440*/  IMAD.IADD R33, R6, 0x1, R13 ;  /* 0x0000000106217824 */ /* 0x000fe200078e020d */
[----:B------:R-:W-:Y:S01]  /*1450*/  IADD3 R31, PT, PT, R7, R12, RZ ;  /* 0x0000000c071f7210 */ /* 0x000fe20007ffe0ff */
[----:B-----5:R-:W-:Y:S01]  /*1460*/  @P1 STS [R23], R22 ;  /* 0x0000001617001388 */ /* 0x020fe20000000800 */
[----:B------:R-:W-:Y:S02]  /*1470*/  IADD3 R26, PT, PT, R26, 0x1, RZ ;  /* 0x000000011a1a7810 */ /* 0x000fe40007ffe0ff */
[----:B------:R-:W-:Y:S01]  /*1480*/  IADD3 R4, P5, PT, R4, 0x188, RZ ;  /* 0x0000018804047810 */ /* 0x000fe20007fbe0ff */
[----:B------:R-:W-:Y:S01]  /*1490*/  @P2 STS [R44], R39 ;  /* 0x000000272c002388 */ /* 0x000fe20000000800 */
[----:B------:R-:W-:Y:S02]  /*14a0*/  ISETP.NE.AND P4, PT, R26, 0x3f, PT ;  /* 0x0000003f1a00780c */ /* 0x000fe40003f85270 */
[----:B------:R-:W-:Y:S01]  /*14b0*/  IADD3 R29, PT, PT, R29, 0x120, RZ ;  /* 0x000001201d1d7810 */ /* 0x000fe20007ffe0ff */
[----:B------:R-:W-:Y:S01]  /*14c0*/  LDS R45, [R33] ;  /* 0x00000000212d7984 */ /* 0x000fe20000000800 */
[----:B------:R-:W-:-:S03]  /*14d0*/  IADD3.X R5, PT, PT, RZ, R5, RZ, P5, !PT ;  /* 0x00000005ff057210 */ /* 0x000fc60002ffe4ff */
[----:B------:R-:W1:Y:S04]  /*14e0*/  LDS.128 R12, [R31] ;  /* 0x000000001f0c7984 */ /* 0x000e680000000c00 */
[----:B------:R-:W-:Y:S04]  /*14f0*/  LDS R21, [R33+0x4] ;  /* 0x0000040021157984 */ /* 0x000fe80000000800 */
[----:B------:R-:W2:Y:S04]  /*1500*/  LDS.128 R16, [R31+0x10] ;  /* 0x000010001f107984 */ /* 0x000ea80000000c00 */
[----:B------:R-:W-:Y:S04]  /*1510*/  LDS R20, [R33+0x8] ;  /* 0x0000080021147984 */ /* 0x000fe80000000800 */
[----:B0-----:R-:W0:Y:S04]  /*1520*/  LDS.128 R8, [R31+0x20] ;  /* 0x000020001f087984 */ /* 0x001e280000000c00 */
[----:B------:R-:W-:Y:S04]  /*1530*/  LDS R22, [R33+0x144] ;  /* 0x0001440021167984 */ /* 0x000fe80000000800 */
        /* <DEDUP_REMOVED lines=76> */
[----:B------:R-:W-:Y:S02]  /*1a00*/  IDP.4A.S8.S8 R38, R23, R15, R38 ;  /* 0x0000000f17267226 */ /* 0x000fe40000000626 */
[----:B-1----:R-:W-:-:S02]  /*1a10*/  IDP.4A.S8.S8 R22, R20, R17, R13 ;  /* 0x0000001114167226 */ /* 0x002fc4000000060d */
        /* <DEDUP_REMOVED lines=25> */
[----:B------:R-:W-:-:S04]  /*1bb0*/  LEA R9, R3, R25, 0x2 ;  /* 0x0000001903097211 */ /* 0x000fc800078e10ff */
[----:B------:R-:W-:-:S05]  /*1bc0*/  SHF.L.U32 R9, R9, 0x2, RZ ;  /* 0x0000000209097819 */ /* 0x000fca00000006ff */
[----:B0-----:R-:W-:-:S05]  /*1bd0*/  IMAD.WIDE.U32 R4, R9, 0x4, R4 ;  /* 0x0000000409047825 */ /* 0x001fca00078e0004 */
[----:B------:R-:W2:Y:S04]  /*1be0*/  LDG.E.CONSTANT R29, desc[UR8][R4.64] ;  /* 0x00000008041d7981 */ /* 0x000ea8000c1e9900 */
[----:B------:R-:W3:Y:S04]  /*1bf0*/  LDG.E.CONSTANT R28, desc[UR8][R4.64+0x4] ;  /* 0x00000408041c7981 */ /* 0x000ee8000c1e9900 */
[----:B------:R-:W4:Y:S04]  /*1c00*/  LDG.E.CONSTANT R2, desc[UR8][R4.64+0x8] ;  /* 0x0000080804027981 */ /* 0x000f28000c1e9900 */
[----:B------:R0:W5:Y:S01]  /*1c10*/  LDG.E.CONSTANT R0, desc[UR8][R4.64+0xc] ;  /* 0x00000c0804007981 */ /* 0x000162000c1e9900 */
[----:B------:R-:W-:Y:S01]  /*1c20*/  IMAD R8, R25, 0x120, RZ ;  /* 0x0000012019087824 */ /* 0x000fe200078e02ff */
[----:B------:R-:W-:Y:S01]  /*1c30*/  LEA R27, R24, R27, 0x2 ;  /* 0x0000001b181b7211 */ /* 0x000fe200078e10ff */
[----:B------:R-:W-:-:S03]  /*1c40*/  IMAD R3, R3, 0x310, R32 ;  /* 0x0000031003037824 */ /* 0x000fc600078e0220 */
        /* <DEDUP_REMOVED lines=18> */
[----:B------:R-:W-:Y:S01]  /*1d70*/  IDP.4A.S8.S8 R36, R42, R15, R36 ;  /* 0x0000000f2a247226 */ /* 0x000fe20000000624 */
[----:B------:R-:W-:Y:S01]  /*1d80*/  LDS R35, [R30+0x2ac] ;  /* 0x0002ac001e237984 */ /* 0x000fe20000000800 */
[C---:B------:R-:W-:Y:S02]  /*1d90*/  IDP.4A.S8.S8 R43, R41.reuse, R16, R12 ;  /* 0x00000010292b7226 */ /* 0x040fe4000000060c */
[C---:B------:R-:W-:Y:S01]  /*1da0*/  IDP.4A.S8.S8 R17, R41.reuse, R17, R38 ;  /* 0x0000001129117226 */ /* 0x040fe20000000626 */
[----:B------:R-:W1:Y:S01]  /*1db0*/  LDS.128 R12, [R31+0x4b0] ;  /* 0x0004b0001f0c7984 */ /* 0x000e620000000c00 */
[----:B------:R-:W-:-:S02]  /*1dc0*/  IDP.4A.S8.S8 R37, R41, R18, R37 ;  /* 0x0000001229257226 */ /* 0x000fc40000000625 */
[----:B------:R-:W-:Y:S01]  /*1dd0*/  IDP.4A.S8.S8 R19, R41, R19, R36 ;  /* 0x0000001329137226 */ /* 0x000fe20000000624 */
[----:B------:R-:W-:Y:S01]  /*1de0*/  LDS R38, [R30+0x2b4] ;  /* 0x0002b4001e267984 */ /* 0x000fe20000000800 */
[C---:B------:R-:W-:Y:S02]  /*1df0*/  IDP.4A.S8.S8 R16, R40.reuse, R21, R17 ;  /* 0x0000001528107226 */ /* 0x040fe40000000611 */
[C---:B------:R-:W-:Y:S01]  /*1e00*/  IDP.4A.S8.S8 R20, R40.reuse, R20, R43 ;  /* 0x0000001428147226 */ /* 0x040fe2000000062b */
[----:B------:R-:W-:Y:S01]  /*1e10*/  LDS R36, [R30+0x3f0] ;  /* 0x0003f0001e247984 */ /* 0x000fe20000000800 */
[C---:B------:R-:W-:Y:S02]  /*1e20*/  IDP.4A.S8.S8 R22, R40.reuse, R22, R37 ;  /* 0x0000001628167226 */ /* 0x040fe40000000625 */
[----:B------:R-:W-:Y:S01]  /*1e30*/  IDP.4A.S8.S8 R40, R40, R23, R19 ;  /* 0x0000001728287226 */ /* 0x000fe20000000613 */
[----:B------:R-:W-:Y:S01]  /*1e40*/  LDS R37, [R30+0x2b0] ;  /* 0x0002b0001e257984 */ /* 0x000fe20000000800 */
[----:B0-----:R-:W-:-:S02]  /*1e50*/  IDP.4A.S8.S8 R5, R39, R5, R16 ;  /* 0x0000000527057226 */ /* 0x001fc40000000610 */
[C---:B------:R-:W-:Y:S01]  /*1e60*/  IDP.4A.S8.S8 R43, R39.reuse, R4, R20 ;  /* 0x00000004272b7226 */ /* 0x040fe20000000614 */
[----:B------:R-:W0:Y:S01]  /*1e70*/  LDS.128 R16, [R31+0x4c0] ;  /* 0x0004c0001f107984 */ /* 0x000e220000000c00 */
[C---:B------:R-:W-:Y:S02]  /*1e80*/  IDP.4A.S8.S8 R41, R39.reuse, R6, R22 ;  /* 0x0000000627297226 */ /* 0x040fe40000000616 */
[----:B------:R-:W-:Y:S01]  /*1e90*/  IDP.4A.S8.S8 R40, R39, R7, R40 ;  /* 0x0000000727287226 */ /* 0x000fe20000000628 */
[----:B------:R-:W0:Y:S01]  /*1ea0*/  LDS.128 R20, [R31+0x4d0] ;  /* 0x0004d0001f147984 */ /* 0x000e220000000c00 */
[C---:B------:R-:W-:Y:S02]  /*1eb0*/  IDP.4A.S8.S8 R42, R34.reuse, R25, R5 ;  /* 0x00000019222a7226 */ /* 0x040fe40000000605 */
[C---:B------:R-:W-:Y:S01]  /*1ec0*/  IDP.4A.S8.S8 R24, R34.reuse, R24, R43 ;  /* 0x0000001822187226 */ /* 0x040fe2000000062b */
[----:B------:R-:W0:Y:S01]  /*1ed0*/  LDS.128 R4, [R31+0x540] ;  /* 0x000540001f047984 */ /* 0x000e220000000c00 */
        /* <DEDUP_REMOVED lines=8> */
[----:B------:R-:W0:Y:S01]  /*1f60*/  LDS.128 R24, [R31+0x550] ;  /* 0x000550001f187984 */ /* 0x000e220000000c00 */
[----:B-1----:R-:W-:-:S03]  /*1f70*/  IDP.4A.S8.S8 R12, R35, R12, R8 ;  /* 0x0000000c230c7226 */ /* 0x002fc60000000608 */
[----:B------:R-:W-:Y:S01]  /*1f80*/  LDS R33, [R30+0x3f8] ;  /* 0x0003f8001e217984 */ /* 0x000fe20000000800 */
[C---:B------:R-:W-:Y:S02]  /*1f90*/  IDP.4A.S8.S8 R40, R35.reuse, R13, R40 ;  /* 0x0000000d23287226 */ /* 0x040fe40000000628 */
[C---:B------:R-:W-:Y:S01]  /*1fa0*/  IDP.4A.S8.S8 R14, R35.reuse, R14, R41 ;  /* 0x0000000e230e7226 */ /* 0x040fe20000000629 */
[----:B------:R-:W1:Y:S01]  /*1fb0*/  LDS.128 R8, [R31+0x560] ;  /* 0x000560001f087984 */ /* 0x000e620000000c00 */
[----:B------:R-:W-:-:S03]  /*1fc0*/  IDP.4A.S8.S8 R44, R35, R15, R44 ;  /* 0x0000000f232c7226 */ /* 0x000fc6000000062c */
[----:B------:R-:W-:Y:S01]  /*1fd0*/  LDS R35, [R30+0x2d0] ;  /* 0x0002d0001e237984 */ /* 0x000fe20000000800 */
[C---:B0-----:R-:W-:Y:S02]  /*1fe0*/  IDP.4A.S8.S8 R13, R37.reuse, R16, R12 ;  /* 0x00000010250d7226 */ /* 0x041fe4000000060c */
        /* <DEDUP_REMOVED lines=8> */
[C---:B------:R-:W-:Y:S02]  /*2070*/  IDP.4A.S8.S8 R23, R36.reuse, R4, R13 ;  /* 0x0000000424177226 */ /* 0x040fe4000000060d */
[----:B------:R-:W0:Y:S01]  /*2080*/  LDS.128 R12, [R31+0x4e0] ;  /* 0x0004e0001f0c7984 */ /* 0x000e220000000c00 */
[C---:B------:R-:W-:Y:S02]  /*2090*/  IDP.4A.S8.S8 R17, R36.reuse, R5, R17 ;  /* 0x0000000524117226 */ /* 0x040fe40000000611 */
[C---:B------:R-:W-:Y:S02]  /*20a0*/  IDP.4A.S8.S8 R21, R36.reuse, R6, R21 ;  /* 0x0000000624157226 */ /* 0x040fe40000000615 */
[----:B------:R-:W-:-:S02]  /*20b0*/  IDP.4A.S8.S8 R20, R36, R7, R19 ;  /* 0x0000000724147226 */ /* 0x000fc40000000613 */
[----:B------:R-:W-:Y:S01]  /*20c0*/  LDS R36, [R30+0x2d4] ;  /* 0x0002d4001e247984 */ /* 0x000fe20000000800 */
[C---:B------:R-:W-:Y:S02]  /*20d0*/  IDP.4A.S8.S8 R40, R34.reuse, R25, R17 ;  /* 0x0000001922287226 */ /* 0x040fe40000000611 */
[C---:B------:R-:W-:Y:S01]  /*20e0*/  IDP.4A.S8.S8 R23, R34.reuse, R24, R23 ;  /* 0x0000001822177226 */ /* 0x040fe20000000617 */
[----:B------:R-:W0:Y:S01]  /*20f0*/  LDS.128 R4, [R31+0x4f0] ;  /* 0x0004f0001f047984 */ /* 0x000e220000000c00 */
[C---:B------:R-:W-:Y:S02]  /*2100*/  IDP.4A.S8.S8 R21, R34.reuse, R26, R21 ;  /* 0x0000001a22157226 */ /* 0x040fe40000000615 */
[----:B------:R-:W-:Y:S01]  /*2110*/  IDP.4A.S8.S8 R42, R34, R27, R20 ;  /* 0x0000001b222a7226 */ /* 0x000fe20000000614 */
[----:B------:R-:W0:Y:S01]  /*2120*/  LDS.128 R16, [R31+0x500] ;  /* 0x000500001f107984 */ /* 0x000e220000000c00 */
[C---:B-1----:R-:W-:Y:S02]  /*2130*/  IDP.4A.S8.S8 R38, R33.reuse, R8, R23 ;  /* 0x0000000821267226 */ /* 0x042fe40000000617 */
[C---:B------:R-:W-:Y:S01]  /*2140*/  IDP.4A.S8.S8 R41, R33.reuse, R10, R21 ;  /* 0x0000000a21297226 */ /* 0x040fe20000000615 */
[----:B------:R-:W-:Y:S01]  /*2150*/  LDS R34, [R30+0x414] ;  /* 0x000414001e227984 */ /* 0x000fe20000000800 */
[----:B------:R-:W-:-:S02]  /*2160*/  IDP.4A.S8.S8 R40, R33, R9, R40 ;  /* 0x0000000921287226 */ /* 0x000fc40000000628 */
[----:B------:R-:W-:Y:S01]  /*2170*/  IDP.4A.S8.S8 R42, R33, R11, R42 ;  /* 0x0000000b212a7226 */ /* 0x000fe2000000062a */
[----:B------:R-:W1:Y:S04]  /*2180*/  LDS.128 R24, [R31+0x570] ;  /* 0x000570001f187984 */ /* 0x000e680000000c00 */
[----:B------:R-:W1:Y:S04]  /*2190*/  LDS.128 R20, [R31+0x580] ;  /* 0x000580001f147984 */ /* 0x000e680000000c00 */
[----:B------:R-:W-:Y:S04]  /*21a0*/  LDS R33, [R30+0x41c] ;  /* 0x00041c001e217984 */ /* 0x000fe80000000800 */
[----:B------:R-:W1:Y:S01]  /*21b0*/  LDS.128 R8, [R31+0x590] ;  /* 0x000590001f087984 */ /* 0x000e620000000c00 */
[----:B0-----:R-:W-:-:S02]  /*21c0*/  IDP.4A.S8.S8 R43, R35, R12, R38 ;  /* 0x0000000c232b7226 */ /* 0x001fc40000000626 */
[C---:B------:R-:W-:Y:S02]  /*21d0*/  IDP.4A.S8.S8 R13, R35.reuse, R13, R40 ;  /* 0x0000000d230d7226 */ /* 0x040fe40000000628 */
[C---:B------:R-:W-:Y:S02]  /*21e0*/  IDP.4A.S8.S8 R41, R35.reuse, R14, R41 ;  /* 0x0000000e23297226 */ /* 0x040fe40000000629 */
[----:B------:R-:W-:Y:S02]  /*21f0*/  IDP.4A.S8.S8 R15, R35, R15, R42 ;  /* 0x0000000f230f7226 */ /* 0x000fe4000000062a */
[C---:B------:R-:W-:Y:S02]  /*2200*/  IDP.4A.S8.S8 R43, R36.reuse, R4, R43 ;  /* 0x00000004242b7226 */ /* 0x040fe4000000062b */
[C---:B------:R-:W-:Y:S02]  /*2210*/  IDP.4A.S8.S8 R12, R36.reuse, R5, R13 ;  /* 0x00000005240c7226 */ /* 0x040fe4000000060d */
[C---:B------:R-:W-:Y:S01]  /*2220*/  IDP.4A.S8.S8 R6, R36.reuse, R6, R41 ;  /* 0x0000000624067226 */ /* 0x040fe20000000629 */
[----:B------:R-:W0:Y:S01]  /*2230*/  LDC.64 R4, c[0x0][0x390] ;  /* 0x0000e400ff047b82 */ /* 0x000e220000000a00 */
[----:B------:R-:W-:-:S02]  /*2240*/  IDP.4A.S8.S8 R36, R36, R7, R15 ;  /* 0x0000000724247226 */ /* 0x000fc4000000060f */
[C---:B------:R-:W-:Y:S02]  /*2250*/  IDP.4A.S8.S8 R43, R37.reuse, R16, R43 ;  /* 0x00000010252b7226 */ /* 0x040fe4000000062b */
[C---:B------:R-:W-:Y:S02]  /*2260*/  IDP.4A.S8.S8 R12, R37.reuse, R17, R12 ;  /* 0x00000011250c7226 */ /* 0x040fe4000000060c */
[C---:B------:R-:W-:Y:S02]  /*2270*/  IDP.4A.S8.S8 R7, R37.reuse, R18, R6 ;  /* 0x0000001225077226 */ /* 0x040fe40000000606 */
[----:B------:R-:W-:Y:S02]  /*2280*/  IDP.4A.S8.S8 R19, R37, R19, R36 ;  /* 0x0000001325137226 */ /* 0x000fe40000000624 */
[C---:B-1----:R-:W-:Y:S02]  /*2290*/  IDP.4A.S8.S8 R24, R34.reuse, R24, R43 ;  /* 0x0000001822187226 */ /* 0x042fe4000000062b */
[----:B------:R-:W-:-:S02]  /*22a0*/  IDP.4A.S8.S8 R12, R34, R25, R12 ;  /* 0x00000019220c7226 */ /* 0x000fc4000000060c */
[C---:B------:R-:W-:Y:S02]  /*22b0*/  IDP.4A.S8.S8 R7, R34.reuse, R26, R7 ;  /* 0x0000001a22077226 */ /* 0x040fe40000000607 */
[----:B------:R-:W-:Y:S02]  /*22c0*/  IDP.4A.S8.S8 R34, R34, R27, R19 ;  /* 0x0000001b22227226 */ /* 0x000fe40000000613 */
[C---:B------:R-:W-:Y:S02]  /*22d0*/  IDP.4A.S8.S8 R20, R39.reuse, R20, R24 ;  /* 0x0000001427147226 */ /* 0x040fe40000000618 */
[C---:B------:R-:W-:Y:S02]  /*22e0*/  IDP.4A.S8.S8 R12, R39.reuse, R21, R12 ;  /* 0x00000015270c7226 */ /* 0x040fe4000000060c */
[C---:B------:R-:W-:Y:S02]  /*22f0*/  IDP.4A.S8.S8 R7, R39.reuse, R22, R7 ;  /* 0x0000001627077226 */ /* 0x040fe40000000607 */
[----:B------:R-:W-:-:S02]  /*2300*/  IDP.4A.S8.S8 R34, R39, R23, R34 ;  /* 0x0000001727227226 */ /* 0x000fc40000000622 */
[C---:B------:R-:W-:Y:S02]  /*2310*/  IDP.4A.S8.S8 R8, R33.reuse, R8, R20 ;  /* 0x0000000821087226 */ /* 0x040fe40000000614 */
[C---:B------:R-:W-:Y:S02]  /*2320*/  IDP.4A.S8.S8 R9, R33.reuse, R9, R12 ;  /* 0x0000000921097226 */ /* 0x040fe4000000060c */
[C---:B------:R-:W-:Y:S01]  /*2330*/  IDP.4A.S8.S8 R7, R33.reuse, R10, R7 ;  /* 0x0000000a21077226 */ /* 0x040fe20000000607 */
[----:B------:R-:W-:Y:S01]  /*2340*/  I2FP.F32.S32 R8, R8 ;  /* 0x0000000800087245 */ /* 0x000fe20000201400 */
[----:B------:R-:W-:Y:S01]  /*2350*/  IDP.4A.S8.S8 R11, R33, R11, R34 ;  /* 0x0000000b210b7226 */ /* 0x000fe20000000622 */
[----:B------:R-:W-:Y:S01]  /*2360*/  I2FP.F32.S32 R9, R9 ;  /* 0x0000000900097245 */ /* 0x000fe20000201400 */
[----:B0-----:R-:W-:Y:S01]  /*2370*/  IMAD.WIDE.U32 R4, R3, 0x4, R4 ;  /* 0x0000000403047825 */ /* 0x001fe200078e0004 */
[----:B------:R-:W-:Y:S02]  /*2380*/  I2FP.F32.S32 R7, R7 ;  /* 0x0000000700077245 */ /* 0x000fe40000201400 */
[----:B------:R-:W-:Y:S01]  /*2390*/  I2FP.F32.S32 R11, R11 ;  /* 0x0000000b000b7245 */ /* 0x000fe20000201400 */
[----:B--2---:R-:W-:Y:S01]  /*23a0*/  FFMA R29, R8, 0.00013726290490012615919, R29 ;  /* 0x390fee3b081d7823 */ /* 0x004fe2000000001d */
[----:B---3--:R-:W-:-:S04]  /*23b0*/  FFMA R9, R9, 0.00013726290490012615919, R28 ;  /* 0x390fee3b09097823 */ /* 0x008fc8000000001c */
[----:B------:R-:W-:Y:S01]  /*23c0*/  STG.E desc[UR8][R4.64], R29 ;  /* 0x0000001d04007986 */ /* 0x000fe2000c101908 */
[----:B----4-:R-:W-:-:S03]  /*23d0*/  FFMA R7, R7, 0.00013726290490012615919, R2 ;  /* 0x390fee3b07077823 */ /* 0x010fc60000000002 */
[----:B------:R-:W-:Y:S01]  /*23e0*/  STG.E desc[UR8][R4.64+0x4], R9 ;  /* 0x0000040904007986 */ /* 0x000fe2000c101908 */
[----:B-----5:R-:W-:-:S03]  /*23f0*/  FFMA R11, R11, 0.00013726290490012615919, R0 ;  /* 0x390fee3b0b0b7823 */ /* 0x020fc60000000000 */
[----:B------:R-:W-:Y:S04]  /*2400*/  STG.E desc[UR8][R4.64+0x8], R7 ;  /* 0x0000080704007986 */ /* 0x000fe8000c101908 */
[----:B------:R-:W-:Y:S01]  /*2410*/  STG.E desc[UR8][R4.64+0xc], R11 ;  /* 0x00000c0b04007986 */ /* 0x000fe2000c101908 */
[----:B------:R-:W-:Y:S05]  /*2420*/  EXIT ;  /* 0x000000000000794d */ /* 0x000fea0003800000 */
.L_x_218:
        /* <DEDUP_REMOVED lines=13> */
.L_x_483:


//--------------------- .text.fused_nn_conv2d_cast_subtract_cast_multiply_add_add_nn_relu_17_kernel0 --------------------------
	.section	.text.fused_nn_conv2d_cast_subtract_cast_multiply_add_add_nn_relu_17_kernel0,"ax",@progbits
	.align	128
        .global         fused_nn_conv2d_cast_subtract_cast_multiply_add_add_nn_relu_17_kernel0
        .type           fused_nn_conv2d_cast_subtract_cast_multiply_add_add_nn_relu_17_kernel0,@function
        .size           fused_nn_conv2d_cast_subtract_cast_multiply_add_add_nn_relu_17_kernel0,(.L_x_484 - fused_nn_conv2d_cast_subtract_cast_multiply_add_add_nn_relu_17_kernel0)
        .other          fused_nn_conv2d_cast_subtract_cast_multiply_add_add_nn_relu_17_kernel0,@"STO_CUDA_ENTRY STV_DEFAULT"
fused_nn_conv2d_cast_subtract_cast_multiply_add_add_nn_relu_17_kernel0:
.text.fused_nn_conv2d_cast_subtract_cast_multiply_add_add_nn_relu_17_kernel0:
[----:B------:R-:W-:Y:S01]  /*0000*/  LDC R1, c[0x0][0x37c] ;  /* 0x0000df00ff017b82 */ /* 0x000fe20000000800 */
[----:B------:R-:W0:Y:S01]  /*0010*/  S2R R0, SR_TID.Z ;  /* 0x0000000000007919 */ /* 0x000e220000002300 */
[----:B------:R-:W1:Y:S01]  /*0020*/  LDCU.64 UR8, c[0x0][0x358] ;  /* 0x00006b00ff0877ac */ /* 0x000e620008000a00 */
[----:B------:R-:W2:Y:S01]  /*0030*/  S2R R9, SR_TID.X ;  /* 0x0000000000097919 */ /* 0x000ea20000002100 */
[----:B------:R-:W3:Y:S01]  /*0040*/  S2R R3, SR_CTAID.Y ;  /* 0x0000000000037919 */ /* 0x000ee20000002600 */
[C---:B0-----:R-:W-:Y:S02]  /*0050*/  ISETP.GE.U32.AND P0, PT, R0.reuse, 0x13, PT ;  /* 0x000000130000780c */ /* 0x041fe40003f06070 */
[C---:B------:R-:W-:Y:S01]  /*0060*/  ISETP.GE.U32.AND P2, PT, R0.reuse, 0x3, PT ;  /* 0x000000030000780c */ /* 0x040fe20003f46070 */
[C---:B--2---:R-:W-:Y:S01]  /*0070*/  IMAD R18, R0.reuse, 0x7, R9 ;  /* 0x0000000700127824 */ /* 0x044fe200078e0209 */
[----:B------:R-:W-:-:S03]  /*0080*/  ISETP.GE.U32.AND P1, PT, R0, 0xb, PT ;  /* 0x0000000b0000780c */ /* 0x000fc60003f26070 */
[C---:B------:R-:W-:Y:S01]  /*0090*/  IMAD.SHL.U32 R2, R18.reuse, 0x4, RZ ;  /* 0x0000000412027824 */ /* 0x040fe200078e00ff */
[C---:B------:R-:W-:Y:S01]  /*00a0*/  ISETP.LT.U32.AND P0, PT, R18.reuse, 0x80, !P0 ;  /* 0x000000801200780c */ /* 0x040fe20004701070 */
[C---:B------:R-:W-:Y:S01]  /*00b0*/  VIADD R17, R18.reuse, 0x38 ;  /* 0x0000003812117836 */ /* 0x040fe20000000000 */
[C---:B------:R-:W-:Y:S01]  /*00c0*/  ISETP.LT.U32.AND P2, PT, R18.reuse, 0x10, !P2 ;  /* 0x000000101200780c */ /* 0x040fe20005741070 */
[C---:B------:R-:W-:Y:S01]  /*00d0*/  IMAD.SHL.U32 R16, R18.reuse, 0x40, RZ ;  /* 0x0000004012107824 */ /* 0x040fe200078e00ff */
[----:B------:R-:W-:Y:S02]  /*00e0*/  ISETP.LT.U32.AND P1, PT, R18, 0x48, !P1 ;  /* 0x000000481200780c */ /* 0x000fe40004f21070 */
[C---:B------:R-:W-:Y:S02]  /*00f0*/  LOP3.LUT R14, R2.reuse, 0xc, RZ, 0xc0, !PT ;  /* 0x0000000c020e7812 */ /* 0x040fe400078ec0ff */
[----:B------:R-:W-:Y:S02]  /*0100*/  LOP3.LUT R5, R2, 0x30, RZ, 0xc0, !PT ;  /* 0x0000003002057812 */ /* 0x000fe400078ec0ff */
[----:B------:R-:W-:Y:S01]  /*0110*/  SHF.L.U32 R8, R17, 0x6, RZ ;  /* 0x0000000611087819 */ /* 0x000fe200000006ff */
[----:B---3--:R-:W-:Y:S01]  /*0120*/  IMAD R6, R3, 0x2000, R14 ;  /* 0x0000200003067824 */ /* 0x008fe200078e020e */
[C---:B------:R-:W-:Y:S01]  /*0130*/  LOP3.LUT R15, R5.reuse, 0x20, RZ, 0x3c, !PT ;  /* 0x00000020050f7812 */ /* 0x040fe200078e3cff */
[----:B------:R-:W0:Y:S01]  /*0140*/  @P0 LDC.64 R10, c[0x0][0x388] ;  /* 0x0000e200ff0a0b82 */ /* 0x000e220000000a00 */
[----:B------:R-:W-:Y:S01]  /*0150*/  @P0 LOP3.LUT R4, R16, 0x1c00, RZ, 0xc0, !PT ;  /* 0x00001c0010040812 */ /* 0x000fe200078ec0ff */
[----:B------:R-:W-:-:S02]  /*0160*/  @P2 IMAD.IADD R25, R5, 0x1, R6 ;  /* 0x0000000105192824 */ /* 0x000fc400078e0206 */
[----:B------:R-:W-:Y:S02]  /*0170*/  @P1 LOP3.LUT R19, R8, 0x1c00, RZ, 0xc0, !PT ;  /* 0x00001c0008131812 */ /* 0x000fe400078ec0ff */
[-C--:B------:R-:W-:Y:S02]  /*0180*/  @P0 IADD3 R23, PT, PT, R4, R6.reuse, R5 ;  /* 0x0000000604170210 */ /* 0x080fe40007ffe005 */
[----:B------:R-:W2:Y:S01]  /*0190*/  @P2 LDC.64 R20, c[0x0][0x388] ;  /* 0x0000e200ff142b82 */ /* 0x000ea20000000a00 */
[----:B------:R-:W-:-:S07]  /*01a0*/  @P1 IADD3 R19, PT, PT, R19, R6, R15 ;  /* 0x0000000613131210 */ /* 0x000fce0007ffe00f */
[----:B------:R-:W3:Y:S01]  /*01b0*/  @P1 LDC.64 R12, c[0x0][0x388] ;  /* 0x0000e200ff0c1b82 */ /* 0x000ee20000000a00 */
[----:B0-----:R-:W-:-:S05]  /*01c0*/  @P0 IADD3 R22, P3, PT, R23, R10, RZ ;  /* 0x0000000a17160210 */ /* 0x001fca0007f7e0ff */
[----:B------:R-:W-:Y:S01]  /*01d0*/  @P0 IMAD.X R23, RZ, RZ, R11, P3 ;  /* 0x000000ffff170224 */ /* 0x000fe200018e060b */
[----:B--2---:R-:W-:Y:S02]  /*01e0*/  @P2 IADD3 R10, P5, PT, R25, R20, RZ ;  /* 0x00000014190a2210 */ /* 0x004fe40007fbe0ff */
[----:B---3--:R-:W-:-:S03]  /*01f0*/  @P1 IADD3 R12, P4, PT, R19, R12, RZ ;  /* 0x0000000c130c1210 */ /* 0x008fc60007f9e0ff */
[----:B------:R-:W-:Y:S01]  /*0200*/  @P2 IMAD.X R11, RZ, RZ, R21, P5 ;  /* 0x000000ffff0b2224 */ /* 0x000fe200028e0615 */
[----:B------:R-:W0:Y:S01]  /*0210*/  S2R R4, SR_CTAID.X ;  /* 0x0000000000047919 */ /* 0x000e220000002500 */
[----:B------:R-:W-:-:S03]  /*0220*/  @P1 IADD3.X R13, PT, PT, RZ, R13, RZ, P4, !PT ;  /* 0x0000000dff0d1210 */ /* 0x000fc600027fe4ff */
[----:B-1----:R-:W5:Y:S04]  /*0230*/  @P2 LDG.E.CONSTANT R25, desc[UR8][R10.64+0x1c00] ;  /* 0x001c00080a192981 */ /* 0x002f68000c1e9900 */
[----:B------:R-:W5:Y:S01]  /*0240*/  @P1 LDG.E.CONSTANT R24, desc[UR8][R12.64] ;  /* 0x000000080c181981 */ /* 0x000f62000c1e9900 */
[----:B------:R-:W1:Y:S01]  /*0250*/  @P1 S2R R20, SR_CgaCtaId ;  /* 0x0000000000141919 */ /* 0x000e620000008800 */
[----:B------:R-:W2:Y:S01]  /*0260*/  @P2 S2R R21, SR_CgaCtaId ;  /* 0x0000000000152919 */ /* 0x000ea20000008800 */
[C---:B------:R-:W-:Y:S02]  /*0270*/  ISETP.GT.U32.AND P3, PT, R18.reuse, 0x33, PT ;  /* 0x000000331200780c */ /* 0x040fe40003f64070 */
[----:B------:R-:W-:Y:S01]  /*0280*/  LOP3.LUT R19, R18, 0xff, RZ, 0xc0, !PT ;  /* 0x000000ff12137812 */ /* 0x000fe200078ec0ff */
[----:B------:R-:W-:Y:S01]  /*0290*/  BSSY.RECONVERGENT B0, `(.L_x_219) ;  /* 0x000001e000007945 */ /* 0x000fe20003800200 */
[----:B------:R3:W5:Y:S03]  /*02a0*/  @P0 LDG.E.CONSTANT R22, desc[UR8][R22.64] ;  /* 0x0000000816160981 */ /* 0x000766000c1e9900 */
[----:B------:R-:W-:-:S05]  /*02b0*/  IMAD R19, R19, 0x4f, RZ ;  /* 0x0000004f13137824 */ /* 0x000fca00078e02ff */
[----:B------:R-:W-:-:S04]  /*02c0*/  SHF.R.U32.HI R19, RZ, 0xa, R19 ;  /* 0x0000000aff137819 */ /* 0x000fc80000011613 */
[----:B---3--:R-:W-:Y:S01]  /*02d0*/  PRMT R23, R19, 0x9910, RZ ;  /* 0x0000991013177816 */ /* 0x008fe200000000ff */
[----:B------:R-:W-:Y:S06]  /*02e0*/  @P3 BRA `(.L_x_220) ;  /* 0x0000000000603947 */ /* 0x000fec0003800000 */
[----:B------:R-:W-:Y:S01]  /*02f0*/  PRMT R10, R18, 0x9910, RZ ;  /* 0x00009910120a7816 */ /* 0x000fe200000000ff */
[----:B------:R-:W3:Y:S01]  /*0300*/  S2R R13, SR_CTAID.X ;  /* 0x00000000000d7919 */ /* 0x000ee20000002500 */
[----:B------:R-:W4:Y:S03]  /*0310*/  LDCU.64 UR4, c[0x0][0x380] ;  /* 0x00007000ff0477ac */ /* 0x000f260008000a00 */
[----:B------:R-:W-:-:S05]  /*0320*/  IMAD R10, R10, 0x4f, RZ ;  /* 0x0000004f0a0a7824 */ /* 0x000fca00078e02ff */
[----:B------:R-:W-:-:S04]  /*0330*/  LOP3.LUT R10, R10, 0xffff, RZ, 0xc0, !PT ;  /* 0x0000ffff0a0a7812 */ /* 0x000fc800078ec0ff */
[----:B------:R-:W-:-:S04]  /*0340*/  SHF.R.U32.HI R10, RZ, 0xa, R10 ;  /* 0x0000000aff0a7819 */ /* 0x000fc8000001160a */
[C---:B------:R-:W-:Y:S02]  /*0350*/  PRMT R11, R10.reuse, 0x9910, RZ ;  /* 0x000099100a0b7816 */ /* 0x040fe400000000ff */
[----:B------:R-:W-:-:S03]  /*0360*/  LOP3.LUT R10, R10, 0xffff, RZ, 0xc0, !PT ;  /* 0x0000ffff0a0a7812 */ /* 0x000fc600078ec0ff */
[----:B------:R-:W-:-:S04]  /*0370*/  IMAD R11, R11, 0xd, RZ ;  /* 0x0000000d0b0b7824 */ /* 0x000fc800078e02ff */
[----:B------:R-:W-:-:S05]  /*0380*/  IMAD.MOV R11, RZ, RZ, -R11 ;  /* 0x000000ffff0b7224 */ /* 0x000fca00078e0a0b */
[----:B------:R-:W-:Y:S01]  /*0390*/  PRMT R11, R11, 0x7710, RZ ;  /* 0x000077100b0b7816 */ /* 0x000fe200000000ff */
[----:B---3--:R-:W-:-:S04]  /*03a0*/  IMAD R10, R10, 0x7, R13 ;  /* 0x000000070a0a7824 */ /* 0x008fc800078e020d */
[----:B------:R-:W-:-:S05]  /*03b0*/  IMAD.IADD R11, R18, 0x1, R11 ;  /* 0x00000001120b7824 */ /* 0x000fca00078e020b */
[----:B------:R-:W-:-:S04]  /*03c0*/  SHF.L.U32 R11, R11, 0x2, RZ ;  /* 0x000000020b0b7819 */ /* 0x000fc800000006ff */
[----:B------:R-:W-:-:S05]  /*03d0*/  LOP3.LUT R11, R11, 0xfc, RZ, 0xc0, !PT ;  /* 0x000000fc0b0b7812 */ /* 0x000fca00078ec0ff */
[----:B------:R-:W-:-:S05]  /*03e0*/  IMAD R11, R10, 0x70, R11 ;  /* 0x000000700a0b7824 */ /* 0x000fca00078e020b */
[----:B----4-:R-:W-:-:S05]  /*03f0*/  IADD3 R10, P4, PT, R11, UR4, RZ ;  /* 0x000000040b0a7c10 */ /* 0x010fca000ff9e0ff */
[----:B------:R-:W-:-:S05]  /*0400*/  IMAD.X R11, RZ, RZ, UR5, P4 ;  /* 0x00000005ff0b7e24 */ /* 0x000fca000a0e06ff */
[----:B------:R-:W3:Y:S01]  /*0410*/  LDG.E.CONSTANT R10, desc[UR8][R10.64] ;  /* 0x000000080a0a7981 */ /* 0x000ee2000c1e9900 */
[----:B------:R-:W4:Y:S01]  /*0420*/  S2UR UR5, SR_CgaCtaId ;  /* 0x00000000000579c3 */ /* 0x000f220000008800 */
[----:B------:R-:W-:Y:S02]  /*0430*/  UMOV UR4, 0x400 ;  /* 0x0000040000047882 */ /* 0x000fe40000000000 */
[----:B----4-:R-:W-:-:S06]  /*0440*/  ULEA UR4, UR5, UR4, 0x18 ;  /* 0x0000000405047291 */ /* 0x010fcc000f8ec0ff */
[----:B------:R-:W-:-:S05]  /*0450*/  LEA R13, R18, UR4, 0x2 ;  /* 0x00000004120d7c11 */ /* 0x000fca000f8e10ff */
[----:B---3--:R3:W-:Y:S02]  /*0460*/  STS [R13], R10 ;  /* 0x0000000a0d007388 */ /* 0x0087e40000000800 */
.L_x_220:
[----:B------:R-:W-:Y:S05]  /*0470*/  BSYNC.RECONVERGENT B0 ;  /* 0x0000000000007941 */ /* 0x000fea0003800200 */
.L_x_219:
[----:B------:R-:W4:Y:S01]  /*0480*/  LDCU.128 UR12, c[0x0][0x380] ;  /* 0x00007000ff0c77ac */ /* 0x000f220008000c00 */
[----:B------:R-:W-:Y:S01]  /*0490*/  IMAD R23, R23, 0xd, RZ ;  /* 0x0000000d17177824 */ /* 0x000fe200078e02ff */
[----:B------:R-:W-:Y:S01]  /*04a0*/  SHF.R.U32.HI R7, RZ, 0x4, R2 ;  /* 0x00000004ff077819 */ /* 0x000fe20000011602 */
[----:B------:R-:W1:Y:S01]  /*04b0*/  S2UR UR6, SR_CgaCtaId ;  /* 0x00000000000679c3 */ /* 0x000e620000008800 */
[----:B0-----:R-:W-:Y:S01]  /*04c0*/  IMAD R12, R4, 0x70, RZ ;  /* 0x00000070040c7824 */ /* 0x001fe200078e02ff */
[----:B------:R-:W-:Y:S01]  /*04d0*/  UMOV UR5, 0x400 ;  /* 0x0000040000057882 */ /* 0x000fe20000000000 */
[----:B---3--:R-:W-:Y:S01]  /*04e0*/  IMAD.MOV R13, RZ, RZ, -R23 ;  /* 0x000000ffff0d7224 */ /* 0x008fe200078e0a17 */
[----:B------:R-:W-:Y:S01]  /*04f0*/  LOP3.LUT R11, R7, 0x3, RZ, 0xc0, !PT ;  /* 0x00000003070b7812 */ /* 0x000fe200078ec0ff */
[----:B------:R-:W-:Y:S01]  /*0500*/  IMAD.MOV.U32 R7, RZ, RZ, RZ ;  /* 0x000000ffff077224 */ /* 0x000fe200078e00ff */
[----:B------:R-:W-:Y:S01]  /*0510*/  @P2 MOV R23, 0x400 ;  /* 0x0000040000172802 */ /* 0x000fe20000000f00 */
[----:B------:R-:W-:Y:S01]  /*0520*/  UIADD3 UR4, UPT, UPT, UR5, 0x1a0, URZ ;  /* 0x000001a005047890 */ /* 0x000fe2000fffe0ff */
[----:B------:R-:W-:Y:S01]  /*0530*/  PRMT R13, R13, 0x7710, RZ ;  /* 0x000077100d0d7816 */ /* 0x000fe200000000ff */
[----:B------:R-:W-:Y:S01]  /*0540*/  IMAD.WIDE.U32 R10, R11, 0x10, R6 ;  /* 0x000000100b0a7825 */ /* 0x000fe200078e0006 */
[----:B------:R-:W-:-:S03]  /*0550*/  @P2 IADD3 R26, PT, PT, R23, 0x1a0, RZ ;  /* 0x000001a0171a2810 */ /* 0x000fc60007ffe0ff */
[----:B------:R-:W-:Y:S01]  /*0560*/  HFMA2 R31, -RZ, RZ, 0, 0 ;  /* 0x00000000ff1f7431 */ /* 0x000fe200000001ff */
[----:B------:R-:W-:Y:S01]  /*0570*/  IADD3 R18, PT, PT, R18, R13, RZ ;  /* 0x0000000d12127210 */ /* 0x000fe20007ffe0ff */
[----:B------:R-:W-:Y:S01]  /*0580*/  IMAD.MOV.U32 R13, RZ, RZ, RZ ;  /* 0x000000ffff0d7224 */ /* 0x000fe200078e00ff */
[----:B--2---:R-:W-:Y:S01]  /*0590*/  @P2 LEA R21, R21, R26, 0x18 ;  /* 0x0000001a15152211 */ /* 0x004fe200078ec0ff */
[----:B------:R-:W-:Y:S01]  /*05a0*/  IMAD.MOV.U32 R28, RZ, RZ, RZ ;  /* 0x000000ffff1c7224 */ /* 0x000fe200078e00ff */
[----:B----4-:R-:W-:Y:S01]  /*05b0*/  IADD3 R10, P4, PT, R10, UR14, RZ ;  /* 0x0000000e0a0a7c10 */ /* 0x010fe2000ff9e0ff */
[----:B------:R-:W-:Y:S02]  /*05c0*/  IMAD.SHL.U32 R7, R18, 0x4, RZ ;  /* 0x0000000412077824 */ /* 0x000fe400078e00ff */
[----:B------:R-:W-:Y:S01]  /*05d0*/  IMAD.WIDE.U32 R12, R19, 0x310, R12 ;  /* 0x00000310130c7825 */ /* 0x000fe200078e000c */
[----:B------:R-:W-:Y:S02]  /*05e0*/  IADD3 R18, P5, PT, R10, 0x1c40, RZ ;  /* 0x00001c400a127810 */ /* 0x000fe40007fbe0ff */
[----:B------:R-:W-:Y:S01]  /*05f0*/  @P1 MOV R10, 0x400 ;  /* 0x00000400000a1802 */ /* 0x000fe20000000f00 */
[----:B------:R-:W-:Y:S01]  /*0600*/  IMAD.MOV.U32 R34, RZ, RZ, RZ ;  /* 0x000000ffff227224 */ /* 0x000fe200078e00ff */
[----:B------:R-:W-:Y:S01]  /*0610*/  IADD3.X R19, PT, PT, RZ, UR15, R11, P5, P4 ;  /* 0x0000000fff137c10 */ /* 0x000fe2000afe840b */
[----:B-1----:R-:W-:Y:S01]  /*0620*/  ULEA UR4, UR6, UR4, 0x18 ;  /* 0x0000000406047291 */ /* 0x002fe2000f8ec0ff */
[----:B------:R-:W-:Y:S01]  /*0630*/  LOP3.LUT R7, R7, 0xfc, RZ, 0xc0, !PT ;  /* 0x000000fc07077812 */ /* 0x000fe200078ec0ff */
[----:B------:R-:W-:Y:S01]  /*0640*/  @P1 VIADD R11, R10, 0x1a0 ;  /* 0x000001a00a0b1836 */ /* 0x000fe20000000000 */
[----:B------:R-:W-:Y:S01]  /*0650*/  ULEA UR5, UR6, UR5, 0x18 ;  /* 0x0000000506057291 */ /* 0x000fe2000f8ec0ff */
[----:B------:R-:W-:Y:S01]  /*0660*/  IMAD.MOV.U32 R33, RZ, RZ, RZ ;  /* 0x000000ffff217224 */ /* 0x000fe200078e00ff */
[----:B------:R-:W-:-:S02]  /*0670*/  IADD3 R10, P4, P5, R12, UR12, R7 ;  /* 0x0000000c0c0a7c10 */ /* 0x000fc4000fd9e007 */
[----:B------:R-:W-:Y:S01]  /*0680*/  @P1 LEA R23, R20, R11, 0x18 ;  /* 0x0000000b14171211 */ /* 0x000fe200078ec0ff */
[----:B------:R-:W-:Y:S01]  /*0690*/  IMAD.SHL.U32 R20, R17, 0x4, RZ ;  /* 0x0000000411147824 */ /* 0x000fe200078e00ff */
[----:B------:R-:W-:Y:S01]  /*06a0*/  LOP3.LUT R11, R15, 0x1c00, R8, 0xf8, !PT ;  /* 0x00001c000f0b7812 */ /* 0x000fe200078ef808 */
[----:B------:R-:W-:Y:S01]  /*06b0*/  IMAD.U32 R27, RZ, RZ, UR5 ;  /* 0x00000005ff1b7e24 */ /* 0x000fe2000f8e00ff */
[----:B------:R-:W-:Y:S02]  /*06c0*/  IADD3.X R12, PT, PT, R13, UR13, RZ, P4, P5 ;  /* 0x0000000d0d0c7c10 */ /* 0x000fe4000a7ea4ff */
[----:B------:R-:W-:Y:S02]  /*06d0*/  @P1 LOP3.LUT R8, R20, 0x1c0, RZ, 0xc0, !PT ;  /* 0x000001c014081812 */ /* 0x000fe400078ec0ff */
[----:B------:R-:W-:Y:S02]  /*06e0*/  IADD3 R11, P4, P5, R11, UR14, R6 ;  /* 0x0000000e0b0b7c10 */ /* 0x000fe4000fd9e006 */
[----:B------:R-:W-:-:S02]  /*06f0*/  LOP3.LUT R13, R5, 0x1c00, R16, 0xf8, !PT ;  /* 0x00001c00050d7812 */ /* 0x000fc400078ef810 */
[----:B------:R-:W-:Y:S02]  /*0700*/  @P0 LOP3.LUT R7, R2, 0x1c0, RZ, 0xc0, !PT ;  /* 0x000001c002070812 */ /* 0x000fe400078ec0ff */
[----:B------:R-:W-:Y:S02]  /*0710*/  @P1 IADD3 R16, PT, PT, R8, R15, R14 ;  /* 0x0000000f08101210 */ /* 0x000fe40007ffe00e */
[----:B------:R-:W-:Y:S02]  /*0720*/  IADD3.X R8, PT, PT, RZ, UR15, RZ, P4, P5 ;  /* 0x0000000fff087c10 */ /* 0x000fe4000a7ea4ff */
[----:B------:R-:W-:Y:S01]  /*0730*/  IADD3 R26, P4, P5, R13, UR14, R6 ;  /* 0x0000000e0d1a7c10 */ /* 0x000fe2000fd9e006 */
[----:B------:R-:W-:Y:S01]  /*0740*/  @P1 IMAD.IADD R17, R23, 0x1, R16 ;  /* 0x0000000117111824 */ /* 0x000fe200078e0210 */
[-C--:B------:R-:W-:Y:S01]  /*0750*/  @P0 IADD3 R13, PT, PT, R7, R5.reuse, R14 ;  /* 0x00000005070d0210 */ /* 0x080fe20007ffe00e */
[----:B------:R-:W-:Y:S01]  /*0760*/  IMAD.MOV.U32 R23, RZ, RZ, RZ ;  /* 0x000000ffff177224 */ /* 0x000fe200078e00ff */
[----:B------:R-:W-:Y:S01]  /*0770*/  LOP3.LUT R7, R15, 0x1c0, R20, 0xf8, !PT ;  /* 0x000001c00f077812 */ /* 0x000fe200078ef814 */
[----:B------:R-:W-:Y:S01]  /*0780*/  IMAD.SHL.U32 R20, R9, 0x8, RZ ;  /* 0x0000000809147824 */ /* 0x000fe200078e00ff */
[----:B------:R-:W-:Y:S01]  /*0790*/  @P2 IADD3 R14, PT, PT, R21, R5, R14 ;  /* 0x00000005150e2210 */ /* 0x000fe20007ffe00e */
[----:B-----5:R0:W-:Y:S01]  /*07a0*/  @P0 STS [R13+UR4], R22 ;  /* 0x000000160d000988 */ /* 0x0201e20008000804 */
[----:B------:R-:W-:-:S02]  /*07b0*/  IADD3.X R15, PT, PT, RZ, UR15, RZ, P4, P5 ;  /* 0x0000000fff0f7c10 */ /* 0x000fc4000a7ea4ff */
[----:B------:R-:W-:Y:S01]  /*07c0*/  IADD3 R16, P6, PT, R10, 0xc40, RZ ;  /* 0x00000c400a107810 */ /* 0x000fe20007fde0ff */
[----:B------:R1:W-:Y:S01]  /*07d0*/  @P1 STS [R17], R24 ;  /* 0x0000001811001388 */ /* 0x0003e20000000800 */
[----:B------:R-:W-:Y:S02]  /*07e0*/  IADD3 R6, P4, PT, R11, 0x40, RZ ;  /* 0x000000400b067810 */ /* 0x000fe40007f9e0ff */
[----:B------:R-:W-:Y:S01]  /*07f0*/  SHF.L.U32 R21, R9, 0x2, RZ ;  /* 0x0000000209157819 */ /* 0x000fe200000006ff */
[----:B------:R2:W-:Y:S01]  /*0800*/  @P2 STS [R14+0x1c0], R25 ;  /* 0x0001c0190e002388 */ /* 0x0005e20000000800 */
[----:B------:R-:W-:Y:S01]  /*0810*/  IMAD.X R29, RZ, RZ, R12, P6 ;  /* 0x000000ffff1d7224 */ /* 0x000fe200030e060c */
[----:B0-----:R-:W-:Y:S01]  /*0820*/  IADD3 R22, P5, PT, R26, 0x40, RZ ;  /* 0x000000401a167810 */ /* 0x001fe20007fbe0ff */
[----:B------:R-:W-:Y:S02]  /*0830*/  IMAD.U32 R26, RZ, RZ, UR4 ;  /* 0x00000004ff1a7e24 */ /* 0x000fe4000f8e00ff */
[----:B-1----:R-:W-:-:S02]  /*0840*/  IMAD.SHL.U32 R24, R0, 0x40, RZ ;  /* 0x0000004000187824 */ /* 0x002fc400078e00ff */
[----:B------:R-:W-:Y:S01]  /*0850*/  IMAD.X R17, RZ, RZ, R15, P5 ;  /* 0x000000ffff117224 */ /* 0x000fe200028e060f */
[----:B--2---:R-:W-:-:S07]  /*0860*/  IADD3.X R25, PT, PT, RZ, R8, RZ, P4, !PT ;  /* 0x00000008ff197210 */ /* 0x004fce00027fe4ff */
.L_x_221:
[----:B------:R-:W-:Y:S01]  /*0870*/  @!P3 MOV R8, R16 ;  /* 0x000000100008b202 */ /* 0x000fe20000000f00 */
[----:B------:R-:W-:Y:S01]  /*0880*/  @!P3 IMAD.MOV.U32 R9, RZ, RZ, R29 ;  /* 0x000000ffff09b224 */ /* 0x000fe200078e001d */
[----:B------:R-:W2:Y:S04]  /*0890*/  @P2 LDG.E.CONSTANT R12, desc[UR8][R18.64] ;  /* 0x00000008120c2981 */ /* 0x000ea8000c1e9900 */
[----:B------:R0:W3:Y:S02]  /*08a0*/  @!P3 LDG.E.CONSTANT R10, desc[UR8][R8.64] ;  /* 0x00000008080ab981 */ /* 0x0000e4000c1e9900 */
[----:B0-----:R-:W-:Y:S02]  /*08b0*/  @P0 IMAD.MOV.U32 R8, RZ, RZ, R22 ;  /* 0x000000ffff080224 */ /* 0x001fe400078e0016 */
[----:B------:R-:W-:-:S05]  /*08c0*/  @P0 IMAD.MOV.U32 R9, RZ, RZ, R17 ;  /* 0x000000ffff090224 */ /* 0x000fca00078e0011 */
[----:B------:R0:W4:Y:S02]  /*08d0*/  @P0 LDG.E.CONSTANT R11, desc[UR8][R8.64] ;  /* 0x00000008080b0981 */ /* 0x000124000c1e9900 */
[----:B0-----:R-:W-:Y:S01]  /*08e0*/  @P1 MOV R8, R6 ;  /* 0x0000000600081202 */ /* 0x001fe20000000f00 */
[----:B------:R-:W-:-:S05]  /*08f0*/  @P1 IMAD.MOV.U32 R9, RZ, RZ, R25 ;  /* 0x000000ffff091224 */ /* 0x000fca00078e0019 */
[----:B------:R0:W5:Y:S01]  /*0900*/  @P1 LDG.E.CONSTANT R37, desc[UR8][R8.64] ;  /* 0x0000000808251981 */ /* 0x000162000c1e9900 */
[----:B------:R-:W1:Y:S01]  /*0910*/  @P0 S2R R30, SR_CgaCtaId ;  /* 0x00000000001e0919 */ /* 0x000e620000008800 */
[----:B------:R-:W1:Y:S01]  /*0920*/  @P1 S2R R14, SR_CgaCtaId ;  /* 0x00000000000e1919 */ /* 0x000e620000008800 */
[----:B------:R-:W-:Y:S01]  /*0930*/  @P0 MOV R15, 0x400 ;  /* 0x00000400000f0802 */ /* 0x000fe20000000f00 */
[----:B------:R-:W1:Y:S04]  /*0940*/  @P2 S2R R13, SR_CgaCtaId ;  /* 0x00000000000d2919 */ /* 0x000e680000008800 */
[----:B------:R-:W-:Y:S01]  /*0950*/  @P0 VIADD R15, R15, 0x1a0 ;  /* 0x000001a00f0f0836 */ /* 0x000fe20000000000 */
[----:B------:R-:W-:Y:S02]  /*0960*/  @P0 LOP3.LUT R35, R5, 0x1c0, R2, 0xf8, !PT ;  /* 0x000001c005230812 */ /* 0x000fe400078ef802 */
[----:B0-----:R-:W-:-:S02]  /*0970*/  @P2 MOV R8, 0x400 ;  /* 0x0000040000082802 */ /* 0x001fc40000000f00 */
[----:B-1----:R-:W-:Y:S01]  /*0980*/  @P0 LEA R26, R30, R15, 0x18 ;  /* 0x0000000f1e1a0211 */ /* 0x002fe200078ec0ff */
[----:B------:R-:W-:Y:S01]  /*0990*/  IMAD.SHL.U32 R15, R23, 0x200, RZ ;  /* 0x00000200170f7824 */ /* 0x000fe200078e00ff */
[----:B------:R-:W-:-:S04]  /*09a0*/  @P1 MOV R30, 0x400 ;  /* 0x00000400001e1802 */ /* 0x000fc80000000f00 */
[----:B------:R-:W-:Y:S02]  /*09b0*/  LOP3.LUT R9, R15, 0x200, RZ, 0xc, !PT ;  /* 0x000002000f097812 */ /* 0x000fe400078e0cff */
[----:B------:R-:W-:Y:S02]  /*09c0*/  @P1 IADD3 R15, PT, PT, R30, 0x1a0, RZ ;  /* 0x000001a01e0f1810 */ /* 0x000fe40007ffe0ff */
[----:B------:R-:W-:-:S04]  /*09d0*/  LOP3.LUT R9, R9, 0xc, R2, 0xf8, !PT ;  /* 0x0000000c09097812 */ /* 0x000fc800078ef802 */
[----:B------:R-:W-:Y:S02]  /*09e0*/  @P0 IADD3 R35, PT, PT, R26, R9, R35 ;  /* 0x000000091a230210 */ /* 0x000fe40007ffe023 */
[----:B------:R-:W-:Y:S01]  /*09f0*/  @P1 LEA R26, R14, R15, 0x18 ;  /* 0x0000000f0e1a1211 */ /* 0x000fe200078ec0ff */
[----:B------:R-:W-:-:S03]  /*0a00*/  @P2 VIADD R14, R8, 0x1a0 ;  /* 0x000001a0080e2836 */ /* 0x000fc60000000000 */
[-C--:B------:R-:W-:Y:S02]  /*0a10*/  @P1 IADD3 R8, PT, PT, R26, R9.reuse, R7 ;  /* 0x000000091a081210 */ /* 0x080fe40007ffe007 */
[----:B------:R-:W-:Y:S02]  /*0a20*/  @P2 LEA R26, R13, R14, 0x18 ;  /* 0x0000000e0d1a2211 */ /* 0x000fe400078ec0ff */
[----:B------:R-:W0:Y:S01]  /*0a30*/  @!P3 S2R R14, SR_CgaCtaId ;  /* 0x00000000000eb919 */ /* 0x000e220000008800 */
[----:B------:R-:W-:Y:S02]  /*0a40*/  LOP3.LUT R15, R23, 0x1, RZ, 0xc0, !PT ;  /* 0x00000001170f7812 */ /* 0x000fe400078ec0ff */
[----:B------:R-:W-:Y:S01]  /*0a50*/  @!P3 MOV R13, 0x400 ;  /* 0x00000400000db802 */ /* 0x000fe20000000f00 */
[----:B------:R-:W-:Y:S01]  /*0a60*/  BAR.SYNC.DEFER_BLOCKING 0x0 ;  /* 0x0000000000007b1d */ /* 0x000fe20000010000 */
[C---:B------:R-:W-:Y:S02]  /*0a70*/  ISETP.NE.U32.AND P4, PT, R15.reuse, 0x1, PT ;  /* 0x000000010f00780c */ /* 0x040fe40003f85070 */
[----:B------:R-:W-:Y:S01]  /*0a80*/  IADD3 R30, PT, PT, R20, 0xd0, RZ ;  /* 0x000000d0141e7810 */ /* 0x000fe20007ffe0ff */
[----:B------:R-:W-:Y:S01]  /*0a90*/  IMAD R15, R15, 0x200, R24 ;  /* 0x000002000f0f7824 */ /* 0x000fe200078e0218 */
[----:B------:R-:W-:-:S03]  /*0aa0*/  @P2 IADD3 R9, PT, PT, R26, R9, R5 ;  /* 0x000000091a092210 */ /* 0x000fc60007ffe005 */
[----:B------:R-:W-:-:S06]  /*0ab0*/  IMAD.IADD R32, R26, 0x1, R15 ;  /* 0x000000011a207824 */ /* 0x000fcc00078e020f */
[----:B------:R-:W-:Y:S01]  /*0ac0*/  @P4 IMAD.MOV R30, RZ, RZ, R20 ;  /* 0x000000ffff1e4224 */ /* 0x000fe200078e0214 */
[----:B0-----:R-:W-:Y:S01]  /*0ad0*/  @!P3 LEA R27, R14, R13, 0x18 ;  /* 0x0000000d0e1bb211 */ /* 0x001fe200078ec0ff */
[----:B------:R-:W-:Y:S01]  /*0ae0*/  @!P3 IMAD R14, R0, 0x1c, R21 ;  /* 0x0000001c000eb824 */ /* 0x000fe200078e0215 */
[----:B------:R-:W-:-:S05]  /*0af0*/  @!P3 LOP3.LUT R13, R23, 0x1, RZ, 0xc, !PT ;  /* 0x00000001170db812 */ /* 0x000fca00078e0cff */
[----:B------:R-:W-:-:S04]  /*0b00*/  @!P3 IMAD R14, R13, 0xd0, R14 ;  /* 0x000000d00d0eb824 */ /* 0x000fc800078e020e */
[C---:B------:R-:W-:Y:S01]  /*0b10*/  @!P3 IMAD.IADD R13, R27.reuse, 0x1, R14 ;  /* 0x000000011b0db824 */ /* 0x040fe200078e020e */
[----:B------:R-:W-:Y:S01]  /*0b20*/  IADD3 R30, PT, PT, R27, R30, RZ ;  /* 0x0000001e1b1e7210 */ /* 0x000fe20007ffe0ff */
[----:B------:R-:W-:Y:S01]  /*0b30*/  VIADD R23, R23, 0x1 ;  /* 0x0000000117177836 */ /* 0x000fe20000000000 */
[----:B------:R-:W-:-:S05]  /*0b40*/  IADD3 R6, P6, PT, R6, 0x40, RZ ;  /* 0x0000004006067810 */ /* 0x000fca0007fde0ff */
[----:B------:R-:W-:Y:S01]  /*0b50*/  IMAD.X R25, RZ, RZ, R25, P6 ;  /* 0x000000ffff197224 */ /* 0x000fe200030e0619 */
[----:B------:R-:W-:Y:S02]  /*0b60*/  ISETP.NE.AND P6, PT, R23, 0xf, PT ;  /* 0x0000000f1700780c */ /* 0x000fe40003fc5270 */
[----:B------:R-:W-:Y:S02]  /*0b70*/  IADD3 R18, P4, PT, R18, 0x40, RZ ;  /* 0x0000004012127810 */ /* 0x000fe40007f9e0ff */
[----:B------:R-:W-:Y:S02]  /*0b80*/  IADD3 R22, P5, PT, R22, 0x40, RZ ;  /* 0x0000004016167810 */ /* 0x000fe40007fbe0ff */
[----:B------:R-:W-:Y:S02]  /*0b90*/  IADD3.X R19, PT, PT, RZ, R19, RZ, P4, !PT ;  /* 0x00000013ff137210 */ /* 0x000fe400027fe4ff */
[----:B------:R-:W-:Y:S01]  /*0ba0*/  IADD3 R16, P4, PT, R16, 0xc40, RZ ;  /* 0x00000c4010107810 */ /* 0x000fe20007f9e0ff */
[----:B------:R-:W-:-:S03]  /*0bb0*/  IMAD.X R17, RZ, RZ, R17, P5 ;  /* 0x000000ffff117224 */ /* 0x000fc600028e0611 */
[----:B------:R-:W-:Y:S01]  /*0bc0*/  IADD3.X R29, PT, PT, RZ, R29, RZ, P4, !PT ;  /* 0x0000001dff1d7210 */ /* 0x000fe200027fe4ff */
[----:B---3--:R-:W-:Y:S04]  /*0bd0*/  @!P3 STS [R13], R10 ;  /* 0x0000000a0d00b388 */ /* 0x008fe80000000800 */
[----:B----4-:R-:W-:Y:S04]  /*0be0*/  @P0 STS [R35], R11 ;  /* 0x0000000b23000388 */ /* 0x010fe80000000800 */
[----:B-----5:R-:W-:Y:S04]  /*0bf0*/  @P1 STS [R8], R37 ;  /* 0x0000002508001388 */ /* 0x020fe80000000800 */
[----:B--2---:R-:W-:Y:S04]  /*0c00*/  @P2 STS [R9+0x1c0], R12 ;  /* 0x0001c00c09002388 */ /* 0x004fe80000000800 */
[----:B------:R-:W-:Y:S04]  /*0c10*/  LDS R36, [R30] ;  /* 0x000000001e247984 */ /* 0x000fe80000000800 */
[----:B------:R-:W0:Y:S04]  /*0c20*/  LDS.128 R12, [R32] ;  /* 0x00000000200c7984 */ /* 0x000e280000000c00 */
[----:B------:R-:W-:Y:S01]  /*0c30*/  LDS.128 R8, [R32+0x10] ;  /* 0x0000100020087984 */ /* 0x000fe20000000c00 */
[----:B0-----:R-:W-:-:S03]  /*0c40*/  IDP.4A.S8.S8 R12, R36, R12, R33 ;  /* 0x0000000c240c7226 */ /* 0x001fc60000000621 */
[----:B------:R-:W0:Y:S01]  /*0c50*/  LDS R33, [R30+0x34] ;  /* 0x000034001e217984 */ /* 0x000e220000000800 */
[C---:B------:R-:W-:Y:S02]  /*0c60*/  IDP.4A.S8.S8 R34, R36.reuse, R13, R34 ;  /* 0x0000000d24227226 */ /* 0x040fe40000000622 */
[C---:B------:R-:W-:Y:S02]  /*0c70*/  IDP.4A.S8.S8 R35, R36.reuse, R14, R31 ;  /* 0x0000000e24237226 */ /* 0x040fe4000000061f */
[----:B------:R-:W-:Y:S02]  /*0c80*/  IDP.4A.S8.S8 R36, R36, R15, R28 ;  /* 0x0000000f24247226 */ /* 0x000fe4000000061c */
[C---:B0-----:R-:W-:Y:S02]  /*0c90*/  IDP.4A.S8.S8 R31, R33.reuse, R8, R12 ;  /* 0x00000008211f7226 */ /* 0x041fe4000000060c */
[C---:B------:R-:W-:Y:S01]  /*0ca0*/  IDP.4A.S8.S8 R28, R33.reuse, R9, R34 ;  /* 0x00000009211c7226 */ /* 0x040fe20000000622 */
[----:B------:R-:W-:Y:S01]  /*0cb0*/  LDS.128 R12, [R32+0x20] ;  /* 0x00002000200c7984 */ /* 0x000fe20000000c00 */
[----:B------:R-:W-:-:S03]  /*0cc0*/  IDP.4A.S8.S8 R35, R33, R10, R35 ;  /* 0x0000000a21237226 */ /* 0x000fc60000000623 */
[----:B------:R-:W0:Y:S01]  /*0cd0*/  LDS R34, [R30+0x68] ;  /* 0x000068001e227984 */ /* 0x000e220000000800 */
[----:B------:R-:W-:-:S03]  /*0ce0*/  IDP.4A.S8.S8 R33, R33, R11, R36 ;  /* 0x0000000b21217226 */ /* 0x000fc60000000624 */
[----:B------:R-:W-:Y:S04]  /*0cf0*/  LDS R36, [R30+0x9c] ;  /* 0x00009c001e247984 */ /* 0x000fe80000000800 */
[----:B------:R-:W1:Y:S01]  /*0d00*/  LDS.128 R8, [R32+0x30] ;  /* 0x0000300020087984 */ /* 0x000e620000000c00 */
        /* <DEDUP_REMOVED lines=8> */
[----:B------:R-:W-:Y:S06]  /*0d90*/  @P6 BRA `(.L_x_221) ;  /* 0xfffffff800b46947 */ /* 0x000fec000383ffff */
[----:B------:R-:W0:Y:S01]  /*0da0*/  LDC.64 R8, c[0x0][0x398] ;  /* 0x0000e600ff087b82 */ /* 0x000e220000000a00 */
[----:B------:R-:W-:-:S04]  /*0db0*/  IMAD R3, R3, 0x8, R0 ;  /* 0x0000000803037824 */ /* 0x000fc800078e0200 */
[C---:B------:R-:W-:Y:S02]  /*0dc0*/  IMAD R4, R3.reuse, 0x7, R4 ;  /* 0x0000000703047824 */ /* 0x040fe400078e0204 */
[----:B------:R-:W-:Y:S01]  /*0dd0*/  IMAD.SHL.U32 R3, R3, 0x4, RZ ;  /* 0x0000000403037824 */ /* 0x000fe200078e00ff */
[----:B------:R-:W1:Y:S01]  /*0de0*/  LDC.64 R6, c[0x0][0x3a0] ;  /* 0x0000e800ff067b82 */ /* 0x000e620000000a00 */
[----:B------:R-:W-:Y:S02]  /*0df0*/  IMAD R21, R4, 0x1c, R21 ;  /* 0x0000001c04157824 */ /* 0x000fe400078e0215 */
[----:B0-----:R-:W-:-:S05]  /*0e00*/  IMAD.WIDE.U32 R8, R3, 0x4, R8 ;  /* 0x0000000403087825 */ /* 0x001fca00078e0008 */
[----:B------:R-:W2:Y:S01]  /*0e10*/  LDG.E.CONSTANT R30, desc[UR8][R8.64] ;  /* 0x00000008081e7981 */ /* 0x000ea2000c1e9900 */
[----:B-1----:R-:W-:-:S03]  /*0e20*/  IMAD.WIDE.U32 R16, R21, 0x4, R6 ;  /* 0x0000000415107825 */ /* 0x002fc600078e0006 */
[----:B------:R-:W3:Y:S04]  /*0e30*/  LDG.E.CONSTANT R29, desc[UR8][R8.64+0x4] ;  /* 0x00000408081d7981 */ /* 0x000ee8000c1e9900 */
[----:B------:R-:W4:Y:S04]  /*0e40*/  LDG.E.CONSTANT R25, desc[UR8][R8.64+0x8] ;  /* 0x0000080808197981 */ /* 0x000f28000c1e9900 */
[----:B------:R0:W5:Y:S04]  /*0e50*/  LDG.E.CONSTANT R23, desc[UR8][R8.64+0xc] ;  /* 0x00000c0808177981 */ /* 0x000168000c1e9900 */
[----:B------:R-:W5:Y:S04]  /*0e60*/  LDG.E.CONSTANT R22, desc[UR8][R16.64] ;  /* 0x0000000810167981 */ /* 0x000f68000c1e9900 */
[----:B------:R-:W5:Y:S04]  /*0e70*/  LDG.E.CONSTANT R2, desc[UR8][R16.64+0x4] ;  /* 0x0000040810027981 */ /* 0x000f68000c1e9900 */
[----:B------:R-:W5:Y:S04]  /*0e80*/  LDG.E.CONSTANT R0, desc[UR8][R16.64+0x8] ;  /* 0x0000080810007981 */ /* 0x000f68000c1e9900 */
[----:B------:R1:W5:Y:S01]  /*0e90*/  LDG.E.CONSTANT R3, desc[UR8][R16.64+0xc] ;  /* 0x00000c0810037981 */ /* 0x000362000c1e9900 */
[----:B------:R-:W-:Y:S01]  /*0ea0*/  IADD3 R27, PT, PT, R27, R20, RZ ;  /* 0x000000141b1b7210 */ /* 0x000fe20007ffe0ff */
[----:B------:R-:W-:Y:S01]  /*0eb0*/  BAR.SYNC.DEFER_BLOCKING 0x0 ;  /* 0x0000000000007b1d */ /* 0x000fe20000010000 */
[----:B------:R-:W-:-:S05]  /*0ec0*/  IMAD.IADD R32, R26, 0x1, R24 ;  /* 0x000000011a207824 */ /* 0x000fca00078e0218 */
[----:B------:R-:W-:Y:S04]  /*0ed0*/  LDS R26, [R27+0xd0] ;  /* 0x0000d0001b1a7984 */ /* 0x000fe80000000800 */
[----:B------:R-:W1:Y:S04]  /*0ee0*/  LDS.128 R4, [R32+0x200] ;  /* 0x0002000020047984 */ /* 0x000e680000000c00 */
[----:B------:R-:W-:Y:S04]  /*0ef0*/  LDS R24, [R27+0x104] ;  /* 0x000104001b187984 */ /* 0x000fe80000000800 */
[----:B0-----:R-:W0:Y:S04]  /*0f00*/  LDS.128 R8, [R32+0x210] ;  /* 0x0002100020087984 */ /* 0x001e280000000c00 */
[----:B------:R-:W-:Y:S04]  /*0f10*/  LDS R20, [R27+0x138] ;  /* 0x000138001b147984 */ /* 0x000fe80000000800 */
[----:B------:R-:W0:Y:S04]  /*0f20*/  LDS.128 R12, [R32+0x220] ;  /* 0x00022000200c7984 */ /* 0x000e280000000c00 */
[----:B-1----:R-:W-:Y:S01]  /*0f30*/  LDS.128 R16, [R32+0x230] ;  /* 0x0002300020107984 */ /* 0x002fe20000000c00 */
[----:B------:R-:W-:-:S03]  /*0f40*/  IDP.4A.S8.S8 R33, R26, R4, R33 ;  /* 0x000000041a217226 */ /* 0x000fc60000000621 */
[----:B------:R-:W1:Y:S01]  /*0f50*/  LDS R4, [R27+0x16c] ;  /* 0x00016c001b047984 */ /* 0x000e620000000800 */
[C---:B------:R-:W-:Y:S02]  /*0f60*/  IDP.4A.S8.S8 R5, R26.reuse, R5, R34 ;  /* 0x000000051a057226 */ /* 0x040fe40000000622 */
[C---:B------:R-:W-:Y:S02]  /*0f70*/  IDP.4A.S8.S8 R31, R26.reuse, R6, R31 ;  /* 0x000000061a1f7226 */ /* 0x040fe4000000061f */
[----:B------:R-:W-:Y:S02]  /*0f80*/  IDP.4A.S8.S8 R26, R26, R7, R28 ;  /* 0x000000071a1a7226 */ /* 0x000fe4000000061c */
[C---:B0-----:R-:W-:Y:S01]  /*0f90*/  IDP.4A.S8.S8 R33, R24.reuse, R8, R33 ;  /* 0x0000000818217226 */ /* 0x041fe20000000621 */
[----:B------:R-:W0:Y:S01]  /*0fa0*/  LDC.64 R6, c[0x0][0x390] ;  /* 0x0000e400ff067b82 */ /* 0x000e220000000a00 */
[C---:B------:R-:W-:Y:S02]  /*0fb0*/  IDP.4A.S8.S8 R5, R24.reuse, R9, R5 ;  /* 0x0000000918057226 */ /* 0x040fe40000000605 */
[----:B------:R-:W-:-:S02]  /*0fc0*/  IDP.4A.S8.S8 R31, R24, R10, R31 ;  /* 0x0000000a181f7226 */ /* 0x000fc4000000061f */
[----:B------:R-:W-:Y:S02]  /*0fd0*/  IDP.4A.S8.S8 R11, R24, R11, R26 ;  /* 0x0000000b180b7226 */ /* 0x000fe4000000061a */
[C---:B------:R-:W-:Y:S02]  /*0fe0*/  IDP.4A.S8.S8 R33, R20.reuse, R12, R33 ;  /* 0x0000000c14217226 */ /* 0x040fe40000000621 */
[C---:B------:R-:W-:Y:S02]  /*0ff0*/  IDP.4A.S8.S8 R5, R20.reuse, R13, R5 ;  /* 0x0000000d14057226 */ /* 0x040fe40000000605 */
[C---:B------:R-:W-:Y:S02]  /*1000*/  IDP.4A.S8.S8 R31, R20.reuse, R14, R31 ;  /* 0x0000000e141f7226 */ /* 0x040fe4000000061f */
[----:B------:R-:W-:Y:S02]  /*1010*/  IDP.4A.S8.S8 R11, R20, R15, R11 ;  /* 0x0000000f140b7226 */ /* 0x000fe4000000060b */
[----:B-1----:R-:W-:-:S02]  /*1020*/  IDP.4A.S8.S8 R16, R4, R16, R33 ;  /* 0x0000001004107226 */ /* 0x002fc40000000621 */
[C---:B------:R-:W-:Y:S02]  /*1030*/  IDP.4A.S8.S8 R5, R4.reuse, R17, R5 ;  /* 0x0000001104057226 */ /* 0x040fe40000000605 */
[C---:B------:R-:W-:Y:S02]  /*1040*/  IDP.4A.S8.S8 R18, R4.reuse, R18, R31 ;  /* 0x0000001204127226 */ /* 0x040fe4000000061f */
[----:B------:R-:W-:Y:S01]  /*1050*/  IDP.4A.S8.S8 R11, R4, R19, R11 ;  /* 0x00000013040b7226 */ /* 0x000fe2000000060b */
[----:B------:R-:W-:Y:S02]  /*1060*/  I2FP.F32.S32 R9, R16 ;  /* 0x0000001000097245 */ /* 0x000fe40000201400 */
[----:B------:R-:W-:Y:S02]  /*1070*/  I2FP.F32.S32 R4, R5 ;  /* 0x0000000500047245 */ /* 0x000fe40000201400 */
[----:B------:R-:W-:Y:S02]  /*1080*/  I2FP.F32.S32 R18, R18 ;  /* 0x0000001200127245 */ /* 0x000fe40000201400 */
[----:B------:R-:W-:Y:S01]  /*1090*/  I2FP.F32.S32 R8, R11 ;  /* 0x0000000b00087245 */ /* 0x000fe20000201400 */
[----:B0-----:R-:W-:-:S04]  /*10a0*/  IMAD.WIDE.U32 R6, R21, 0x4, R6 ;  /* 0x0000000415067825 */ /* 0x001fc800078e0006 */
[----:B--2---:R-:W-:Y:S01]  /*10b0*/  FFMA R9, R9, 0.054751910269260406494, R30 ;  /* 0x3d60438a09097823 */ /* 0x004fe2000000001e */
[----:B---3--:R-:W-:Y:S01]  /*10c0*/  FFMA R29, R4, 0.054751910269260406494, R29 ;  /* 0x3d60438a041d7823 */ /* 0x008fe2000000001d */
[----:B----4-:R-:W-:Y:S01]  /*10d0*/  FFMA R25, R18, 0.054751910269260406494, R25 ;  /* 0x3d60438a12197823 */ /* 0x010fe20000000019 */
[----:B-----5:R-:W-:Y:S01]  /*10e0*/  FFMA R8, R8, 0.054751910269260406494, R23 ;  /* 0x3d60438a08087823 */ /* 0x020fe20000000017 */
[----:B------:R-:W-:Y:S01]  /*10f0*/  FADD R9, R9, R22 ;  /* 0x0000001609097221 */ /* 0x000fe20000000000 */
[----:B------:R-:W-:Y:S01]  /*1100*/  FADD R2, R29, R2 ;  /* 0x000000021d027221 */ /* 0x000fe20000000000 */
[----:B------:R-:W-:Y:S01]  /*1110*/  FADD R0, R25, R0 ;  /* 0x0000000019007221 */ /* 0x000fe20000000000 */
[----:B------:R-:W-:Y:S02]  /*1120*/  FADD R8, R8, R3 ;  /* 0x0000000308087221 */ /* 0x000fe40000000000 */
[----:B------:R-:W-:Y:S02]  /*1130*/  FMNMX R9, RZ, R9, !PT ;  /* 0x00000009ff097209 */ /* 0x000fe40007800000 */
[----:B------:R-:W-:-:S02]  /*1140*/  FMNMX R3, RZ, R2, !PT ;  /* 0x00000002ff037209 */ /* 0x000fc40007800000 */
[----:B------:R-:W-:Y:S02]  /*1150*/  FMNMX R5, RZ, R0, !PT ;  /* 0x00000000ff057209 */ /* 0x000fe40007800000 */
[----:B------:R-:W-:Y:S01]  /*1160*/  FMNMX R11, RZ, R8, !PT ;  /* 0x00000008ff0b7209 */ /* 0x000fe20007800000 */
[----:B------:R-:W-:Y:S04]  /*1170*/  STG.E desc[UR8][R6.64], R9 ;  /* 0x0000000906007986 */ /* 0x000fe8000c101908 */
[----:B------:R-:W-:Y:S04]  /*1180*/  STG.E desc[UR8][R6.64+0x4], R3 ;  /* 0x0000040306007986 */ /* 0x000fe8000c101908 */
[----:B------:R-:W-:Y:S04]  /*1190*/  STG.E desc[UR8][R6.64+0x8], R5 ;  /* 0x0000080506007986 */ /* 0x000fe8000c101908 */
[----:B------:R-:W-:Y:S01]  /*11a0*/  STG.E desc[UR8][R6.64+0xc], R11 ;  /* 0x00000c0b06007986 */ /* 0x000fe2000c101908 */
[----:B------:R-:W-:Y:S05]  /*11b0*/  EXIT ;  /* 0x000000000000794d */ /* 0x000fea0003800000 */
.L_x_222:
        /* <DEDUP_REMOVED lines=12> */
.L_x_484:


//--------------------- .text.fused_divide_add_round_cast_clip_cast_28_kernel0 --------------------------
	.section	.text.fused_divide_add_round_cast_clip_cast_28_kernel0,"ax",@progbits
	.align	128
        .global         fused_divide_add_round_cast_clip_cast_28_kernel0
        .type           fused_divide_add_round_cast_clip_cast_28_kernel0,@function
        .size           fused_divide_add_round_cast_clip_cast_28_kernel0,(.L_x_485 - fused_divide_add_round_cast_clip_cast_28_kernel0)
        .other          fused_divide_add_round_cast_clip_cast_28_kernel0,@"STO_CUDA_ENTRY STV_DEFAULT"
fused_divide_add_round_cast_clip_cast_28_kernel0:
.text.fused_divide_add_round_cast_clip_cast_28_kernel0:
[----:B------:R-:W-:Y:S01]  /*0000*/  LDC R1, c[0x0][0x37c] ;  /* 0x0000df00ff017b82 */ /* 0x000fe20000000800 */
[----:B------:R-:W0:Y:S07]  /*0010*/  S2R R7, SR_TID.X ;  /* 0x0000000000077919 */ /* 0x000e2e0000002100 */
[----:B------:R-:W1:Y:S02]  /*0020*/  S2UR UR5, SR_CTAID.X ;  /* 0x00000000000579c3 */ /* 0x000e640000002500 */
[----:B-1----:R-:W-:Y:S01]  /*0030*/  USHF.L.U32 UR4, UR5, 0x8, URZ ;  /* 0x0000000805047899 */ /* 0x002fe200080006ff */
[----:B0-----:R-:W-:-:S05]  /*0040*/  SHF.R.U32.HI R0, RZ, 0x2, R7 ;  /* 0x00000002ff007819 */ /* 0x001fca0000011607 */
[----:B------:R-:W-:-:S04]  /*0050*/  LOP3.LUT R0, R0, UR4, RZ, 0xfc, !PT ;  /* 0x0000000400007c12 */ /* 0x000fc8000f8efcff */
[----:B------:R-:W-:-:S13]  /*0060*/  ISETP.GT.U32.AND P0, PT, R0, 0x187f, PT ;  /* 0x0000187f0000780c */ /* 0x000fda0003f04070 */
[----:B------:R-:W-:Y:S05]  /*0070*/  @P0 EXIT ;  /* 0x000000000000094d */ /* 0x000fea0003800000 */
[----:B------:R-:W-:-:S06]  /*0080*/  USHF.L.U32 UR4, UR5, 0xa, URZ ;  /* 0x0000000a05047899 */ /* 0x000fcc00080006ff */
[----:B------:R-:W-:-:S04]  /*0090*/  LOP3.LUT R7, R7, UR4, RZ, 0xfc, !PT ;  /* 0x0000000407077c12 */ /* 0x000fc8000f8efcff */
[----:B------:R-:W-:-:S13]  /*00a0*/  ISETP.GT.U32.AND P0, PT, R7, 0x61ff, PT ;  /* 0x000061ff0700780c */ /* 0x000fda0003f04070 */
[----:B------:R-:W-:Y:S05]  /*00b0*/  @P0 EXIT ;  /* 0x000000000000094d */ /* 0x000fea0003800000 */
[----:B------:R-:W0:Y:S01]  /*00c0*/  LDC.64 R2, c[0x0][0x388] ;  /* 0x0000e200ff027b82 */ /* 0x000e220000000a00 */
[----:B------:R-:W1:Y:S07]  /*00d0*/  LDCU.64 UR4, c[0x0][0x358] ;  /* 0x00006b00ff0477ac */ /* 0x000e6e0008000a00 */
[----:B------:R-:W2:Y:S01]  /*00e0*/  LDC.64 R4, c[0x0][0x390] ;  /* 0x0000e400ff047b82 */ /* 0x000ea20000000a00 */
[----:B------:R-:W-:Y:S01]  /*00f0*/  IMAD.MOV.U32 R9, RZ, RZ, 0x3f000000 ;  /* 0x3f000000ff097424 */ /* 0x000fe200078e00ff */
[----:B------:R-:W3:Y:S01]  /*0100*/  LDCU.64 UR6, c[0x0][0x380] ;  /* 0x00007000ff0677ac */ /* 0x000ee20008000a00 */
[----:B0-----:R-:W-:-:S06]  /*0110*/  IMAD.WIDE.U32 R2, R7, 0x4, R2 ;  /* 0x0000000407027825 */ /* 0x001fcc00078e0002 */
[----:B-1----:R-:W4:Y:S04]  /*0120*/  LDG.E.CONSTANT R2, desc[UR4][R2.64] ;  /* 0x0000000402027981 */ /* 0x002f28000c1e9900 */
[----:B--2---:R-:W4:Y:S01]  /*0130*/  LDG.E.CONSTANT R5, desc[UR4][R4.64] ;  /* 0x0000000404057981 */ /* 0x004f22000c1e9900 */
[----:B---3--:R-:W-:-:S05]  /*0140*/  IADD3 R6, P0, PT, R7, UR6, RZ ;  /* 0x0000000607067c10 */ /* 0x008fca000ff1e0ff */
[----:B------:R-:W-:Y:S02]  /*0150*/  IMAD.X R7, RZ, RZ, UR7, P0 ;  /* 0x00000007ff077e24 */ /* 0x000fe400080e06ff */
[----:B----4-:R-:W-:-:S05]  /*0160*/  FFMA R0, R2, 2.156147003173828125, R5 ;  /* 0x4009fe5002007823 */ /* 0x010fca0000000005 */
[----:B------:R-:W-:-:S05]  /*0170*/  LOP3.LUT R9, R9, 0x80000000, R0, 0xb8, !PT ;  /* 0x8000000009097812 */ /* 0x000fca00078eb800 */
[----:B------:R-:W-:-:S06]  /*0180*/  FADD.RZ R9, R0, R9 ;  /* 0x0000000900097221 */ /* 0x000fcc000000c000 */
[----:B------:R-:W0:Y:S02]  /*0190*/  F2I.TRUNC.NTZ R9, R9 ;  /* 0x0000000900097305 */ /* 0x000e24000020f100 */
[----:B0-----:R-:W-:-:S04]  /*01a0*/  VIMNMX R0, PT, PT, R9, 0x7f, PT ;  /* 0x0000007f09007848 */ /* 0x001fc80003fe0100 */
[----:B------:R-:W-:-:S05]  /*01b0*/  VIMNMX R5, PT, PT, R0, -0x80, !PT ;  /* 0xffffff8000057848 */ /* 0x000fca0007fe0100 */
[----:B------:R-:W-:Y:S01]  /*01c0*/  STG.E.U8 desc[UR4][R6.64], R5 ;  /* 0x0000000506007986 */ /* 0x000fe2000c101104 */
[----:B------:R-:W-:Y:S05]  /*01d0*/  EXIT ;  /* 0x000000000000794d */ /* 0x000fea0003800000 */
.L_x_223:
        /* <DEDUP_REMOVED lines=10> */
.L_x_485:


//--------------------- .text.fused_divide_add_round_cast_clip_cast_25_kernel0 --------------------------
	.section	.text.fused_divide_add_round_cast_clip_cast_25_kernel0,"ax",@progbits
	.align	128
        .global         fused_divide_add_round_cast_clip_cast_25_kernel0
        .type           fused_divide_add_round_cast_clip_cast_25_kernel0,@function
        .size           fused_divide_add_round_cast_clip_cast_25_kernel0,(.L_x_486 - fused_divide_add_round_cast_clip_cast_25_kernel0)
        .other          fused_divide_add_round_cast_clip_cast_25_kernel0,@"STO_CUDA_ENTRY STV_DEFAULT"
fused_divide_add_round_cast_clip_cast_25_kernel0:
.text.fused_divide_add_round_cast_clip_cast_25_kernel0:
        /* <DEDUP_REMOVED lines=15> */
[----:B--2---:R-:W-:-:S05]  /*00f0*/  FFMA R0, R2, 28.793920516967773438, R5 ;  /* 0x41e659f302007823 */ /* 0x004fca0000000005 */
[----:B------:R-:W-:-:S05]  /*0100*/  LOP3.LUT R9, R9, 0x80000000, R0, 0xb8, !PT ;  /* 0x8000000009097812 */ /* 0x000fca00078eb800 */
[----:B------:R-:W-:-:S06]  /*0110*/  FADD.RZ R9, R0, R9 ;  /* 0x0000000900097221 */ /* 0x000fcc000000c000 */
[----:B------:R-:W0:Y:S02]  /*0120*/  F2I.TRUNC.NTZ R9, R9 ;  /* 0x0000000900097305 */ /* 0x000e24000020f100 */
[----:B0-----:R-:W-:-:S04]  /*0130*/  VIMNMX R0, PT, PT, R9, 0x7f, PT ;  /* 0x0000007f09007848 */ /* 0x001fc80003fe0100 */
[----:B------:R-:W-:-:S05]  /*0140*/  VIMNMX R5, PT, PT, R0, -0x80, !PT ;  /* 0xffffff8000057848 */ /* 0x000fca0007fe0100 */
[----:B------:R-:W-:Y:S01]  /*0150*/  STG.E.U8 desc[UR6][R6.64], R5 ;  /* 0x0000000506007986 */ /* 0x000fe2000c101106 */
[----:B------:R-:W-:Y:S05]  /*0160*/  EXIT ;  /* 0x000000000000794d */ /* 0x000fea0003800000 */
.L_x_224:
        /* <DEDUP_REMOVED lines=9> */
.L_x_486:


//--------------------- .text.fused_divide_add_round_cast_clip_cast_24_kernel0 --------------------------
	.section	.text.fused_divide_add_round_cast_clip_cast_24_kernel0,"ax",@progbits
	.align	128
        .global         fused_divide_add_round_cast_clip_cast_24_kernel0
        .type           fused_divide_add_round_cast_clip_cast_24_kernel0,@function
        .size           fused_divide_add_round_cast_clip_cast_24_kernel0,(.L_x_487 - fused_divide_add_round_cast_clip_cast_24_kernel0)
        .other          fused_divide_add_round_cast_clip_cast_24_kernel0,@"STO_CUDA_ENTRY STV_DEFAULT"
fused_divide_add_round_cast_clip_cast_24_kernel0:
.text.fused_divide_add_round_cast_clip_cast_24_kernel0:
        /* <DEDUP_REMOVED lines=15> */
[----:B--2---:R-:W-:-:S05]  /*00f0*/  FFMA R0, R2, 35.7887115478515625, R5 ;  /* 0x420f27a402007823 */ /* 0x004fca0000000005 */
[----:B------:R-:W-:-:S05]  /*0100*/  LOP3.LUT R9, R9, 0x80000000, R0, 0xb8, !PT ;  /* 0x8000000009097812 */ /* 0x000fca00078eb800 */
[----:B------:R-:W-:-:S06]  /*0110*/  FADD.RZ R9, R0, R9 ;  /* 0x0000000900097221 */ /* 0x000fcc000000c000 */
[----:B------:R-:W0:Y:S02]  /*0120*/  F2I.TRUNC.NTZ R9, R9 ;  /* 0x0000000900097305 */ /* 0x000e24000020f100 */
[----:B0-----:R-:W-:-:S04]  /*0130*/  VIMNMX R0, PT, PT, R9, 0x7f, PT ;  /* 0x0000007f09007848 */ /* 0x001fc80003fe0100 */
[----:B------:R-:W-:-:S05]  /*0140*/  VIMNMX R5, PT, PT, R0, -0x80, !PT ;  /* 0xffffff8000057848 */ /* 0x000fca0007fe0100 */
[----:B------:R-:W-:Y:S01]  /*0150*/  STG.E.U8 desc[UR6][R6.64], R5 ;  /* 0x0000000506007986 */ /* 0x000fe2000c101106 */
[----:B------:R-:W-:Y:S05]  /*0160*/  EXIT ;  /* 0x000000000000794d */ /* 0x000fea0003800000 */
.L_x_225:
        /* <DEDUP_REMOVED lines=9> */
.L_x_487:


//--------------------- .text.fused_nn_conv2d_cast_subtract_cast_multiply_add_nn_relu_divide_add_round_cast_cl_16286804049590463984__17_kernel0 --------------------------
	.section	.text.fused_nn_conv2d_cast_subtract_cast_multiply_add_nn_relu_divide_add_round_cast_cl_16286804049590463984__17_kernel0,"ax",@progbits
	.align	128
        .global         fused_nn_conv2d_cast_subtract_cast_multiply_add_nn_relu_divide_add_round_cast_cl_16286804049590463984__17_kernel0
        .type           fused_nn_conv2d_cast_subtract_cast_multiply_add_nn_relu_divide_add_round_cast_cl_16286804049590463984__17_kernel0,@function
        .size           fused_nn_conv2d_cast_subtract_cast_multiply_add_nn_relu_divide_add_round_cast_cl_16286804049590463984__17_kernel0,(.L_x_488 - fused_nn_conv2d_cast_subtract_cast_multiply_add_nn_relu_divide_add_round_cast_cl_16286804049590463984__17_kernel0)
        .other          fused_nn_conv2d_cast_subtract_cast_multiply_add_nn_relu_divide_add_round_cast_cl_16286804049590463984__17_kernel0,@"STO_CUDA_ENTRY STV_DEFAULT"
fused_nn_conv2d_cast_subtract_cast_multiply_add_nn_relu_divide_add_round_cast_cl_16286804049590463984__17_kernel0:
.text.fused_nn_conv2d_cast_subtract_cast_multiply_add_nn_relu_divide_add_round_cast_cl_16286804049590463984__17_kernel0:
[----:B------:R-:W-:Y:S01]  /*0000*/  LDC R1, c[0x0][0x37c] ;  /* 0x0000df00ff017b82 */ /* 0x000fe20000000800 */
[----:B------:R-:W0:Y:S01]  /*0010*/  S2R R0, SR_TID.X ;  /* 0x0000000000007919 */ /* 0x000e220000002100 */
[----:B------:R-:W1:Y:S01]  /*0020*/  LDCU.64 UR8, c[0x0][0x358] ;  /* 0x00006b00ff0877ac */ /* 0x000e620008000a00 */
[----:B------:R-:W2:Y:S05]  /*0030*/  S2R R3, SR_TID.Z ;  /* 0x0000000000037919 */ /* 0x000eaa0000002300 */
[----:B------:R-:W3:Y:S01]  /*0040*/  S2UR UR5, SR_CgaCtaId ;  /* 0x00000000000579c3 */ /* 0x000ee20000008800 */
[----:B------:R-:W-:Y:S01]  /*0050*/  UMOV UR4, 0x400 ;  /* 0x0000040000047882 */ /* 0x000fe20000000000 */
[----:B------:R-:W-:Y:S01]  /*0060*/  HFMA2 R60, -RZ, RZ, 0, 0 ;  /* 0x00000000ff3c7431 */ /* 0x000fe200000001ff */
[----:B------:R-:W-:-:S02]  /*0070*/  CS2R R50, SRZ ;  /* 0x0000000000327805 */ /* 0x000fc4000001ff00 */
[----:B------:R-:W-:Y:S02]  /*0080*/  CS2R R56, SRZ ;  /* 0x0000000000387805 */ /* 0x000fe4000001ff00 */
[----:B------:R-:W-:Y:S02]  /*0090*/  CS2R R58, SRZ ;  /* 0x00000000003a7805 */ /* 0x000fe4000001ff00 */
[----:B------:R-:W-:Y:S02]  /*00a0*/  MOV R41, RZ ;  /* 0x000000ff00297202 */ /* 0x000fe40000000f00 */
[----:B------:R-:W-:Y:S02]  /*00b0*/  CS2R R54, SRZ ;  /* 0x0000000000367805 */ /* 0x000fe4000001ff00 */
[----:B------:R-:W-:Y:S02]  /*00c0*/  CS2R R52, SRZ ;  /* 0x0000000000347805 */ /* 0x000fe4000001ff00 */
[----:B------:R-:W-:Y:S01]  /*00d0*/  CS2R R48, SRZ ;  /* 0x0000000000307805 */ /* 0x000fe2000001ff00 */
[----:B------:R-:W4:Y:S01]  /*00e0*/  LDCU.64 UR10, c[0x0][0x388] ;  /* 0x00007100ff0a77ac */ /* 0x000f220008000a00 */
[----:B0-----:R-:W-:-:S02]  /*00f0*/  SHF.R.U32.HI R2, RZ, 0x2, R0 ;  /* 0x00000002ff027819 */ /* 0x001fc40000011600 */
[----:B------:R-:W-:Y:S01]  /*0100*/  SHF.L.U32 R30, R0, 0x2, RZ ;  /* 0x00000002001e7819 */ /* 0x000fe200000006ff */
[C---:B--2---:R-:W-:Y:S02]  /*0110*/  IMAD R32, R3.reuse, 0x1c, R0 ;  /* 0x0000001c03207824 */ /* 0x044fe400078e0200 */
[----:B------:R-:W-:Y:S01]  /*0120*/  IMAD R5, R3, 0x7, R2 ;  /* 0x0000000703057824 */ /* 0x000fe200078e0202 */
[----:B------:R-:W-:Y:S02]  /*0130*/  LOP3.LUT R31, R30, 0xc, RZ, 0xc0, !PT ;  /* 0x0000000c1e1f7812 */ /* 0x000fe400078ec0ff */
[----:B------:R-:W-:Y:S02]  /*0140*/  ISETP.GT.U32.AND P0, PT, R32, 0x11f, PT ;  /* 0x0000011f2000780c */ /* 0x000fe40003f04070 */
[C---:B------:R-:W-:Y:S02]  /*0150*/  IADD3 R7, PT, PT, R5.reuse, 0x1c, RZ ;  /* 0x0000001c05077810 */ /* 0x040fe40007ffe0ff */
[----:B------:R-:W-:-:S02]  /*0160*/  ISETP.GT.U32.OR P0, PT, R5, 0x47, P0 ;  /* 0x000000470500780c */ /* 0x000fc40000704470 */
[----:B------:R-:W-:Y:S02]  /*0170*/  LOP3.LUT R2, R7, 0xff, RZ, 0xc0, !PT ;  /* 0x000000ff07027812 */ /* 0x000fe400078ec0ff */
[----:B------:R-:W-:Y:S02]  /*0180*/  ISETP.GT.U32.OR P5, PT, R3, 0xa, P0 ;  /* 0x0000000a0300780c */ /* 0x000fe400007a4470 */
[----:B------:R-:W-:Y:S01]  /*0190*/  ISETP.GT.U32.AND P0, PT, R32, 0xaf, PT ;  /* 0x000000af2000780c */ /* 0x000fe20003f04070 */
[----:B------:R-:W-:Y:S01]  /*01a0*/  IMAD R44, R2, 0x39, RZ ;  /* 0x00000039022c7824 */ /* 0x000fe200078e02ff */
[C---:B------:R-:W-:Y:S01]  /*01b0*/  IADD3 R14, PT, PT, R5.reuse, 0x38, RZ ;  /* 0x00000038050e7810 */ /* 0x040fe20007ffe0ff */
[----:B------:R-:W0:Y:S01]  /*01c0*/  S2R R2, SR_CTAID.Y ;  /* 0x0000000000027919 */ /* 0x000e220000002600 */
[----:B------:R-:W-:Y:S02]  /*01d0*/  ISETP.GT.U32.OR P0, PT, R5, 0x2b, P0 ;  /* 0x0000002b0500780c */ /* 0x000fe40000704470 */
[----:B------:R-:W-:-:S02]  /*01e0*/  SHF.R.U32.HI R44, RZ, 0xa, R44 ;  /* 0x0000000aff2c7819 */ /* 0x000fc4000001162c */
[----:B------:R-:W-:Y:S02]  /*01f0*/  ISETP.GT.U32.OR P4, PT, R3, 0x6, P0 ;  /* 0x000000060300780c */ /* 0x000fe40000784470 */
[----:B------:R-:W-:Y:S01]  /*0200*/  PRMT R6, R44, 0x9910, RZ ;  /* 0x000099102c067816 */ /* 0x000fe200000000ff */
[----:B------:R-:W2:Y:S01]  /*0210*/  @!P5 LDC.64 R10, c[0x0][0x380] ;  /* 0x0000e000ff0adb82 */ /* 0x000ea20000000a00 */
[C---:B------:R-:W-:Y:S02]  /*0220*/  @!P5 PRMT R4, R5.reuse, 0x9910, RZ ;  /* 0x000099100504d816 */ /* 0x040fe400000000ff */
[----:B------:R-:W-:Y:S01]  /*0230*/  ISETP.GT.U32.AND P1, PT, R32, 0x3f, PT ;  /* 0x0000003f2000780c */ /* 0x000fe20003f24070 */
[----:B------:R-:W-:Y:S01]  /*0240*/  IMAD R6, R6, 0x12, RZ ;  /* 0x0000001206067824 */ /* 0x000fe200078e02ff */
[----:B------:R-:W-:Y:S01]  /*0250*/  LOP3.LUT R8, R14, 0xff, RZ, 0xc0, !PT ;  /* 0x000000ff0e087812 */ /* 0x000fe200078ec0ff */
[----:B------:R-:W-:Y:S01]  /*0260*/  @!P5 IMAD R4, R4, 0x39, RZ ;  /* 0x000000390404d824 */ /* 0x000fe200078e02ff */
[----:B------:R-:W-:-:S02]  /*0270*/  ISETP.GT.U32.OR P1, PT, R5, 0xf, P1 ;  /* 0x0000000f0500780c */ /* 0x000fc40000f24470 */
[----:B------:R-:W-:Y:S01]  /*0280*/  IADD3 R12, PT, PT, RZ, -R6, RZ ;  /* 0x80000006ff0c7210 */ /* 0x000fe20007ffe0ff */
[----:B------:R-:W-:Y:S01]  /*0290*/  IMAD R8, R8, 0x39, RZ ;  /* 0x0000003908087824 */ /* 0x000fe200078e02ff */
[----:B------:R-:W-:Y:S02]  /*02a0*/  @!P5 LOP3.LUT R4, R4, 0xffff, RZ, 0xc0, !PT ;  /* 0x0000ffff0404d812 */ /* 0x000fe400078ec0ff */
[----:B------:R-:W-:Y:S02]  /*02b0*/  ISETP.GT.U32.OR P3, PT, R3, 0x2, P1 ;  /* 0x000000020300780c */ /* 0x000fe40000f64470 */
[----:B------:R-:W-:Y:S02]  /*02c0*/  @!P5 SHF.R.U32.HI R4, RZ, 0xa, R4 ;  /* 0x0000000aff04d819 */ /* 0x000fe40000011604 */
[----:B------:R-:W-:Y:S02]  /*02d0*/  SHF.R.U32.HI R42, RZ, 0xa, R8 ;  /* 0x0000000aff2a7819 */ /* 0x000fe40000011608 */
[----:B------:R-:W-:-:S02]  /*02e0*/  @!P5 PRMT R9, R4, 0x9910, RZ ;  /* 0x000099100409d816 */ /* 0x000fc400000000ff */
[----:B------:R-:W-:Y:S02]  /*02f0*/  PRMT R12, R12, 0x7710, RZ ;  /* 0x000077100c0c7816 */ /* 0x000fe400000000ff */
[----:B------:R-:W-:Y:S01]  /*0300*/  PRMT R13, R42, 0x9910, RZ ;  /* 0x000099102a0d7816 */ /* 0x000fe200000000ff */
[----:B------:R-:W-:Y:S01]  /*0310*/  @!P5 IMAD R6, R9, 0x12, RZ ;  /* 0x000000120906d824 */ /* 0x000fe200078e02ff */
[----:B------:R-:W-:Y:S01]  /*0320*/  IADD3 R7, PT, PT, R7, R12, RZ ;  /* 0x0000000c07077210 */ /* 0x000fe20007ffe0ff */
[----:B------:R-:W5:Y:S01]  /*0330*/  @!P4 LDC.64 R8, c[0x0][0x380] ;  /* 0x0000e000ff08cb82 */ /* 0x000f620000000a00 */
[----:B0-----:R-:W-:Y:S02]  /*0340*/  IMAD R31, R2, 0x2400, R31 ;  /* 0x00002400021f7824 */ /* 0x001fe400078e021f */
[----:B------:R-:W-:Y:S02]  /*0350*/  @!P5 IADD3 R6, PT, PT, RZ, -R6, RZ ;  /* 0x80000006ff06d210 */ /* 0x000fe40007ffe0ff */
[----:B------:R-:W-:-:S02]  /*0360*/  LOP3.LUT R7, R7, 0xff, RZ, 0xc0, !PT ;  /* 0x000000ff07077812 */ /* 0x000fc400078ec0ff */
[----:B------:R-:W-:Y:S01]  /*0370*/  @!P5 PRMT R12, R6, 0x7710, RZ ;  /* 0x00007710060cd816 */ /* 0x000fe200000000ff */
[----:B------:R-:W0:Y:S01]  /*0380*/  @!P3 LDC.64 R18, c[0x0][0x380] ;  /* 0x0000e000ff12bb82 */ /* 0x000e220000000a00 */
[----:B------:R-:W-:Y:S02]  /*0390*/  @!P5 LOP3.LUT R6, R4, 0xffff, RZ, 0xc0, !PT ;  /* 0x0000ffff0406d812 */ /* 0x000fe400078ec0ff */
[----:B------:R-:W-:Y:S01]  /*03a0*/  @!P5 IADD3 R4, PT, PT, R5, R12, RZ ;  /* 0x0000000c0504d210 */ /* 0x000fe20007ffe0ff */
[----:B------:R-:W-:Y:S02]  /*03b0*/  IMAD R12, R13, 0x12, RZ ;  /* 0x000000120d0c7824 */ /* 0x000fe400078e02ff */
[--C-:B------:R-:W-:Y:S01]  /*03c0*/  @!P5 IMAD R13, R6, 0x900, R31.reuse ;  /* 0x00000900060dd824 */ /* 0x100fe200078e021f */
[----:B------:R-:W-:Y:S01]  /*03d0*/  @!P5 LOP3.LUT R4, R4, 0xff, RZ, 0xc0, !PT ;  /* 0x000000ff0404d812 */ /* 0x000fe200078ec0ff */
[----:B------:R-:W-:Y:S01]  /*03e0*/  @!P4 IMAD R6, R44, 0x900, R31 ;  /* 0x000009002c06c824 */ /* 0x000fe200078e021f */
[----:B------:R-:W-:-:S02]  /*03f0*/  IADD3 R12, PT, PT, RZ, -R12, RZ ;  /* 0x8000000cff0c7210 */ /* 0x000fc40007ffe0ff */
[----:B------:R-:W-:Y:S02]  /*0400*/  @!P5 LEA R13, R4, R13, 0x4 ;  /* 0x0000000d040dd211 */ /* 0x000fe400078e20ff */
[----:B------:R-:W-:Y:S02]  /*0410*/  PRMT R17, R12, 0x7710, RZ ;  /* 0x000077100c117816 */ /* 0x000fe400000000ff */
[----:B------:R-:W-:Y:S02]  /*0420*/  @!P4 LEA R15, R7, R6, 0x4 ;  /* 0x00000006070fc211 */ /* 0x000fe400078e20ff */
[----:B------:R-:W-:Y:S02]  /*0430*/  IADD3 R14, PT, PT, R14, R17, RZ ;  /* 0x000000110e0e7210 */ /* 0x000fe40007ffe0ff */
[----:B--2---:R-:W-:Y:S02]  /*0440*/  @!P5 IADD3 R12, P0, PT, R13, R10, RZ ;  /* 0x0000000a0d0cd210 */ /* 0x004fe40007f1e0ff */
[----:B-----5:R-:W-:Y:S01]  /*0450*/  @!P4 IADD3 R10, P1, PT, R15, R8, RZ ;  /* 0x000000080f0ac210 */ /* 0x020fe20007f3e0ff */
[----:B------:R-:W-:Y:S01]  /*0460*/  @!P3 IMAD R15, R42, 0x900, R31 ;  /* 0x000009002a0fb824 */ /* 0x000fe200078e021f */
[----:B------:R-:W-:-:S02]  /*0470*/  LOP3.LUT R8, R14, 0xff, RZ, 0xc0, !PT ;  /* 0x000000ff0e087812 */ /* 0x000fc400078ec0ff */
[----:B------:R-:W-:Y:S02]  /*0480*/  @!P5 IADD3.X R13, PT, PT, RZ, R11, RZ, P0, !PT ;  /* 0x0000000bff0dd210 */ /* 0x000fe400007fe4ff */
[----:B------:R-:W-:Y:S02]  /*0490*/  @!P3 LEA R15, R8, R15, 0x4 ;  /* 0x0000000f080fb211 */ /* 0x000fe400078e20ff */
[----:B------:R-:W-:Y:S01]  /*04a0*/  @!P4 IADD3.X R11, PT, PT, RZ, R9, RZ, P1, !PT ;  /* 0x00000009ff0bc210 */ /* 0x000fe20000ffe4ff */
[----:B-1----:R-:W2:Y:S01]  /*04b0*/  @!P5 LDG.E.CONSTANT R12, desc[UR8][R12.64] ;  /* 0x000000080c0cd981 */ /* 0x002ea2000c1e9900 */
[----:B0-----:R-:W-:-:S03]  /*04c0*/  @!P3 IADD3 R16, P0, PT, R15, R18, RZ ;  /* 0x000000120f10b210 */ /* 0x001fc60007f1e0ff */
[----:B------:R-:W5:Y:S01]  /*04d0*/  @!P4 LDG.E.CONSTANT R14, desc[UR8][R10.64] ;  /* 0x000000080a0ec981 */ /* 0x000f62000c1e9900 */
[----:B------:R-:W-:-:S05]  /*04e0*/  @!P3 IADD3.X R17, PT, PT, RZ, R19, RZ, P0, !PT ;  /* 0x00000013ff11b210 */ /* 0x000fca00007fe4ff */
[----:B------:R0:W4:Y:S01]  /*04f0*/  @!P3 LDG.E.CONSTANT R6, desc[UR8][R16.64] ;  /* 0x000000081006b981 */ /* 0x000122000c1e9900 */
[C---:B------:R-:W-:Y:S01]  /*0500*/  ISETP.GE.U32.AND P0, PT, R32.reuse, 0xb4, PT ;  /* 0x000000b42000780c */ /* 0x040fe20003f06070 */
[----:B---3--:R-:W-:Y:S01]  /*0510*/  ULEA UR6, UR5, UR4, 0x18 ;  /* 0x0000000405067291 */ /* 0x008fe2000f8ec0ff */
[C---:B------:R-:W-:Y:S01]  /*0520*/  IADD3 R9, PT, PT, R32.reuse, 0xff4c, RZ ;  /* 0x0000ff4c20097810 */ /* 0x040fe20007ffe0ff */
[----:B------:R-:W1:Y:S01]  /*0530*/  S2R R15, SR_CTAID.X ;  /* 0x00000000000f7919 */ /* 0x000e620000002500 */
[C---:B------:R-:W-:Y:S01]  /*0540*/  ISETP.GE.U32.AND P1, PT, R32.reuse, 0x44, PT ;  /* 0x000000442000780c */ /* 0x040fe20003f26070 */
[----:B------:R-:W-:Y:S01]  /*0550*/  IMAD R29, R3, 0x70, R30 ;  /* 0x00000070031d7824 */ /* 0x000fe200078e021e */
[C---:B------:R-:W-:Y:S01]  /*0560*/  SEL R9, R32.reuse, R9, !P0 ;  /* 0x0000000920097207 */ /* 0x040fe20004000000 */
[----:B------:R-:W-:Y:S01]  /*0570*/  UIADD3 UR4, UPT, UPT, UR4, 0x900, URZ ;  /* 0x0000090004047890 */ /* 0x000fe2000fffe0ff */
[C---:B------:R-:W-:Y:S02]  /*0580*/  IADD3 R4, PT, PT, R32.reuse, 0x70, RZ ;  /* 0x0000007020047810 */ /* 0x040fe40007ffe0ff */
[----:B------:R-:W-:Y:S01]  /*0590*/  LOP3.LUT R18, R9, 0xffff, RZ, 0xc0, !PT ;  /* 0x0000ffff09127812 */ /* 0x000fe200078ec0ff */
[----:B------:R-:W-:Y:S01]  /*05a0*/  ULEA UR4, UR5, UR4, 0x18 ;  /* 0x0000000405047291 */ /* 0x000fe2000f8ec0ff */
[----:B------:R-:W-:-:S02]  /*05b0*/  IADD3 R9, PT, PT, R32, 0xffbc, RZ ;  /* 0x0000ffbc20097810 */ /* 0x000fc40007ffe0ff */
[----:B0-----:R-:W-:Y:S01]  /*05c0*/  IADD3 R16, PT, PT, R32, 0xe0, RZ ;  /* 0x000000e020107810 */ /* 0x001fe20007ffe0ff */
[----:B------:R-:W-:Y:S01]  /*05d0*/  IMAD R11, R18, 0x8889, RZ ;  /* 0x00008889120b7824 */ /* 0x000fe200078e02ff */
[----:B------:R-:W-:Y:S01]  /*05e0*/  SEL R9, R4, R9, !P1 ;  /* 0x0000000904097207 */ /* 0x000fe20004800000 */
[----:B------:R-:W-:Y:S01]  /*05f0*/  HFMA2 R18, -RZ, RZ, 0, 1.33514404296875e-05 ;  /* 0x000000e0ff127431 */ /* 0x000fe200000001ff */
[----:B------:R-:W-:Y:S02]  /*0600*/  ISETP.GT.U32.AND P0, PT, R32, 0xb3, PT ;  /* 0x000000b32000780c */ /* 0x000fe40003f04070 */
[----:B------:R-:W-:Y:S02]  /*0610*/  LOP3.LUT R10, R9, 0xffff, RZ, 0xc0, !PT ;  /* 0x0000ffff090a7812 */ /* 0x000fe400078ec0ff */
[----:B------:R-:W-:Y:S02]  /*0620*/  SHF.R.U32.HI R11, RZ, 0x14, R11 ;  /* 0x00000014ff0b7819 */ /* 0x000fe4000001160b */
[----:B------:R-:W-:Y:S01]  /*0630*/  LOP3.LUT R13, R16, 0xffff, RZ, 0xc0, !PT ;  /* 0x0000ffff100d7812 */ /* 0x000fe200078ec0ff */
[----:B------:R-:W-:Y:S01]  /*0640*/  IMAD R10, R10, 0x8889, RZ ;  /* 0x000088890a0a7824 */ /* 0x000fe200078e02ff */
[----:B------:R-:W-:Y:S01]  /*0650*/  ISETP.GT.U32.AND P6, PT, R32, 0x43, PT ;  /* 0x000000432000780c */ /* 0x000fe20003fc4070 */
[----:B------:R-:W-:-:S02]  /*0660*/  IMAD R19, R11, 0xe0, RZ ;  /* 0x000000e00b137824 */ /* 0x000fc400078e02ff */
[----:B------:R-:W-:-:S03]  /*0670*/  IMAD R9, R11, R18, 0x3100 ;  /* 0x000031000b097424 */ /* 0x000fc600078e0212 */
[----:B------:R-:W-:Y:S02]  /*0680*/  @!P0 IADD3 R9, PT, PT, R19, RZ, RZ ;  /* 0x000000ff13098210 */ /* 0x000fe40007ffe0ff */
[C---:B-1----:R-:W-:Y:S02]  /*0690*/  LOP3.LUT R17, R15.reuse, 0x1, RZ, 0xc0, !PT ;  /* 0x000000010f117812 */ /* 0x042fe400078ec0ff */
[----:B------:R-:W-:Y:S02]  /*06a0*/  SHF.L.U32 R28, R15, 0x1, RZ ;  /* 0x000000010f1c7819 */ /* 0x000fe400000006ff */
[----:B------:R-:W-:Y:S01]  /*06b0*/  ISETP.NE.U32.AND P2, PT, R17, 0x1, PT ;  /* 0x000000011100780c */ /* 0x000fe20003f45070 */
[----:B------:R-:W-:Y:S01]  /*06c0*/  IMAD R17, R13, 0x8889, RZ ;  /* 0x000088890d117824 */ /* 0x000fe200078e02ff */
[----:B------:R-:W-:Y:S02]  /*06d0*/  LOP3.LUT R28, R28, 0x7ffffffc, RZ, 0xc0, !PT ;  /* 0x7ffffffc1c1c7812 */ /* 0x000fe400078ec0ff */
[----:B------:R-:W-:-:S02]  /*06e0*/  SHF.R.U32.HI R13, RZ, 0x14, R10 ;  /* 0x00000014ff0d7819 */ /* 0x000fc4000001160a */
[----:B------:R-:W-:Y:S02]  /*06f0*/  SHF.R.U32.HI R17, RZ, 0x14, R17 ;  /* 0x00000014ff117819 */ /* 0x000fe40000011611 */
[CC--:B------:R-:W-:Y:S01]  /*0700*/  LOP3.LUT P1, RZ, R28.reuse, R11.reuse, RZ, 0xfc, !PT ;  /* 0x0000000b1cff7212 */ /* 0x0c0fe2000782fcff */
[C---:B------:R-:W-:Y:S01]  /*0710*/  IMAD R10, R13.reuse, R18, 0x3100 ;  /* 0x000031000d0a7424 */ /* 0x040fe200078e0212 */
[C---:B------:R-:W-:Y:S02]  /*0720*/  IADD3 R11, PT, PT, R28.reuse, R11, RZ ;  /* 0x0000000b1c0b7210 */ /* 0x040fe40007ffe0ff */
[CC--:B------:R-:W-:Y:S02]  /*0730*/  LOP3.LUT P0, RZ, R28.reuse, R13.reuse, RZ, 0xfc, !PT ;  /* 0x0000000d1cff7212 */ /* 0x0c0fe4000780fcff */
[----:B------:R-:W-:Y:S01]  /*0740*/  IADD3 R19, PT, PT, R28, R13, RZ ;  /* 0x0000000d1c137210 */ /* 0x000fe20007ffe0ff */
[----:B------:R-:W-:Y:S01]  /*0750*/  IMAD R13, R13, 0xe0, RZ ;  /* 0x000000e00d0d7824 */ /* 0x000fe200078e02ff */
[----:B------:R-:W-:-:S02]  /*0760*/  PRMT R17, R17, 0x9910, RZ ;  /* 0x0000991011117816 */ /* 0x000fc400000000ff */
[----:B------:R-:W-:Y:S02]  /*0770*/  ISETP.GT.U32.OR P1, PT, R11, 0x38, !P1 ;  /* 0x000000380b00780c */ /* 0x000fe40004f24470 */
[C---:B------:R-:W-:Y:S02]  /*0780*/  LOP3.LUT R11, R32.reuse, 0xffff, RZ, 0xc0, !PT ;  /* 0x0000ffff200b7812 */ /* 0x040fe400078ec0ff */
[----:B------:R-:W-:Y:S02]  /*0790*/  @!P6 IADD3 R10, PT, PT, R13, RZ, RZ ;  /* 0x000000ff0d0ae210 */ /* 0x000fe40007ffe0ff */
[----:B------:R-:W-:Y:S01]  /*07a0*/  IADD3 R18, PT, PT, R32, 0x150, RZ ;  /* 0x0000015020127810 */ /* 0x000fe20007ffe0ff */
[----:B------:R-:W-:Y:S01]  /*07b0*/  IMAD R11, R11, 0x8889, RZ ;  /* 0x000088890b0b7824 */ /* 0x000fe200078e02ff */
[----:B------:R-:W-:Y:S02]  /*07c0*/  MOV R13, R17 ;  /* 0x00000011000d7202 */ /* 0x000fe40000000f00 */
[----:B------:R-:W-:-:S02]  /*07d0*/  LOP3.LUT R20, R18, 0xffff, RZ, 0xc0, !PT ;  /* 0x0000ffff12147812 */ /* 0x000fc400078ec0ff */
[----:B------:R-:W-:Y:S01]  /*07e0*/  LOP3.LUT R17, R5, 0xff, RZ, 0xc0, !PT ;  /* 0x000000ff05117812 */ /* 0x000fe200078ec0ff */
[----:B------:R-:W-:Y:S01]  /*07f0*/  IMAD R13, R13, 0x1e, RZ ;  /* 0x0000001e0d0d7824 */ /* 0x000fe200078e02ff */
[----:B------:R-:W-:Y:S01]  /*0800*/  ISETP.GT.U32.OR P0, PT, R19, 0x38, !P0 ;  /* 0x000000381300780c */ /* 0x000fe20004704470 */
[----:B------:R-:W-:Y:S01]  /*0810*/  IMAD R20, R20, 0x8889, RZ ;  /* 0x0000888914147824 */ /* 0x000fe200078e02ff */
[----:B------:R-:W-:Y:S01]  /*0820*/  SHF.R.U32.HI R11, RZ, 0x14, R11 ;  /* 0x00000014ff0b7819 */ /* 0x000fe2000001160b */
[----:B------:R-:W-:Y:S01]  /*0830*/  IMAD R17, R17, 0x39, RZ ;  /* 0x0000003911117824 */ /* 0x000fe200078e02ff */
[----:B------:R-:W-:Y:S02]  /*0840*/  LOP3.LUT R19, R4, 0xffff, RZ, 0xc0, !PT ;  /* 0x0000ffff04137812 */ /* 0x000fe400078ec0ff */
[----:B------:R-:W-:Y:S02]  /*0850*/  IADD3 R21, PT, PT, RZ, -R13, RZ ;  /* 0x8000000dff157210 */ /* 0x000fe40007ffe0ff */
[----:B------:R-:W-:Y:S01]  /*0860*/  PRMT R13, R11, 0x9910, RZ ;  /* 0x000099100b0d7816 */ /* 0x000fe200000000ff */
[----:B------:R-:W-:Y:S01]  /*0870*/  IMAD R19, R19, 0x8889, RZ ;  /* 0x0000888913137824 */ /* 0x000fe200078e02ff */
[----:B------:R-:W-:-:S02]  /*0880*/  SHF.R.U32.HI R11, RZ, 0x14, R20 ;  /* 0x00000014ff0b7819 */ /* 0x000fc40000011614 */
[----:B------:R-:W-:Y:S01]  /*0890*/  PRMT R21, R21, 0x7710, RZ ;  /* 0x0000771015157816 */ /* 0x000fe200000000ff */
[----:B------:R-:W-:Y:S01]  /*08a0*/  IMAD R13, R13, 0x1e, RZ ;  /* 0x0000001e0d0d7824 */ /* 0x000fe200078e02ff */
[----:B------:R-:W-:Y:S02]  /*08b0*/  SHF.R.U32.HI R46, RZ, 0xa, R17 ;  /* 0x0000000aff2e7819 */ /* 0x000fe40000011611 */
[----:B------:R-:W-:Y:S02]  /*08c0*/  PRMT R17, R11, 0x9910, RZ ;  /* 0x000099100b117816 */ /* 0x000fe400000000ff */
[----:B------:R-:W-:Y:S02]  /*08d0*/  IADD3 R11, PT, PT, R16, R21, RZ ;  /* 0x00000015100b7210 */ /* 0x000fe40007ffe0ff */
[----:B------:R-:W-:Y:S02]  /*08e0*/  PRMT R20, R46, 0x9910, RZ ;  /* 0x000099102e147816 */ /* 0x000fe400000000ff */
[----:B------:R-:W-:-:S02]  /*08f0*/  SHF.R.U32.HI R16, RZ, 0x14, R19 ;  /* 0x00000014ff107819 */ /* 0x000fc40000011613 */
[----:B------:R-:W-:Y:S02]  /*0900*/  MOV R19, R20 ;  /* 0x0000001400137202 */ /* 0x000fe40000000f00 */
[----:B------:R-:W-:Y:S01]  /*0910*/  PRMT R21, R16, 0x9910, RZ ;  /* 0x0000991010157816 */ /* 0x000fe200000000ff */
[----:B------:R-:W-:Y:S01]  /*0920*/  IMAD R16, R17, 0x1e, RZ ;  /* 0x0000001e11107824 */ /* 0x000fe200078e02ff */
[----:B------:R-:W-:Y:S01]  /*0930*/  IADD3 R20, PT, PT, RZ, -R13, RZ ;  /* 0x8000000dff147210 */ /* 0x000fe20007ffe0ff */
[----:B------:R-:W-:Y:S01]  /*0940*/  IMAD R13, R19, 0x12, RZ ;  /* 0x00000012130d7824 */ /* 0x000fe200078e02ff */
[----:B------:R-:W-:Y:S02]  /*0950*/  MOV R17, R21 ;  /* 0x0000001500117202 */ /* 0x000fe40000000f00 */
[----:B------:R-:W-:Y:S02]  /*0960*/  IADD3 R16, PT, PT, RZ, -R16, RZ ;  /* 0x80000010ff107210 */ /* 0x000fe40007ffe0ff */
[----:B------:R-:W-:Y:S01]  /*0970*/  PRMT R19, R20, 0x7710, RZ ;  /* 0x0000771014137816 */ /* 0x000fe200000000ff */
[----:B------:R-:W-:Y:S01]  /*0980*/  IMAD R17, R17, 0x1e, RZ ;  /* 0x0000001e11117824 */ /* 0x000fe200078e02ff */
[----:B------:R-:W-:-:S02]  /*0990*/  IADD3 R20, PT, PT, RZ, -R13, RZ ;  /* 0x8000000dff147210 */ /* 0x000fc40007ffe0ff */
[----:B------:R-:W-:Y:S02]  /*09a0*/  PRMT R13, R16, 0x7710, RZ ;  /* 0x00007710100d7816 */ /* 0x000fe400000000ff */
[----:B------:R-:W-:Y:S02]  /*09b0*/  PRMT R20, R20, 0x7710, RZ ;  /* 0x0000771014147816 */ /* 0x000fe400000000ff */
[----:B------:R-:W-:Y:S02]  /*09c0*/  IADD3 R17, PT, PT, RZ, -R17, RZ ;  /* 0x80000011ff117210 */ /* 0x000fe40007ffe0ff */
[----:B------:R-:W-:Y:S02]  /*09d0*/  IADD3 R16, PT, PT, R32, R19, RZ ;  /* 0x0000001320107210 */ /* 0x000fe40007ffe0ff */
[----:B------:R-:W-:Y:S02]  /*09e0*/  IADD3 R13, PT, PT, R18, R13, RZ ;  /* 0x0000000d120d7210 */ /* 0x000fe40007ffe0ff */
[----:B------:R-:W-:-:S02]  /*09f0*/  IADD3 R18, PT, PT, R5, R20, RZ ;  /* 0x0000001405127210 */ /* 0x000fc40007ffe0ff */
[----:B------:R-:W-:Y:S02]  /*0a00*/  PRMT R17, R17, 0x7710, RZ ;  /* 0x0000771011117816 */ /* 0x000fe400000000ff */
[C---:B------:R-:W-:Y:S02]  /*0a10*/  LOP3.LUT R19, R16.reuse, 0xffff, RZ, 0xc0, !PT ;  /* 0x0000ffff10137812 */ /* 0x040fe400078ec0ff */
[C---:B------:R-:W-:Y:S02]  /*0a20*/  PRMT R5, R16.reuse, 0x9910, RZ ;  /* 0x0000991010057816 */ /* 0x040fe400000000ff */
[----:B------:R-:W-:Y:S02]  /*0a30*/  SHF.L.U32 R16, R16, 0x2, RZ ;  /* 0x0000000210107819 */ /* 0x000fe400000006ff */
[----:B------:R-:W-:Y:S02]  /*0a40*/  IADD3 R17, PT, PT, R4, R17, RZ ;  /* 0x0000001104117210 */ /* 0x000fe40007ffe0ff */
[----:B------:R-:W-:-:S02]  /*0a50*/  LOP3.LUT R16, R16, 0xffff, RZ, 0xc0, !PT ;  /* 0x0000ffff10107812 */ /* 0x000fc400078ec0ff */
[----:B------:R-:W-:Y:S02]  /*0a60*/  IADD3 R20, PT, PT, R32, 0x9c, RZ ;  /* 0x0000009c20147810 */ /* 0x000fe40007ffe0ff */
[----:B------:R-:W-:Y:S02]  /*0a70*/  SHF.R.U32.HI R15, RZ, 0x1, R15 ;  /* 0x00000001ff0f7819 */ /* 0x000fe4000001160f */
[----:B------:R-:W-:Y:S01]  /*0a80*/  LOP3.LUT R20, R20, 0xffff, RZ, 0xc0, !PT ;  /* 0x0000ffff14147812 */ /* 0x000fe200078ec0ff */
[----:B--2---:R0:W-:Y:S01]  /*0a90*/  @!P5 STS [R29+UR6], R12 ;  /* 0x0000000c1d00d988 */ /* 0x0041e20008000806 */
[----:B------:R-:W-:Y:S02]  /*0aa0*/  ISETP.GT.U32.AND P5, PT, R19, 0x1c, PT ;  /* 0x0000001c1300780c */ /* 0x000fe40003fa4070 */
[----:B------:R-:W-:Y:S01]  /*0ab0*/  PRMT R19, R11, 0x9910, RZ ;  /* 0x000099100b137816 */ /* 0x000fe200000000ff */
[----:B-----5:R1:W-:Y:S01]  /*0ac0*/  @!P4 STS [R29+UR6+0x1c0], R14 ;  /* 0x0001c00e1d00c988 */ /* 0x0203e20008000806 */
[----:B------:R-:W-:-:S02]  /*0ad0*/  ISETP.NE.AND P4, PT, R5, RZ, PT ;  /* 0x000000ff0500720c */ /* 0x000fc40003f85270 */
[----:B------:R-:W-:Y:S02]  /*0ae0*/  IADD3 R5, PT, PT, R16, R9, RZ ;  /* 0x0000000910057210 */ /* 0x000fe40007ffe0ff */
[----:B------:R-:W-:Y:S01]  /*0af0*/  MOV R9, R19 ;  /* 0x0000001300097202 */ /* 0x000fe20000000f00 */
[----:B----4-:R2:W-:Y:S01]  /*0b00*/  @!P3 STS [R29+UR6+0x380], R6 ;  /* 0x000380061d00b988 */ /* 0x0105e20008000806 */
[----:B0-----:R-:W-:Y:S02]  /*0b10*/  LOP3.LUT R12, R17, 0xffff, RZ, 0xc0, !PT ;  /* 0x0000ffff110c7812 */ /* 0x001fe400078ec0ff */
[----:B------:R-:W-:Y:S02]  /*0b20*/  PRMT R19, R13, 0x9910, RZ ;  /* 0x000099100d137816 */ /* 0x000fe400000000ff */
[----:B------:R-:W-:Y:S02]  /*0b30*/  ISETP.GT.U32.AND P3, PT, R12, 0x1c, PT ;  /* 0x0000001c0c00780c */ /* 0x000fe40003f64070 */
[----:B------:R-:W-:-:S02]  /*0b40*/  LOP3.LUT R12, R11, 0xffff, RZ, 0xc0, !PT ;  /* 0x0000ffff0b0c7812 */ /* 0x000fc400078ec0ff */
[----:B------:R-:W-:Y:S02]  /*0b50*/  ISETP.NE.AND P6, PT, R9, RZ, PT ;  /* 0x000000ff0900720c */ /* 0x000fe40003fc5270 */
[----:B------:R-:W-:Y:S02]  /*0b60*/  SEL R9, RZ, 0xffffffff, P4 ;  /* 0xffffffffff097807 */ /* 0x000fe40002000000 */
[----:B------:R-:W-:Y:S02]  /*0b70*/  ISETP.GT.U32.AND P4, PT, R12, 0x1c, PT ;  /* 0x0000001c0c00780c */ /* 0x000fe40003f84070 */
[----:B------:R-:W-:Y:S02]  /*0b80*/  MOV R12, R19 ;  /* 0x00000013000c7202 */ /* 0x000fe40000000f00 */
[----:B------:R-:W-:Y:S02]  /*0b90*/  PRMT R19, R17, 0x9910, RZ ;  /* 0x0000991011137816 */ /* 0x000fe400000000ff */
[----:B-1----:R-:W-:-:S02]  /*0ba0*/  SEL R14, RZ, 0xffffffff, P6 ;  /* 0xffffffffff0e7807 */ /* 0x002fc40003000000 */
[----:B------:R-:W-:Y:S02]  /*0bb0*/  @!P2 SEL R14, RZ, 0xffffffff, !P4 ;  /* 0xffffffffff0ea807 */ /* 0x000fe40006000000 */
[----:B------:R-:W-:Y:S02]  /*0bc0*/  ISETP.NE.AND P4, PT, R12, RZ, PT ;  /* 0x000000ff0c00720c */ /* 0x000fe40003f85270 */
[----:B------:R-:W-:Y:S02]  /*0bd0*/  MOV R12, R19 ;  /* 0x00000013000c7202 */ /* 0x000fe40000000f00 */
[----:B------:R-:W-:Y:S02]  /*0be0*/  LOP3.LUT R16, R13, 0xffff, RZ, 0xc0, !PT ;  /* 0x0000ffff0d107812 */ /* 0x000fe400078ec0ff */
[----:B------:R-:W-:Y:S02]  /*0bf0*/  SEL R22, RZ, 0xffffffff, P4 ;  /* 0xffffffffff167807 */ /* 0x000fe40002000000 */
[----:B------:R-:W-:-:S02]  /*0c00*/  ISETP.NE.AND P4, PT, R12, RZ, PT ;  /* 0x000000ff0c00720c */ /* 0x000fc40003f85270 */
[----:B------:R-:W-:Y:S02]  /*0c10*/  IADD3 R12, PT, PT, R32, 0x2c, RZ ;  /* 0x0000002c200c7810 */ /* 0x000fe40007ffe0ff */
[----:B------:R-:W-:Y:S02]  /*0c20*/  ISETP.GT.U32.AND P6, PT, R16, 0x1c, PT ;  /* 0x0000001c1000780c */ /* 0x000fe40003fc4070 */
[----:B------:R-:W-:Y:S01]  /*0c30*/  LOP3.LUT R16, R18, 0xff, RZ, 0xc0, !PT ;  /* 0x000000ff12107812 */ /* 0x000fe200078ec0ff */
[----:B------:R-:W-:Y:S01]  /*0c40*/  IMAD.WIDE.U32 R18, R7, 0x10, RZ ;  /* 0x0000001007127825 */ /* 0x000fe200078e00ff */
[----:B------:R-:W-:Y:S02]  /*0c50*/  LOP3.LUT R12, R12, 0xffff, RZ, 0xc0, !PT ;  /* 0x0000ffff0c0c7812 */ /* 0x000fe400078ec0ff */
[----:B--2---:R-:W-:Y:S01]  /*0c60*/  SHF.L.U32 R6, R17, 0x2, RZ ;  /* 0x0000000211067819 */ /* 0x004fe200000006ff */
[----:B------:R-:W-:Y:S01]  /*0c70*/  IMAD.WIDE.U32 R16, R16, 0x10, RZ ;  /* 0x0000001010107825 */ /* 0x000fe200078e00ff */
[----:B------:R-:W-:-:S02]  /*0c80*/  LOP3.LUT R14, R14, 0x1, RZ, 0xc0, !PT ;  /* 0x000000010e0e7812 */ /* 0x000fc400078ec0ff */
[----:B------:R-:W-:Y:S01]  /*0c90*/  LOP3.LUT R21, R6, 0xffff, RZ, 0xc0, !PT ;  /* 0x0000ffff06157812 */ /* 0x000fe200078ec0ff */
[----:B------:R-:W-:Y:S01]  /*0ca0*/  IMAD R12, R12, 0x8889, RZ ;  /* 0x000088890c0c7824 */ /* 0x000fe200078e02ff */
[----:B------:R-:W-:Y:S01]  /*0cb0*/  SHF.L.U32 R11, R11, 0x2, RZ ;  /* 0x000000020b0b7819 */ /* 0x000fe200000006ff */
[----:B------:R-:W-:Y:S01]  /*0cc0*/  IMAD.WIDE.U32 R44, R44, 0x900, R18 ;  /* 0x000009002c2c7825 */ /* 0x000fe200078e0012 */
[----:B------:R-:W-:Y:S02]  /*0cd0*/  SHF.L.U32 R13, R13, 0x2, RZ ;  /* 0x000000020d0d7819 */ /* 0x000fe400000006ff */
[----:B------:R-:W-:Y:S01]  /*0ce0*/  @!P2 SEL R22, RZ, 0xffffffff, !P6 ;  /* 0xffffffffff16a807 */ /* 0x000fe20007000000 */
[----:B------:R-:W-:Y:S01]  /*0cf0*/  IMAD R19, R20, 0x8889, RZ ;  /* 0x0000888914137824 */ /* 0x000fe200078e02ff */
[----:B------:R-:W-:Y:S01]  /*0d00*/  IADD3 R7, PT, PT, R21, R10, RZ ;  /* 0x0000000a15077210 */ /* 0x000fe20007ffe0ff */
[----:B------:R-:W-:Y:S01]  /*0d10*/  IMAD.WIDE.U32 R46, R46, 0x900, R16 ;  /* 0x000009002e2e7825 */ /* 0x000fe200078e0010 */
[----:B------:R-:W-:-:S02]  /*0d20*/  SHF.R.U32.HI R17, RZ, 0x14, R12 ;  /* 0x00000014ff117819 */ /* 0x000fc4000001160c */
[----:B------:R-:W-:Y:S02]  /*0d30*/  ISETP.NE.U32.AND P6, PT, R14, 0x1, PT ;  /* 0x000000010e00780c */ /* 0x000fe40003fc5070 */
[----:B------:R-:W-:Y:S01]  /*0d40*/  LOP3.LUT R12, R11, 0xffff, RZ, 0xc0, !PT ;  /* 0x0000ffff0b0c7812 */ /* 0x000fe200078ec0ff */
[----:B------:R-:W-:Y:S01]  /*0d50*/  IMAD.WIDE.U32 R10, R8, 0x10, RZ ;  /* 0x00000010080a7825 */ /* 0x000fe200078e00ff */
[----:B------:R-:W-:Y:S02]  /*0d60*/  SHF.R.U32.HI R19, RZ, 0x14, R19 ;  /* 0x00000014ff137819 */ /* 0x000fe40000011613 */
[----:B------:R-:W-:Y:S01]  /*0d70*/  LOP3.LUT R14, R13, 0xffff, RZ, 0xc0, !PT ;  /* 0x0000ffff0d0e7812 */ /* 0x000fe200078ec0ff */
[----:B------:R-:W-:Y:S01]  /*0d80*/  IMAD R13, R17, 0xe0, R12 ;  /* 0x000000e0110d7824 */ /* 0x000fe200078e020c */
[----:B------:R-:W-:Y:S01]  /*0d90*/  SEL R8, RZ, 0xffffffff, P4 ;  /* 0xffffffffff087807 */ /* 0x000fe20002000000 */
[----:B------:R-:W-:Y:S01]  /*0da0*/  IMAD.WIDE.U32 R42, R42, 0x900, R10 ;  /* 0x000009002a2a7825 */ /* 0x000fe200078e000a */
[----:B------:R-:W-:-:S02]  /*0db0*/  P2R R34, PR, RZ, 0x40 ;  /* 0x00000040ff227803 */ /* 0x000fc40000000000 */
[----:B------:R-:W-:Y:S01]  /*0dc0*/  LOP3.LUT R22, R22, 0x1, RZ, 0xc0, !PT ;  /* 0x0000000116167812 */ /* 0x000fe200078ec0ff */
[----:B------:R-:W-:Y:S01]  /*0dd0*/  IMAD R16, R19, 0xe0, R14 ;  /* 0x000000e013107824 */ /* 0x000fe200078e020e */
[----:B------:R-:W-:Y:S02]  /*0de0*/  @!P2 SEL R9, RZ, 0xffffffff, !P5 ;  /* 0xffffffffff09a807 */ /* 0x000fe40006800000 */
[----:B------:R-:W-:Y:S02]  /*0df0*/  @!P2 SEL R8, RZ, 0xffffffff, !P3 ;  /* 0xffffffffff08a807 */ /* 0x000fe40005800000 */
[----:B------:R-:W-:Y:S02]  /*0e00*/  SEL R14, RZ, 0x70, P2 ;  /* 0x00000070ff0e7807 */ /* 0x000fe40001000000 */
[----:B------:R-:W-:Y:S02]  /*0e10*/  ISETP.NE.AND P5, PT, R34, RZ, PT ;  /* 0x000000ff2200720c */ /* 0x000fe40003fa5270 */
[----:B------:R-:W-:-:S02]  /*0e20*/  ISETP.NE.U32.AND P6, PT, R22, 0x1, PT ;  /* 0x000000011600780c */ /* 0x000fc40003fc5070 */
[C---:B------:R-:W-:Y:S02]  /*0e30*/  IADD3 R17, PT, PT, R28.reuse, R17, RZ ;  /* 0x000000111c117210 */ /* 0x040fe40007ffe0ff */
[----:B------:R-:W-:Y:S02]  /*0e40*/  IADD3 R19, PT, PT, R28, R19, RZ ;  /* 0x000000131c137210 */ /* 0x000fe40007ffe0ff */
[----:B------:R-:W-:Y:S02]  /*0e50*/  ISETP.GT.U32.AND P2, PT, R3, 0xc, PT ;  /* 0x0000000c0300780c */ /* 0x000fe40003f44070 */
[----:B------:R-:W-:Y:S02]  /*0e60*/  LOP3.LUT R9, R9, 0x1, RZ, 0xc0, !PT ;  /* 0x0000000109097812 */ /* 0x000fe400078ec0ff */
[----:B------:R-:W-:Y:S01]  /*0e70*/  LOP3.LUT R10, R8, 0x1, RZ, 0xc0, !PT ;  /* 0x00000001080a7812 */ /* 0x000fe200078ec0ff */
[----:B------:R-:W-:Y:S01]  /*0e80*/  HFMA2 R8, -RZ, RZ, 0, 0 ;  /* 0x00000000ff087431 */ /* 0x000fe200000001ff */
[----:B------:R-:W-:-:S02]  /*0e90*/  IADD3 R12, PT, PT, R30, UR4, RZ ;  /* 0x000000041e0c7c10 */ /* 0x000fc4000fffe0ff */
[----:B------:R-:W-:Y:S02]  /*0ea0*/  ISETP.GT.U32.OR P4, PT, R17, 0x38, !P5 ;  /* 0x000000381100780c */ /* 0x000fe40006f84470 */
[----:B------:R-:W-:Y:S01]  /*0eb0*/  ISETP.GT.U32.OR P3, PT, R19, 0x38, !P6 ;  /* 0x000000381300780c */ /* 0x000fe20007764470 */
[----:B------:R-:W-:Y:S01]  /*0ec0*/  IMAD R11, R3, 0x70, R12 ;  /* 0x00000070030b7824 */ /* 0x000fe200078e020c */
[----:B------:R-:W-:Y:S02]  /*0ed0*/  ISETP.GT.U32.OR P2, PT, R32, 0x167, P2 ;  /* 0x000001672000780c */ /* 0x000fe40001744470 */
[----:B------:R-:W-:Y:S02]  /*0ee0*/  CS2R R18, SRZ ;  /* 0x0000000000127805 */ /* 0x000fe4000001ff00 */
[----:B------:R-:W-:Y:S02]  /*0ef0*/  ISETP.EQ.U32.OR P1, PT, R9, 0x1, P1 ;  /* 0x000000010900780c */ /* 0x000fe40000f22470 */
[----:B------:R-:W-:-:S02]  /*0f00*/  ISETP.EQ.U32.OR P0, PT, R10, 0x1, P0 ;  /* 0x000000010a00780c */ /* 0x000fc40000702470 */
[----:B------:R-:W-:Y:S02]  /*0f10*/  IADD3 R12, PT, PT, R13, 0x3100, RZ ;  /* 0x000031000d0c7810 */ /* 0x000fe40007ffe0ff */
[----:B------:R-:W-:Y:S02]  /*0f20*/  P2R R33, PR, RZ, 0x40 ;  /* 0x00000040ff217803 */ /* 0x000fe40000000000 */
[----:B------:R-:W-:Y:S02]  /*0f30*/  P2R R36, PR, RZ, 0x10 ;  /* 0x00000010ff247803 */ /* 0x000fe40000000000 */
[----:B------:R-:W-:Y:S02]  /*0f40*/  P2R R35, PR, RZ, 0x8 ;  /* 0x00000008ff237803 */ /* 0x000fe40000000000 */
[----:B------:R-:W-:Y:S02]  /*0f50*/  P2R R37, PR, RZ, 0x4 ;  /* 0x00000004ff257803 */ /* 0x000fe40000000000 */
[----:B------:R-:W-:-:S02]  /*0f60*/  P2R R39, PR, RZ, 0x2 ;  /* 0x00000002ff277803 */ /* 0x000fc40000000000 */
[----:B------:R-:W-:Y:S02]  /*0f70*/  P2R R38, PR, RZ, 0x1 ;  /* 0x00000001ff267803 */ /* 0x000fe40000000000 */
[----:B------:R-:W-:Y:S02]  /*0f80*/  IADD3 R29, PT, PT, R29, UR6, RZ ;  /* 0x000000061d1d7c10 */ /* 0x000fe4000fffe0ff */
[----:B------:R-:W-:-:S07]  /*0f90*/  IADD3 R13, PT, PT, R16, 0x3100, RZ ;  /* 0x00003100100d7810 */ /* 0x000fce0007ffe0ff */
.L_x_242:
        /* <DEDUP_REMOVED lines=15> */
.L_x_229:
[----:B------:R-:W-:Y:S05]  /*1090*/  BSYNC.RECONVERGENT B1 ;  /* 0x0000000000017941 */ /* 0x000fea0003800200 */
.L_x_228:
[----:B-----5:R1:W-:Y:S02]  /*10a0*/  STS [R11], R16 ;  /* 0x000000100b007388 */ /* 0x0203e40000000800 */
.L_x_227:
[----:B------:R-:W-:Y:S05]  /*10b0*/  BSYNC.RECONVERGENT B0 ;  /* 0x0000000000007941 */ /* 0x000fea0003800200 */
.L_x_226:
        /* <DEDUP_REMOVED lines=12> */
.L_x_233:
[----:B------:R-:W-:Y:S05]  /*1180*/  BSYNC.RECONVERGENT B1 ;  /* 0x0000000000017941 */ /* 0x000fea0003800200 */
.L_x_232:
[----:B-----5:R2:W-:Y:S02]  /*1190*/  STS [R11+0x1c0], R16 ;  /* 0x0001c0100b007388 */ /* 0x0205e40000000800 */
.L_x_231:
[----:B------:R-:W-:Y:S05]  /*11a0*/  BSYNC.RECONVERGENT B0 ;  /* 0x0000000000007941 */ /* 0x000fea0003800200 */
.L_x_230:
        /* <DEDUP_REMOVED lines=12> */
.L_x_237:
[----:B------:R-:W-:Y:S05]  /*1270*/  BSYNC.RECONVERGENT B1 ;  /* 0x0000000000017941 */ /* 0x000fea0003800200 */
.L_x_236:
[----:B-----5:R3:W-:Y:S02]  /*1280*/  STS [R11+0x380], R16 ;  /* 0x000380100b007388 */ /* 0x0207e40000000800 */
.L_x_235:
[----:B------:R-:W-:Y:S05]  /*1290*/  BSYNC.RECONVERGENT B0 ;  /* 0x0000000000007941 */ /* 0x000fea0003800200 */
.L_x_234:
        /* <DEDUP_REMOVED lines=12> */
.L_x_241:
[----:B------:R-:W-:Y:S05]  /*1360*/  BSYNC.RECONVERGENT B1 ;  /* 0x0000000000017941 */ /* 0x000fea0003800200 */
.L_x_240:
[----:B-----5:R4:W-:Y:S02]  /*1370*/  STS [R11+0x540], R16 ;  /* 0x000540100b007388 */ /* 0x0209e40000000800 */
.L_x_239:
[----:B------:R-:W-:Y:S05]  /*1380*/  BSYNC.RECONVERGENT B0 ;  /* 0x0000000000007941 */ /* 0x000fea0003800200 */
.L_x_238:
        /* <DEDUP_REMOVED lines=10> */
[----:B------:R-:W-:-:S04]  /*1430*/  ISETP.GT.U32.AND P3, PT, R32, 0xaf, PT ;  /* 0x000000af2000780c */ /* 0x000fc80003f64070 */
[----:B------:R-:W-:-:S04]  /*1440*/  ISETP.GT.U32.OR P3, PT, R22, 0x2b, P3 ;  /* 0x0000002b1600780c */ /* 0x000fc80001f64470 */
[----:B------:R-:W-:-:S13]  /*1450*/  ISETP.GT.U32.OR P4, PT, R3, 0x6, P3 ;  /* 0x000000060300780c */ /* 0x000fda0001f84470 */
[----:B------:R-:W0:Y:S01]  /*1460*/  @!P4 LDC.64 R16, c[0x0][0x380] ;  /* 0x0000e000ff10cb82 */ /* 0x000e220000000a00 */
[----:B------:R-:W-:-:S05]  /*1470*/  @!P4 IMAD R25, R8, 0x120, R31 ;  /* 0x000001200819c824 */ /* 0x000fca00078e021f */
[----:B0-----:R-:W-:-:S04]  /*1480*/  @!P4 IADD3 R24, P3, P6, R44, R16, R25 ;  /* 0x000000102c18c210 */ /* 0x001fc80007e7e019 */
[----:B------:R-:W-:Y:S02]  /*1490*/  @!P4 IADD3.X R25, PT, PT, R45, R17, RZ, P3, P6 ;  /* 0x000000112d19c210 */ /* 0x000fe40001fec4ff */
[----:B------:R-:W-:-:S03]  /*14a0*/  ISETP.GT.U32.AND P3, PT, R32, 0x3f, PT ;  /* 0x0000003f2000780c */ /* 0x000fc60003f64070 */
[----:B------:R-:W2:Y:S01]  /*14b0*/  @!P4 LDG.E.CONSTANT R24, desc[UR8][R24.64+0x120] ;  /* 0x000120081818c981 */ /* 0x000ea2000c1e9900 */
[----:B------:R-:W-:Y:S02]  /*14c0*/  ISETP.GT.U32.OR P3, PT, R22, 0xf, P3 ;  /* 0x0000000f1600780c */ /* 0x000fe40001f64470 */
[----:B------:R-:W-:Y:S02]  /*14d0*/  LOP3.LUT R22, R8, 0x1, RZ, 0xc0, !PT ;  /* 0x0000000108167812 */ /* 0x000fe400078ec0ff */
[----:B------:R-:W-:-:S13]  /*14e0*/  ISETP.GT.U32.OR P3, PT, R3, 0x2, P3 ;  /* 0x000000020300780c */ /* 0x000fda0001f64470 */
[----:B------:R-:W0:Y:S01]  /*14f0*/  @!P3 LDC.64 R16, c[0x0][0x380] ;  /* 0x0000e000ff10bb82 */ /* 0x000e220000000a00 */
[----:B------:R-:W-:-:S05]  /*1500*/  @!P3 IMAD R23, R8, 0x120, R31 ;  /* 0x000001200817b824 */ /* 0x000fca00078e021f */
[----:B0-----:R-:W-:Y:S02]  /*1510*/  @!P3 IADD3 R16, P0, P6, R42, R16, R23 ;  /* 0x000000102a10b210 */ /* 0x001fe40007e1e017 */
[----:B------:R-:W0:Y:S01]  /*1520*/  S2UR UR6, SR_CgaCtaId ;  /* 0x00000000000679c3 */ /* 0x000e220000008800 */
[----:B------:R-:W-:Y:S01]  /*1530*/  IMAD R23, R3, 0x120, RZ ;  /* 0x0000012003177824 */ /* 0x000fe200078e02ff */
[----:B------:R-:W-:Y:S02]  /*1540*/  @!P3 IADD3.X R17, PT, PT, R43, R17, RZ, P0, P6 ;  /* 0x000000112b11b210 */ /* 0x000fe400007ec4ff */
[----:B------:R-:W-:Y:S02]  /*1550*/  ISETP.NE.AND P0, PT, R26, RZ, PT ;  /* 0x000000ff1a00720c */ /* 0x000fe40003f05270 */
[----:B------:R-:W3:Y:S01]  /*1560*/  @!P5 LDG.E.CONSTANT R26, desc[UR8][R20.64+0x120] ;  /* 0x00012008141ad981 */ /* 0x000ee2000c1e9900 */
[----:B------:R-:W-:Y:S01]  /*1570*/  ISETP.NE.U32.AND P6, PT, R22, 0x1, PT ;  /* 0x000000011600780c */ /* 0x000fe20003fc5070 */
[----:B------:R-:W-:Y:S01]  /*1580*/  UMOV UR5, 0x400 ;  /* 0x0000040000057882 */ /* 0x000fe20000000000 */
[----:B------:R-:W-:Y:S01]  /*1590*/  IADD3 R40, PT, PT, R23, 0x480, RZ ;  /* 0x0000048017287810 */ /* 0x000fe20007ffe0ff */
[----:B------:R-:W4:Y:S01]  /*15a0*/  @!P3 LDG.E.CONSTANT R16, desc[UR8][R16.64+0x120] ;  /* 0x000120081010b981 */ /* 0x000f22000c1e9900 */
[----:B------:R-:W-:-:S05]  /*15b0*/  LOP3.LUT R22, R8, 0x1, RZ, 0xc, !PT ;  /* 0x0000000108167812 */ /* 0x000fca00078e0cff */
[----:B------:R-:W-:-:S04]  /*15c0*/  IMAD R65, R22, 0x480, R29 ;  /* 0x0000048016417824 */ /* 0x000fc800078e021d */
[----:B------:R-:W-:Y:S01]  /*15d0*/  @P6 IADD3 R40, PT, PT, R23, RZ, RZ ;  /* 0x000000ff17286210 */ /* 0x000fe20007ffe0ff */
[----:B0-----:R-:W-:Y:S01]  /*15e0*/  ULEA UR5, UR6, UR5, 0x18 ;  /* 0x0000000506057291 */ /* 0x001fe2000f8ec0ff */
[----:B--2---:R-:W-:Y:S04]  /*15f0*/  @!P4 STS [R65+0x1c0], R24 ;  /* 0x0001c0184100c388 */ /* 0x004fe80000000800 */
[----:B---3--:R-:W-:Y:S04]  /*1600*/  @!P5 STS [R65], R26 ;  /* 0x0000001a4100d388 */ /* 0x008fe80000000800 */
        /* <DEDUP_REMOVED lines=10> */
[----:B------:R-:W-:Y:S02]  /*16b0*/  IDP.4A.S8.S8 R66, R67, R21, R18 ;  /* 0x0000001543427226 */ /* 0x000fe40000000612 */
[-C--:B-1----:R-:W-:Y:S01]  /*16c0*/  IDP.4A.S8.S8 R55, R63, R20.reuse, R55 ;  /* 0x000000143f377226 */ /* 0x082fe20000000637 */
[----:B------:R-:W0:Y:S01]  /*16d0*/  LDS.128 R16, [R40+UR5+0x60] ;  /* 0x0000600528107984 */ /* 0x000e220008000c00 */
[CC--:B--2---:R-:W-:Y:S02]  /*16e0*/  IDP.4A.S8.S8 R57, R64.reuse, R20.reuse, R57 ;  /* 0x0000001440397226 */ /* 0x0c4fe40000000639 */
[----:B---3--:R-:W-:Y:S02]  /*16f0*/  IDP.4A.S8.S8 R59, R61, R20, R59 ;  /* 0x000000143d3b7226 */ /* 0x008fe4000000063b */
[-C--:B----4-:R-:W-:Y:S02]  /*1700*/  IDP.4A.S8.S8 R65, R63, R24.reuse, R65 ;  /* 0x000000183f417226 */ /* 0x090fe40000000641 */
[----:B------:R-:W-:-:S02]  /*1710*/  IDP.4A.S8.S8 R55, R64, R24, R55 ;  /* 0x0000001840377226 */ /* 0x000fc40000000637 */
[-C--:B------:R-:W-:Y:S02]  /*1720*/  IDP.4A.S8.S8 R57, R61, R24.reuse, R57 ;  /* 0x000000183d397226 */ /* 0x080fe40000000639 */
[----:B-----5:R-:W-:Y:S02]  /*1730*/  IDP.4A.S8.S8 R59, R62, R24, R59 ;  /* 0x000000183e3b7226 */ /* 0x020fe4000000063b */
[----:B------:R-:W1:Y:S01]  /*1740*/  LDS R24, [R30+UR4+0x258] ;  /* 0x000258041e187984 */ /* 0x000e620008000800 */
[CC--:B------:R-:W-:Y:S02]  /*1750*/  IDP.4A.S8.S8 R53, R67.reuse, R22.reuse, R53 ;  /* 0x0000001643357226 */ /* 0x0c0fe40000000635 */
[----:B------:R-:W-:Y:S02]  /*1760*/  IDP.4A.S8.S8 R58, R67, R23, R58 ;  /* 0x00000017433a7226 */ /* 0x000fe4000000063a */
[-C--:B------:R-:W-:Y:S02]  /*1770*/  IDP.4A.S8.S8 R49, R63, R22.reuse, R49 ;  /* 0x000000163f317226 */ /* 0x080fe40000000631 */
[----:B------:R-:W-:-:S02]  /*1780*/  IDP.4A.S8.S8 R41, R64, R22, R41 ;  /* 0x0000001640297226 */ /* 0x000fc40000000629 */
[----:B------:R-:W-:Y:S02]  /*1790*/  IDP.4A.S8.S8 R51, R61, R22, R51 ;  /* 0x000000163d337226 */ /* 0x000fe40000000633 */
[CC--:B------:R-:W-:Y:S02]  /*17a0*/  IDP.4A.S8.S8 R48, R63.reuse, R21.reuse, R48 ;  /* 0x000000153f307226 */ /* 0x0c0fe40000000630 */
[C---:B------:R-:W-:Y:S02]  /*17b0*/  IDP.4A.S8.S8 R54, R64.reuse, R21, R54 ;  /* 0x0000001540367226 */ /* 0x040fe40000000636 */
[-C--:B------:R-:W-:Y:S02]  /*17c0*/  IDP.4A.S8.S8 R52, R63, R23.reuse, R52 ;  /* 0x000000173f347226 */ /* 0x080fe40000000634 */
[----:B------:R-:W-:Y:S02]  /*17d0*/  IDP.4A.S8.S8 R50, R64, R23, R50 ;  /* 0x0000001740327226 */ /* 0x000fe40000000632 */
[----:B------:R-:W-:-:S02]  /*17e0*/  IDP.4A.S8.S8 R21, R61, R21, R56 ;  /* 0x000000153d157226 */ /* 0x000fc40000000638 */
[----:B------:R-:W-:Y:S01]  /*17f0*/  IDP.4A.S8.S8 R23, R61, R23, R60 ;  /* 0x000000173d177226 */ /* 0x000fe2000000063c */
[----:B------:R-:W-:Y:S01]  /*1800*/  LDS R56, [R30+UR4+0x4] ;  /* 0x000004041e387984 */ /* 0x000fe20008000800 */
[CC--:B------:R-:W-:Y:S02]  /*1810*/  IDP.4A.S8.S8 R53, R63.reuse, R26.reuse, R53 ;  /* 0x0000001a3f357226 */ /* 0x0c0fe40000000635 */
[C---:B------:R-:W-:Y:S02]  /*1820*/  IDP.4A.S8.S8 R66, R63.reuse, R25, R66 ;  /* 0x000000193f427226 */ /* 0x040fe40000000642 */
[----:B------:R-:W-:Y:S02]  /*1830*/  IDP.4A.S8.S8 R58, R63, R27, R58 ;  /* 0x0000001b3f3a7226 */ /* 0x000fe4000000063a */
[-C--:B------:R-:W-:Y:S02]  /*1840*/  IDP.4A.S8.S8 R49, R64, R26.reuse, R49 ;  /* 0x0000001a40317226 */ /* 0x080fe40000000631 */
[----:B------:R-:W-:-:S02]  /*1850*/  IDP.4A.S8.S8 R63, R61, R26, R41 ;  /* 0x0000001a3d3f7226 */ /* 0x000fc40000000629 */
[----:B------:R-:W-:Y:S01]  /*1860*/  IDP.4A.S8.S8 R51, R62, R26, R51 ;  /* 0x0000001a3e337226 */ /* 0x000fe20000000633 */
[----:B------:R-:W-:Y:S01]  /*1870*/  LDS R41, [R30+UR4+0x16c] ;  /* 0x00016c041e297984 */ /* 0x000fe20008000800 */
[CC--:B------:R-:W-:Y:S02]  /*1880*/  IDP.4A.S8.S8 R48, R64.reuse, R25.reuse, R48 ;  /* 0x0000001940307226 */ /* 0x0c0fe40000000630 */
[C---:B------:R-:W-:Y:S02]  /*1890*/  IDP.4A.S8.S8 R54, R61.reuse, R25, R54 ;  /* 0x000000193d367226 */ /* 0x040fe40000000636 */
[-C--:B------:R-:W-:Y:S02]  /*18a0*/  IDP.4A.S8.S8 R52, R64, R27.reuse, R52 ;  /* 0x0000001b40347226 */ /* 0x080fe40000000634 */
[----:B------:R-:W-:Y:S02]  /*18b0*/  IDP.4A.S8.S8 R26, R61, R27, R50 ;  /* 0x0000001b3d1a7226 */ /* 0x000fe40000000632 */
[C---:B------:R-:W-:Y:S01]  /*18c0*/  IDP.4A.S8.S8 R25, R62.reuse, R25, R21 ;  /* 0x000000193e197226 */ /* 0x040fe20000000615 */
[----:B------:R-:W-:Y:S01]  /*18d0*/  LDS R50, [R30+UR4+0x7c] ;  /* 0x00007c041e327984 */ /* 0x000fe20008000800 */
[----:B------:R-:W-:-:S02]  /*18e0*/  IDP.4A.S8.S8 R27, R62, R27, R23 ;  /* 0x0000001b3e1b7226 */ /* 0x000fc40000000617 */
[C---:B0-----:R-:W-:Y:S01]  /*18f0*/  IDP.4A.S8.S8 R67, R64.reuse, R18, R53 ;  /* 0x0000001240437226 */ /* 0x041fe20000000635 */
[----:B------:R-:W0:Y:S01]  /*1900*/  LDS.128 R20, [R40+UR5+0x10] ;  /* 0x0000100528147984 */ /* 0x000e220008000c00 */
[----:B------:R-:W-:-:S03]  /*1910*/  IDP.4A.S8.S8 R65, R64, R16, R65 ;  /* 0x0000001040417226 */ /* 0x000fc60000000641 */
[----:B------:R-:W2:Y:S01]  /*1920*/  LDS R53, [R30+UR4+0xf4] ;  /* 0x0000f4041e357984 */ /* 0x000ea20008000800 */
        /* <DEDUP_REMOVED lines=13> */
[----:B------:R-:W-:Y:S01]  /*1a00*/  IDP.4A.S8.S8 R64, R24, R19, R27 ;  /* 0x0000001318407226 */ /* 0x000fe2000000061b */
[----:B------:R-:W-:Y:S04]  /*1a10*/  LDS R51, [R30+UR4+0x1e4] ;  /* 0x0001e4041e337984 */ /* 0x000fe80008000800 */
[----:B------:R-:W1:Y:S01]  /*1a20*/  LDS.128 R24, [R40+UR5+0x40] ;  /* 0x0000400528187984 */ /* 0x000e620008000c00 */
[----:B0-----:R-:W-:-:S03]  /*1a30*/  IDP.4A.S8.S8 R65, R56, R20, R65 ;  /* 0x0000001438417226 */ /* 0x001fc60000000641 */
[----:B------:R-:W0:Y:S01]  /*1a40*/  LDS.128 R16, [R40+UR5+0x70] ;  /* 0x0000700528107984 */ /* 0x000e220008000c00 */
[CC--:B------:R-:W-:Y:S02]  /*1a50*/  IDP.4A.S8.S8 R55, R50.reuse, R20.reuse, R55 ;  /* 0x0000001432377226 */ /* 0x0c0fe40000000637 */
[-C--:B--2---:R-:W-:Y:S02]  /*1a60*/  IDP.4A.S8.S8 R57, R53, R20.reuse, R57 ;  /* 0x0000001435397226 */ /* 0x084fe40000000639 */
[----:B------:R-:W-:Y:S02]  /*1a70*/  IDP.4A.S8.S8 R59, R41, R20, R59 ;  /* 0x00000014293b7226 */ /* 0x000fe4000000063b */
[-C--:B-1----:R-:W-:Y:S02]  /*1a80*/  IDP.4A.S8.S8 R65, R50, R24.reuse, R65 ;  /* 0x0000001832417226 */ /* 0x082fe40000000641 */
[-C--:B------:R-:W-:Y:S02]  /*1a90*/  IDP.4A.S8.S8 R55, R53, R24.reuse, R55 ;  /* 0x0000001835377226 */ /* 0x080fe40000000637 */
[----:B------:R-:W-:-:S02]  /*1aa0*/  IDP.4A.S8.S8 R57, R41, R24, R57 ;  /* 0x0000001829397226 */ /* 0x000fc40000000639 */
[----:B------:R-:W-:Y:S02]  /*1ab0*/  IDP.4A.S8.S8 R59, R51, R24, R59 ;  /* 0x00000018333b7226 */ /* 0x000fe4000000063b */
[----:B------:R-:W1:Y:S01]  /*1ac0*/  LDS R24, [R30+UR4+0x25c] ;  /* 0x00025c041e187984 */ /* 0x000e620008000800 */
[C---:B------:R-:W-:Y:S02]  /*1ad0*/  IDP.4A.S8.S8 R66, R56.reuse, R21, R66 ;  /* 0x0000001538427226 */ /* 0x040fe40000000642 */
[C---:B------:R-:W-:Y:S02]  /*1ae0*/  IDP.4A.S8.S8 R67, R56.reuse, R22, R67 ;  /* 0x0000001638437226 */ /* 0x040fe40000000643 */
[----:B------:R-:W-:Y:S02]  /*1af0*/  IDP.4A.S8.S8 R58, R56, R23, R58 ;  /* 0x00000017383a7226 */ /* 0x000fe4000000063a */
[-C--:B------:R-:W-:Y:S01]  /*1b00*/  IDP.4A.S8.S8 R48, R50, R21.reuse, R48 ;  /* 0x0000001532307226 */ /* 0x080fe20000000630 */
[----:B------:R-:W-:Y:S01]  /*1b10*/  LDS R56, [R30+UR4+0xf8] ;  /* 0x0000f8041e387984 */ /* 0x000fe20008000800 */
[----:B------:R-:W-:-:S02]  /*1b20*/  IDP.4A.S8.S8 R60, R41, R21, R60 ;  /* 0x00000015293c7226 */ /* 0x000fc4000000063c */
[CC--:B------:R-:W-:Y:S02]  /*1b30*/  IDP.4A.S8.S8 R49, R50.reuse, R22.reuse, R49 ;  /* 0x0000001632317226 */ /* 0x0c0fe40000000631 */
[C---:B------:R-:W-:Y:S02]  /*1b40*/  IDP.4A.S8.S8 R61, R41.reuse, R22, R61 ;  /* 0x00000016293d7226 */ /* 0x040fe4000000063d */
[CC--:B------:R-:W-:Y:S02]  /*1b50*/  IDP.4A.S8.S8 R52, R50.reuse, R23.reuse, R52 ;  /* 0x0000001732347226 */ /* 0x0c0fe40000000634 */
[----:B------:R-:W-:Y:S02]  /*1b60*/  IDP.4A.S8.S8 R64, R41, R23, R64 ;  /* 0x0000001729407226 */ /* 0x000fe40000000640 */
[C---:B------:R-:W-:Y:S02]  /*1b70*/  IDP.4A.S8.S8 R66, R50.reuse, R25, R66 ;  /* 0x0000001932427226 */ /* 0x040fe40000000642 */
[----:B------:R-:W-:-:S02]  /*1b80*/  IDP.4A.S8.S8 R67, R50, R26, R67 ;  /* 0x0000001a32437226 */ /* 0x000fc40000000643 */
[----:B------:R-:W-:Y:S02]  /*1b90*/  IDP.4A.S8.S8 R58, R50, R27, R58 ;  /* 0x0000001b323a7226 */ /* 0x000fe4000000063a */
[C---:B------:R-:W-:Y:S01]  /*1ba0*/  IDP.4A.S8.S8 R54, R53.reuse, R21, R54 ;  /* 0x0000001535367226 */ /* 0x040fe20000000636 */
[----:B------:R-:W-:Y:S01]  /*1bb0*/  LDS R50, [R30+UR4+0x170] ;  /* 0x000170041e327984 */ /* 0x000fe20008000800 */
[C---:B------:R-:W-:Y:S02]  /*1bc0*/  IDP.4A.S8.S8 R63, R53.reuse, R22, R63 ;  /* 0x00000016353f7226 */ /* 0x040fe4000000063f */
[C---:B------:R-:W-:Y:S02]  /*1bd0*/  IDP.4A.S8.S8 R62, R53.reuse, R23, R62 ;  /* 0x00000017353e7226 */ /* 0x040fe4000000063e */
[-C--:B------:R-:W-:Y:S01]  /*1be0*/  IDP.4A.S8.S8 R48, R53, R25.reuse, R48 ;  /* 0x0000001935307226 */ /* 0x080fe20000000630 */
[----:B------:R-:W2:Y:S01]  /*1bf0*/  LDS.128 R20, [R40+UR5+0x20] ;  /* 0x0000200528147984 */ /* 0x000ea20008000c00 */
        /* <DEDUP_REMOVED lines=9> */
[----:B------:R-:W0:Y:S01]  /*1c90*/  LDS R53, [R30+UR4+0x80] ;  /* 0x000080041e357984 */ /* 0x000e220008000800 */
[----:B------:R-:W-:-:S03]  /*1ca0*/  IDP.4A.S8.S8 R54, R41, R25, R54 ;  /* 0x0000001929367226 */ /* 0x000fc60000000636 */
[----:B------:R-:W3:Y:S01]  /*1cb0*/  LDS R58, [R30+UR4+0x8] ;  /* 0x000008041e3a7984 */ /* 0x000ee20008000800 */
[C---:B------:R-:W-:Y:S02]  /*1cc0*/  IDP.4A.S8.S8 R63, R41.reuse, R26, R63 ;  /* 0x0000001a293f7226 */ /* 0x040fe4000000063f */
[----:B------:R-:W-:Y:S02]  /*1cd0*/  IDP.4A.S8.S8 R62, R41, R27, R62 ;  /* 0x0000001b293e7226 */ /* 0x000fe4000000063e */
[C---:B-1----:R-:W-:Y:S02]  /*1ce0*/  IDP.4A.S8.S8 R59, R24.reuse, R16, R59 ;  /* 0x00000010183b7226 */ /* 0x042fe4000000063b */
[C---:B------:R-:W-:Y:S02]  /*1cf0*/  IDP.4A.S8.S8 R60, R24.reuse, R17, R60 ;  /* 0x00000011183c7226 */ /* 0x040fe4000000063c */
[C---:B------:R-:W-:Y:S02]  /*1d00*/  IDP.4A.S8.S8 R61, R24.reuse, R18, R61 ;  /* 0x00000012183d7226 */ /* 0x040fe4000000063d */
[----:B------:R-:W-:-:S02]  /*1d10*/  IDP.4A.S8.S8 R64, R24, R19, R64 ;  /* 0x0000001318407226 */ /* 0x000fc40000000640 */
[C---:B------:R-:W-:Y:S01]  /*1d20*/  IDP.4A.S8.S8 R55, R41.reuse, R16, R55 ;  /* 0x0000001029377226 */ /* 0x040fe20000000637 */
[----:B------:R-:W1:Y:S01]  /*1d30*/  LDS.128 R24, [R40+UR5+0x50] ;  /* 0x0000500528187984 */ /* 0x000e620008000c00 */
[C---:B------:R-:W-:Y:S02]  /*1d40*/  IDP.4A.S8.S8 R48, R41.reuse, R17, R48 ;  /* 0x0000001129307226 */ /* 0x040fe40000000630 */
[C---:B------:R-:W-:Y:S02]  /*1d50*/  IDP.4A.S8.S8 R49, R41.reuse, R18, R49 ;  /* 0x0000001229317226 */ /* 0x040fe40000000631 */
[----:B------:R-:W-:Y:S02]  /*1d60*/  IDP.4A.S8.S8 R52, R41, R19, R52 ;  /* 0x0000001329347226 */ /* 0x000fe40000000634 */
[----:B------:R-:W4:Y:S01]  /*1d70*/  LDS R41, [R30+UR4+0x1e8] ;  /* 0x0001e8041e297984 */ /* 0x000f220008000800 */
[C---:B------:R-:W-:Y:S02]  /*1d80*/  IDP.4A.S8.S8 R57, R51.reuse, R16, R57 ;  /* 0x0000001033397226 */ /* 0x040fe40000000639 */
[----:B------:R-:W-:-:S02]  /*1d90*/  IDP.4A.S8.S8 R54, R51, R17, R54 ;  /* 0x0000001133367226 */ /* 0x000fc40000000636 */
[C---:B------:R-:W-:Y:S02]  /*1da0*/  IDP.4A.S8.S8 R63, R51.reuse, R18, R63 ;  /* 0x00000012333f7226 */ /* 0x040fe4000000063f */
[----:B------:R-:W-:Y:S02]  /*1db0*/  IDP.4A.S8.S8 R62, R51, R19, R62 ;  /* 0x00000013333e7226 */ /* 0x000fe4000000063e */
[----:B------:R-:W5:Y:S04]  /*1dc0*/  LDS.128 R16, [R40+UR5+0x80] ;  /* 0x0000800528107984 */ /* 0x000f680008000c00 */
[----:B------:R-:W5:Y:S01]  /*1dd0*/  LDS R51, [R30+UR4+0x260] ;  /* 0x000260041e337984 */ /* 0x000f620008000800 */
[-C--:B--2---:R-:W-:Y:S02]  /*1de0*/  IDP.4A.S8.S8 R57, R56, R20.reuse, R57 ;  /* 0x0000001438397226 */ /* 0x084fe40000000639 */
[----:B0-----:R-:W-:-:S02]  /*1df0*/  IDP.4A.S8.S8 R55, R53, R20, R55 ;  /* 0x0000001435377226 */ /* 0x001fc40000000637 */
[C---:B------:R-:W-:Y:S02]  /*1e00*/  IDP.4A.S8.S8 R48, R53.reuse, R21, R48 ;  /* 0x0000001535307226 */ /* 0x040fe40000000630 */
[C---:B------:R-:W-:Y:S02]  /*1e10*/  IDP.4A.S8.S8 R49, R53.reuse, R22, R49 ;  /* 0x0000001635317226 */ /* 0x040fe40000000631 */
[----:B------:R-:W-:Y:S02]  /*1e20*/  IDP.4A.S8.S8 R52, R53, R23, R52 ;  /* 0x0000001735347226 */ /* 0x000fe40000000634 */
[C---:B---3--:R-:W-:Y:S02]  /*1e30*/  IDP.4A.S8.S8 R65, R58.reuse, R20, R65 ;  /* 0x000000143a417226 */ /* 0x048fe40000000641 */
[C---:B------:R-:W-:Y:S02]  /*1e40*/  IDP.4A.S8.S8 R66, R58.reuse, R21, R66 ;  /* 0x000000153a427226 */ /* 0x040fe40000000642 */
[----:B------:R-:W-:-:S02]  /*1e50*/  IDP.4A.S8.S8 R67, R58, R22, R67 ;  /* 0x000000163a437226 */ /* 0x000fc40000000643 */
[----:B------:R-:W-:Y:S02]  /*1e60*/  IDP.4A.S8.S8 R68, R58, R23, R68 ;  /* 0x000000173a447226 */ /* 0x000fe40000000644 */
[----:B------:R-:W-:Y:S01]  /*1e70*/  IDP.4A.S8.S8 R59, R50, R20, R59 ;  /* 0x00000014323b7226 */ /* 0x000fe2000000063b */
[----:B------:R-:W-:Y:S01]  /*1e80*/  LDS R58, [R30+UR4+0x2d0] ;  /* 0x0002d0041e3a7984 */ /* 0x000fe20008000800 */
[-C--:B------:R-:W-:Y:S02]  /*1e90*/  IDP.4A.S8.S8 R54, R56, R21.reuse, R54 ;  /* 0x0000001538367226 */ /* 0x080fe40000000636 */
[----:B------:R-:W-:Y:S02]  /*1ea0*/  IDP.4A.S8.S8 R60, R50, R21, R60 ;  /* 0x00000015323c7226 */ /* 0x000fe4000000063c */
[-C--:B------:R-:W-:Y:S02]  /*1eb0*/  IDP.4A.S8.S8 R63, R56, R22.reuse, R63 ;  /* 0x00000016383f7226 */ /* 0x080fe4000000063f */
[----:B------:R-:W-:-:S02]  /*1ec0*/  IDP.4A.S8.S8 R61, R50, R22, R61 ;  /* 0x00000016323d7226 */ /* 0x000fc4000000063d */
[-C--:B------:R-:W-:Y:S02]  /*1ed0*/  IDP.4A.S8.S8 R62, R56, R23.reuse, R62 ;  /* 0x00000017383e7226 */ /* 0x080fe4000000063e */
[----:B------:R-:W-:Y:S02]  /*1ee0*/  IDP.4A.S8.S8 R64, R50, R23, R64 ;  /* 0x0000001732407226 */ /* 0x000fe40000000640 */
[C---:B-1----:R-:W-:Y:S02]  /*1ef0*/  IDP.4A.S8.S8 R55, R56.reuse, R24, R55 ;  /* 0x0000001838377226 */ /* 0x042fe40000000637 */
[C---:B------:R-:W-:Y:S02]  /*1f00*/  IDP.4A.S8.S8 R48, R56.reuse, R25, R48 ;  /* 0x0000001938307226 */ /* 0x040fe40000000630 */
[C---:B------:R-:W-:Y:S02]  /*1f10*/  IDP.4A.S8.S8 R49, R56.reuse, R26, R49 ;  /* 0x0000001a38317226 */ /* 0x040fe40000000631 */
[----:B------:R-:W-:-:S02]  /*1f20*/  IDP.4A.S8.S8 R20, R56, R27, R52 ;  /* 0x0000001b38147226 */ /* 0x000fc40000000634 */
[C---:B------:R-:W-:Y:S01]  /*1f30*/  IDP.4A.S8.S8 R65, R53.reuse, R24, R65 ;  /* 0x0000001835417226 */ /* 0x040fe20000000641 */
[----:B------:R-:W-:Y:S01]  /*1f40*/  LDS R52, [R30+UR4+0x438] ;  /* 0x000438041e347984 */ /* 0x000fe20008000800 */
[C---:B------:R-:W-:Y:S02]  /*1f50*/  IDP.4A.S8.S8 R66, R53.reuse, R25, R66 ;  /* 0x0000001935427226 */ /* 0x040fe40000000642 */
[C---:B------:R-:W-:Y:S02]  /*1f60*/  IDP.4A.S8.S8 R67, R53.reuse, R26, R67 ;  /* 0x0000001a35437226 */ /* 0x040fe40000000643 */
[----:B------:R-:W-:Y:S02]  /*1f70*/  IDP.4A.S8.S8 R68, R53, R27, R68 ;  /* 0x0000001b35447226 */ /* 0x000fe40000000644 */
[-C--:B------:R-:W-:Y:S01]  /*1f80*/  IDP.4A.S8.S8 R57, R50, R24.reuse, R57 ;  /* 0x0000001832397226 */ /* 0x080fe20000000639 */
[----:B------:R-:W-:Y:S01]  /*1f90*/  LDS R53, [R30+UR4+0x348] ;  /* 0x000348041e357984 */ /* 0x000fe20008000800 */
[----:B----4-:R-:W-:-:S02]  /*1fa0*/  IDP.4A.S8.S8 R59, R41, R24, R59 ;  /* 0x00000018293b7226 */ /* 0x010fc4000000063b */
[CC--:B------:R-:W-:Y:S02]  /*1fb0*/  IDP.4A.S8.S8 R54, R50.reuse, R25.reuse, R54 ;  /* 0x0000001932367226 */ /* 0x0c0fe40000000636 */
[C---:B------:R-:W-:Y:S02]  /*1fc0*/  IDP.4A.S8.S8 R60, R41.reuse, R25, R60 ;  /* 0x00000019293c7226 */ /* 0x040fe4000000063c */
[CC--:B------:R-:W-:Y:S02]  /*1fd0*/  IDP.4A.S8.S8 R63, R50.reuse, R26.reuse, R63 ;  /* 0x0000001a323f7226 */ /* 0x0c0fe4000000063f */
[C---:B------:R-:W-:Y:S02]  /*1fe0*/  IDP.4A.S8.S8 R61, R41.reuse, R26, R61 ;  /* 0x0000001a293d7226 */ /* 0x040fe4000000063d */
[-C--:B------:R-:W-:Y:S02]  /*1ff0*/  IDP.4A.S8.S8 R62, R50, R27.reuse, R62 ;  /* 0x0000001b323e7226 */ /* 0x080fe4000000063e */
[----:B------:R-:W-:-:S02]  /*2000*/  IDP.4A.S8.S8 R64, R41, R27, R64 ;  /* 0x0000001b29407226 */ /* 0x000fc40000000640 */
[----:B------:R-:W0:Y:S01]  /*2010*/  LDS.128 R24, [R40+UR5+0x90] ;  /* 0x0000900528187984 */ /* 0x000e220008000c00 */
[C---:B-----5:R-:W-:Y:S02]  /*2020*/  IDP.4A.S8.S8 R55, R50.reuse, R16, R55 ;  /* 0x0000001032377226 */ /* 0x060fe40000000637 */
[CC--:B------:R-:W-:Y:S02]  /*2030*/  IDP.4A.S8.S8 R48, R50.reuse, R17.reuse, R48 ;  /* 0x0000001132307226 */ /* 0x0c0fe40000000630 */
[----:B------:R-:W-:Y:S02]  /*2040*/  IDP.4A.S8.S8 R49, R50, R18, R49 ;  /* 0x0000001232317226 */ /* 0x000fe40000000631 */
[C---:B------:R-:W-:Y:S02]  /*2050*/  IDP.4A.S8.S8 R65, R56.reuse, R16, R65 ;  /* 0x0000001038417226 */ /* 0x040fe40000000641 */
[C---:B------:R-:W-:Y:S02]  /*2060*/  IDP.4A.S8.S8 R66, R56.reuse, R17, R66 ;  /* 0x0000001138427226 */ /* 0x040fe40000000642 */
[----:B------:R-:W-:-:S02]  /*2070*/  IDP.4A.S8.S8 R67, R56, R18, R67 ;  /* 0x0000001238437226 */ /* 0x000fc40000000643 */
[-C--:B------:R-:W-:Y:S02]  /*2080*/  IDP.4A.S8.S8 R68, R56, R19.reuse, R68 ;  /* 0x0000001338447226 */ /* 0x080fe40000000644 */
[----:B------:R-:W-:Y:S01]  /*2090*/  IDP.4A.S8.S8 R50, R50, R19, R20 ;  /* 0x0000001332327226 */ /* 0x000fe20000000614 */
[----:B------:R-:W1:Y:S01]  /*20a0*/  LDS R56, [R30+UR4+0x3c0] ;  /* 0x0003c0041e387984 */ /* 0x000e620008000800 */
[----:B------:R-:W-:-:S03]  /*20b0*/  IDP.4A.S8.S8 R57, R41, R16, R57 ;  /* 0x0000001029397226 */ /* 0x000fc60000000639 */
[----:B------:R-:W2:Y:S01]  /*20c0*/  LDS.128 R20, [R40+UR5+0xc0] ;  /* 0x0000c00528147984 */ /* 0x000ea20008000c00 */
[C---:B------:R-:W-:Y:S02]  /*20d0*/  IDP.4A.S8.S8 R54, R41.reuse, R17, R54 ;  /* 0x0000001129367226 */ /* 0x040fe40000000636 */
[C---:B------:R-:W-:Y:S02]  /*20e0*/  IDP.4A.S8.S8 R63, R41.reuse, R18, R63 ;  /* 0x00000012293f7226 */ /* 0x040fe4000000063f */
[----:B------:R-:W-:Y:S02]  /*20f0*/  IDP.4A.S8.S8 R62, R41, R19, R62 ;  /* 0x00000013293e7226 */ /* 0x000fe4000000063e */
[C---:B------:R-:W-:Y:S01]  /*2100*/  IDP.4A.S8.S8 R59, R51.reuse, R16, R59 ;  /* 0x00000010333b7226 */ /* 0x040fe2000000063b */
[----:B------:R-:W3:Y:S01]  /*2110*/  LDS R41, [R30+UR4+0x4b0] ;  /* 0x0004b0041e297984 */ /* 0x000ee20008000800 */
[C---:B------:R-:W-:Y:S02]  /*2120*/  IDP.4A.S8.S8 R60, R51.reuse, R17, R60 ;  /* 0x00000011333c7226 */ /* 0x040fe4000000063c */
[----:B------:R-:W-:-:S02]  /*2130*/  IDP.4A.S8.S8 R61, R51, R18, R61 ;  /* 0x00000012333d7226 */ /* 0x000fc4000000063d */
[----:B------:R-:W-:Y:S02]  /*2140*/  IDP.4A.S8.S8 R64, R51, R19, R64 ;  /* 0x0000001333407226 */ /* 0x000fe40000000640 */
[----:B------:R-:W4:Y:S04]  /*2150*/  LDS.128 R16, [R40+UR5+0xf0] ;  /* 0x0000f00528107984 */ /* 0x000f280008000c00 */
[----:B------:R-:W5:Y:S01]  /*2160*/  LDS R51, [R30+UR4+0x528] ;  /* 0x000528041e337984 */ /* 0x000f620008000800 */
[C---:B0-----:R-:W-:Y:S02]  /*2170*/  IDP.4A.S8.S8 R65, R58.reuse, R24, R65 ;  /* 0x000000183a417226 */ /* 0x041fe40000000641 */
[C---:B------:R-:W-:Y:S02]  /*2180*/  IDP.4A.S8.S8 R66, R58.reuse, R25, R66 ;  /* 0x000000193a427226 */ /* 0x040fe40000000642 */
[----:B------:R-:W-:-:S02]  /*2190*/  IDP.4A.S8.S8 R67, R58, R26, R67 ;  /* 0x0000001a3a437226 */ /* 0x000fc40000000643 */
[----:B------:R-:W-:Y:S02]  /*21a0*/  IDP.4A.S8.S8 R68, R58, R27, R68 ;  /* 0x0000001b3a447226 */ /* 0x000fe40000000644 */
[C---:B------:R-:W-:Y:S01]  /*21b0*/  IDP.4A.S8.S8 R55, R53.reuse, R24, R55 ;  /* 0x0000001835377226 */ /* 0x040fe20000000637 */
[----:B------:R-:W-:Y:S01]  /*21c0*/  LDS R58, [R30+UR4+0x2d4] ;  /* 0x0002d4041e3a7984 */ /* 0x000fe20008000800 */
[C---:B------:R-:W-:Y:S02]  /*21d0*/  IDP.4A.S8.S8 R48, R53.reuse, R25, R48 ;  /* 0x0000001935307226 */ /* 0x040fe40000000630 */
[C---:B------:R-:W-:Y:S02]  /*21e0*/  IDP.4A.S8.S8 R49, R53.reuse, R26, R49 ;  /* 0x0000001a35317226 */ /* 0x040fe40000000631 */
[----:B------:R-:W-:Y:S02]  /*21f0*/  IDP.4A.S8.S8 R50, R53, R27, R50 ;  /* 0x0000001b35327226 */ /* 0x000fe40000000632 */
[----:B-1----:R-:W-:-:S02]  /*2200*/  IDP.4A.S8.S8 R57, R56, R24, R57 ;  /* 0x0000001838397226 */ /* 0x002fc40000000639 */
[----:B------:R-:W-:Y:S02]  /*2210*/  IDP.4A.S8.S8 R59, R52, R24, R59 ;  /* 0x00000018343b7226 */ /* 0x000fe4000000063b */
[-C--:B------:R-:W-:Y:S02]  /*2220*/  IDP.4A.S8.S8 R54, R56, R25.reuse, R54 ;  /* 0x0000001938367226 */ /* 0x080fe40000000636 */
[----:B------:R-:W-:Y:S02]  /*2230*/  IDP.4A.S8.S8 R60, R52, R25, R60 ;  /* 0x00000019343c7226 */ /* 0x000fe4000000063c */
[-C--:B------:R-:W-:Y:S02]  /*2240*/  IDP.4A.S8.S8 R63, R56, R26.reuse, R63 ;  /* 0x0000001a383f7226 */ /* 0x080fe4000000063f */
[----:B------:R-:W-:Y:S02]  /*2250*/  IDP.4A.S8.S8 R61, R52, R26, R61 ;  /* 0x0000001a343d7226 */ /* 0x000fe4000000063d */
[----:B------:R-:W-:-:S02]  /*2260*/  IDP.4A.S8.S8 R62, R56, R27, R62 ;  /* 0x0000001b383e7226 */ /* 0x000fc4000000063e */
[----:B------:R-:W-:Y:S02]  /*2270*/  IDP.4A.S8.S8 R64, R52, R27, R64 ;  /* 0x0000001b34407226 */ /* 0x000fe40000000640 */
[C---:B--2---:R-:W-:Y:S02]  /*2280*/  IDP.4A.S8.S8 R65, R53.reuse, R20, R65 ;  /* 0x0000001435417226 */ /* 0x044fe40000000641 */
[C---:B------:R-:W-:Y:S02]  /*2290*/  IDP.4A.S8.S8 R66, R53.reuse, R21, R66 ;  /* 0x0000001535427226 */ /* 0x040fe40000000642 */
[C---:B------:R-:W-:Y:S02]  /*22a0*/  IDP.4A.S8.S8 R67, R53.reuse, R22, R67 ;  /* 0x0000001635437226 */ /* 0x040fe40000000643 */
[----:B------:R-:W-:Y:S02]  /*22b0*/  IDP.4A.S8.S8 R68, R53, R23, R68 ;  /* 0x0000001735447226 */ /* 0x000fe40000000644 */
[C---:B------:R-:W-:Y:S01]  /*22c0*/  IDP.4A.S8.S8 R55, R56.reuse, R20, R55 ;  /* 0x0000001438377226 */ /* 0x040fe20000000637 */
[----:B------:R-:W-:Y:S01]  /*22d0*/  LDS R53, [R30+UR4+0x43c] ;  /* 0x00043c041e357984 */ /* 0x000fe20008000800 */
[----:B------:R-:W-:-:S02]  /*22e0*/  IDP.4A.S8.S8 R48, R56, R21, R48 ;  /* 0x0000001538307226 */ /* 0x000fc40000000630 */
[C---:B------:R-:W-:Y:S02]  /*22f0*/  IDP.4A.S8.S8 R49, R56.reuse, R22, R49 ;  /* 0x0000001638317226 */ /* 0x040fe40000000631 */
[----:B------:R-:W-:Y:S02]  /*2300*/  IDP.4A.S8.S8 R24, R56, R23, R50 ;  /* 0x0000001738187226 */ /* 0x000fe40000000632 */
[CC--:B------:R-:W-:Y:S01]  /*2310*/  IDP.4A.S8.S8 R57, R52.reuse, R20.reuse, R57 ;  /* 0x0000001434397226 */ /* 0x0c0fe20000000639 */
[----:B------:R-:W-:Y:S01]  /*2320*/  LDS R50, [R30+UR4+0x3c4] ;  /* 0x0003c4041e327984 */ /* 0x000fe20008000800 */
[C---:B---3--:R-:W-:Y:S02]  /*2330*/  IDP.4A.S8.S8 R59, R41.reuse, R20, R59 ;  /* 0x00000014293b7226 */ /* 0x048fe4000000063b */
[-C--:B------:R-:W-:Y:S02]  /*2340*/  IDP.4A.S8.S8 R54, R52, R21.reuse, R54 ;  /* 0x0000001534367226 */ /* 0x080fe40000000636 */
[----:B------:R-:W-:-:S02]  /*2350*/  IDP.4A.S8.S8 R60, R41, R21, R60 ;  /* 0x00000015293c7226 */ /* 0x000fc4000000063c */
[CC--:B------:R-:W-:Y:S02]  /*2360*/  IDP.4A.S8.S8 R63, R52.reuse, R22.reuse, R63 ;  /* 0x00000016343f7226 */ /* 0x0c0fe4000000063f */
[C---:B------:R-:W-:Y:S02]  /*2370*/  IDP.4A.S8.S8 R61, R41.reuse, R22, R61 ;  /* 0x00000016293d7226 */ /* 0x040fe4000000063d */
[-C--:B------:R-:W-:Y:S02]  /*2380*/  IDP.4A.S8.S8 R62, R52, R23.reuse, R62 ;  /* 0x00000017343e7226 */ /* 0x080fe4000000063e */
[----:B------:R-:W-:Y:S02]  /*2390*/  IDP.4A.S8.S8 R64, R41, R23, R64 ;  /* 0x0000001729407226 */ /* 0x000fe40000000640 */
[C---:B----4-:R-:W-:Y:S01]  /*23a0*/  IDP.4A.S8.S8 R65, R56.reuse, R16, R65 ;  /* 0x0000001038417226 */ /* 0x050fe20000000641 */
[----:B------:R-:W0:Y:S01]  /*23b0*/  LDS.128 R20, [R40+UR5+0xa0] ;  /* 0x0000a00528147984 */ /* 0x000e220008000c00 */
[----:B------:R-:W-:-:S02]  /*23c0*/  IDP.4A.S8.S8 R66, R56, R17, R66 ;  /* 0x0000001138427226 */ /* 0x000fc40000000642 */
[C---:B------:R-:W-:Y:S02]  /*23d0*/  IDP.4A.S8.S8 R67, R56.reuse, R18, R67 ;  /* 0x0000001238437226 */ /* 0x040fe40000000643 */
[----:B------:R-:W-:Y:S02]  /*23e0*/  IDP.4A.S8.S8 R68, R56, R19, R68 ;  /* 0x0000001338447226 */ /* 0x000fe40000000644 */
[----:B------:R-:W1:Y:S01]  /*23f0*/  LDS R56, [R30+UR4+0x34c] ;  /* 0x00034c041e387984 */ /* 0x000e620008000800 */
[C---:B------:R-:W-:Y:S02]  /*2400*/  IDP.4A.S8.S8 R55, R52.reuse, R16, R55 ;  /* 0x0000001034377226 */ /* 0x040fe40000000637 */
[C---:B------:R-:W-:Y:S02]  /*2410*/  IDP.4A.S8.S8 R48, R52.reuse, R17, R48 ;  /* 0x0000001134307226 */ /* 0x040fe40000000630 */
[C---:B------:R-:W-:Y:S02]  /*2420*/  IDP.4A.S8.S8 R49, R52.reuse, R18, R49 ;  /* 0x0000001234317226 */ /* 0x040fe40000000631 */
[----:B------:R-:W-:-:S02]  /*2430*/  IDP.4A.S8.S8 R52, R52, R19, R24 ;  /* 0x0000001334347226 */ /* 0x000fc40000000618 */
[C---:B------:R-:W-:Y:S01]  /*2440*/  IDP.4A.S8.S8 R57, R41.reuse, R16, R57 ;  /* 0x0000001029397226 */ /* 0x040fe20000000639 */
[----:B------:R-:W2:Y:S01]  /*2450*/  LDS.128 R24, [R40+UR5+0xd0] ;  /* 0x0000d00528187984 */ /* 0x000ea20008000c00 */
[C---:B------:R-:W-:Y:S02]  /*2460*/  IDP.4A.S8.S8 R54, R41.reuse, R17, R54 ;  /* 0x0000001129367226 */ /* 0x040fe40000000636 */
[C---:B------:R-:W-:Y:S02]  /*2470*/  IDP.4A.S8.S8 R63, R41.reuse, R18, R63 ;  /* 0x00000012293f7226 */ /* 0x040fe4000000063f */
[----:B------:R-:W-:Y:S02]  /*2480*/  IDP.4A.S8.S8 R62, R41, R19, R62 ;  /* 0x00000013293e7226 */ /* 0x000fe4000000063e */
[----:B------:R-:W3:Y:S01]  /*2490*/  LDS R41, [R30+UR4+0x4b4] ;  /* 0x0004b4041e297984 */ /* 0x000ee20008000800 */
[C---:B-----5:R-:W-:Y:S02]  /*24a0*/  IDP.4A.S8.S8 R59, R51.reuse, R16, R59 ;  /* 0x00000010333b7226 */ /* 0x060fe4000000063b */
[----:B------:R-:W-:-:S02]  /*24b0*/  IDP.4A.S8.S8 R60, R51, R17, R60 ;  /* 0x00000011333c7226 */ /* 0x000fc4000000063c */
[C---:B------:R-:W-:Y:S02]  /*24c0*/  IDP.4A.S8.S8 R61, R51.reuse, R18, R61 ;  /* 0x00000012333d7226 */ /* 0x040fe4000000063d */
[----:B------:R-:W-:Y:S02]  /*24d0*/  IDP.4A.S8.S8 R64, R51, R19, R64 ;  /* 0x0000001333407226 */ /* 0x000fe40000000640 */
[----:B------:R-:W4:Y:S04]  /*24e0*/  LDS.128 R16, [R40+UR5+0x100] ;  /* 0x0001000528107984 */ /* 0x000f280008000c00 */
[----:B------:R-:W5:Y:S01]  /*24f0*/  LDS R51, [R30+UR4+0x52c] ;  /* 0x00052c041e337984 */ /* 0x000f620008000800 */
[-C--:B0-----:R-:W-:Y:S02]  /*2500*/  IDP.4A.S8.S8 R65, R58, R20.reuse, R65 ;  /* 0x000000143a417226 */ /* 0x081fe40000000641 */
[----:B------:R-:W-:-:S02]  /*2510*/  IDP.4A.S8.S8 R57, R50, R20, R57 ;  /* 0x0000001432397226 */ /* 0x000fc40000000639 */
[-C--:B------:R-:W-:Y:S02]  /*2520*/  IDP.4A.S8.S8 R59, R53, R20.reuse, R59 ;  /* 0x00000014353b7226 */ /* 0x080fe4000000063b */
[----:B-1----:R-:W-:Y:S02]  /*2530*/  IDP.4A.S8.S8 R55, R56, R20, R55 ;  /* 0x0000001438377226 */ /* 0x002fe40000000637 */
[C---:B------:R-:W-:Y:S02]  /*2540*/  IDP.4A.S8.S8 R66, R58.reuse, R21, R66 ;  /* 0x000000153a427226 */ /* 0x040fe40000000642 */
[C---:B------:R-:W-:Y:S02]  /*2550*/  IDP.4A.S8.S8 R67, R58.reuse, R22, R67 ;  /* 0x000000163a437226 */ /* 0x040fe40000000643 */
[----:B------:R-:W-:Y:S02]  /*2560*/  IDP.4A.S8.S8 R68, R58, R23, R68 ;  /* 0x000000173a447226 */ /* 0x000fe40000000644 */
[-C--:B------:R-:W-:Y:S01]  /*2570*/  IDP.4A.S8.S8 R48, R56, R21.reuse, R48 ;  /* 0x0000001538307226 */ /* 0x080fe20000000630 */
[----:B------:R-:W-:Y:S01]  /*2580*/  LDS R58, [R30+UR4+0x3c8] ;  /* 0x0003c8041e3a7984 */ /* 0x000fe20008000800 */
[----:B------:R-:W-:-:S02]  /*2590*/  IDP.4A.S8.S8 R54, R50, R21, R54 ;  /* 0x0000001532367226 */ /* 0x000fc40000000636 */
[C---:B------:R-:W-:Y:S02]  /*25a0*/  IDP.4A.S8.S8 R60, R53.reuse, R21, R60 ;  /* 0x00000015353c7226 */ /* 0x040fe4000000063c */
[-C--:B------:R-:W-:Y:S02]  /*25b0*/  IDP.4A.S8.S8 R49, R56, R22.reuse, R49 ;  /* 0x0000001638317226 */ /* 0x080fe40000000631 */
[-C--:B------:R-:W-:Y:S02]  /*25c0*/  IDP.4A.S8.S8 R63, R50, R22.reuse, R63 ;  /* 0x00000016323f7226 */ /* 0x080fe4000000063f */
[----:B------:R-:W-:Y:S02]  /*25d0*/  IDP.4A.S8.S8 R61, R53, R22, R61 ;  /* 0x00000016353d7226 */ /* 0x000fe4000000063d */
[-C--:B------:R-:W-:Y:S02]  /*25e0*/  IDP.4A.S8.S8 R52, R56, R23.reuse, R52 ;  /* 0x0000001738347226 */ /* 0x080fe40000000634 */
[----:B------:R-:W-:-:S02]  /*25f0*/  IDP.4A.S8.S8 R62, R50, R23, R62 ;  /* 0x00000017323e7226 */ /* 0x000fc4000000063e */
[C---:B------:R-:W-:Y:S02]  /*2600*/  IDP.4A.S8.S8 R64, R53.reuse, R23, R64 ;  /* 0x0000001735407226 */ /* 0x040fe40000000640 */
[-C--:B--2---:R-:W-:Y:S01]  /*2610*/  IDP.4A.S8.S8 R65, R56, R24.reuse, R65 ;  /* 0x0000001838417226 */ /* 0x084fe20000000641 */
[----:B------:R-:W-:Y:S01]  /*2620*/  LDS.128 R20, [R40+UR5+0xb0] ;  /* 0x0000b00528147984 */ /* 0x000fe20008000c00 */
[CC--:B------:R-:W-:Y:S02]  /*2630*/  IDP.4A.S8.S8 R55, R50.reuse, R24.reuse, R55 ;  /* 0x0000001832377226 */ /* 0x0c0fe40000000637 */
[-C--:B------:R-:W-:Y:S02]  /*2640*/  IDP.4A.S8.S8 R57, R53, R24.reuse, R57 ;  /* 0x0000001835397226 */ /* 0x080fe40000000639 */
[----:B---3--:R-:W-:Y:S02]  /*2650*/  IDP.4A.S8.S8 R59, R41, R24, R59 ;  /* 0x00000018293b7226 */ /* 0x008fe4000000063b */
[----:B------:R-:W0:Y:S01]  /*2660*/  LDS R24, [R30+UR4+0x2d8] ;  /* 0x0002d8041e187984 */ /* 0x000e220008000800 */
[----:B------:R-:W-:-:S02]  /*2670*/  IDP.4A.S8.S8 R48, R50, R25, R48 ;  /* 0x0000001932307226 */ /* 0x000fc40000000630 */
[CC--:B------:R-:W-:Y:S02]  /*2680*/  IDP.4A.S8.S8 R49, R50.reuse, R26.reuse, R49 ;  /* 0x0000001a32317226 */ /* 0x0c0fe40000000631 */
[----:B------:R-:W-:Y:S02]  /*2690*/  IDP.4A.S8.S8 R52, R50, R27, R52 ;  /* 0x0000001b32347226 */ /* 0x000fe40000000634 */
[C---:B------:R-:W-:Y:S02]  /*26a0*/  IDP.4A.S8.S8 R66, R56.reuse, R25, R66 ;  /* 0x0000001938427226 */ /* 0x040fe40000000642 */
[C---:B------:R-:W-:Y:S02]  /*26b0*/  IDP.4A.S8.S8 R67, R56.reuse, R26, R67 ;  /* 0x0000001a38437226 */ /* 0x040fe40000000643 */
[----:B------:R-:W-:Y:S02]  /*26c0*/  IDP.4A.S8.S8 R68, R56, R27, R68 ;  /* 0x0000001b38447226 */ /* 0x000fe40000000644 */
[----:B------:R-:W-:-:S02]  /*26d0*/  IDP.4A.S8.S8 R54, R53, R25, R54 ;  /* 0x0000001935367226 */ /* 0x000fc40000000636 */
[C---:B------:R-:W-:Y:S02]  /*26e0*/  IDP.4A.S8.S8 R63, R53.reuse, R26, R63 ;  /* 0x0000001a353f7226 */ /* 0x040fe4000000063f */
[C---:B------:R-:W-:Y:S02]  /*26f0*/  IDP.4A.S8.S8 R62, R53.reuse, R27, R62 ;  /* 0x0000001b353e7226 */ /* 0x040fe4000000063e */
[C---:B----4-:R-:W-:Y:S02]  /*2700*/  IDP.4A.S8.S8 R55, R53.reuse, R16, R55 ;  /* 0x0000001035377226 */ /* 0x050fe40000000637 */
[C---:B------:R-:W-:Y:S02]  /*2710*/  IDP.4A.S8.S8 R48, R53.reuse, R17, R48 ;  /* 0x0000001135307226 */ /* 0x040fe40000000630 */
[----:B------:R-:W-:Y:S02]  /*2720*/  IDP.4A.S8.S8 R49, R53, R18, R49 ;  /* 0x0000001235317226 */ /* 0x000fe40000000631 */
[----:B------:R-:W-:-:S02]  /*2730*/  IDP.4A.S8.S8 R60, R41, R25, R60 ;  /* 0x00000019293c7226 */ /* 0x000fc4000000063c */
[C---:B------:R-:W-:Y:S02]  /*2740*/  IDP.4A.S8.S8 R61, R41.reuse, R26, R61 ;  /* 0x0000001a293d7226 */ /* 0x040fe4000000063d */
[----:B------:R-:W-:Y:S02]  /*2750*/  IDP.4A.S8.S8 R64, R41, R27, R64 ;  /* 0x0000001b29407226 */ /* 0x000fe40000000640 */
[C---:B------:R-:W-:Y:S02]  /*2760*/  IDP.4A.S8.S8 R65, R50.reuse, R16, R65 ;  /* 0x0000001032417226 */ /* 0x040fe40000000641 */
[C---:B------:R-:W-:Y:S02]  /*2770*/  IDP.4A.S8.S8 R66, R50.reuse, R17, R66 ;  /* 0x0000001132427226 */ /* 0x040fe40000000642 */
[C---:B------:R-:W-:Y:S02]  /*2780*/  IDP.4A.S8.S8 R67, R50.reuse, R18, R67 ;  /* 0x0000001232437226 */ /* 0x040fe40000000643 */
[----:B------:R-:W-:-:S02]  /*2790*/  IDP.4A.S8.S8 R68, R50, R19, R68 ;  /* 0x0000001332447226 */ /* 0x000fc40000000644 */
[----:B------:R-:W-:Y:S01]  /*27a0*/  IDP.4A.S8.S8 R53, R53, R19, R52 ;  /* 0x0000001335357226 */ /* 0x000fe20000000634 */
[----:B------:R-:W1:Y:S01]  /*27b0*/  LDS R50, [R30+UR4+0x350] ;  /* 0x000350041e327984 */ /* 0x000e620008000800 */
[----:B------:R-:W-:-:S03]  /*27c0*/  IDP.4A.S8.S8 R57, R41, R16, R57 ;  /* 0x0000001029397226 */ /* 0x000fc60000000639 */
[----:B------:R-:W2:Y:S01]  /*27d0*/  LDS R52, [R30+UR4+0x440] ;  /* 0x000440041e347984 */ /* 0x000ea20008000800 */
[C---:B------:R-:W-:Y:S02]  /*27e0*/  IDP.4A.S8.S8 R54, R41.reuse, R17, R54 ;  /* 0x0000001129367226 */ /* 0x040fe40000000636 */
[C---:B------:R-:W-:Y:S02]  /*27f0*/  IDP.4A.S8.S8 R63, R41.reuse, R18, R63 ;  /* 0x00000012293f7226 */ /* 0x040fe4000000063f */
[----:B------:R-:W-:Y:S02]  /*2800*/  IDP.4A.S8.S8 R62, R41, R19, R62 ;  /* 0x00000013293e7226 */ /* 0x000fe4000000063e */
[C---:B-----5:R-:W-:Y:S02]  /*2810*/  IDP.4A.S8.S8 R59, R51.reuse, R16, R59 ;  /* 0x00000010333b7226 */ /* 0x060fe4000000063b */
[C---:B------:R-:W-:Y:S02]  /*2820*/  IDP.4A.S8.S8 R41, R51.reuse, R17, R60 ;  /* 0x0000001133297226 */ /* 0x040fe4000000063c */
[C---:B------:R-:W-:Y:S01]  /*2830*/  IDP.4A.S8.S8 R61, R51.reuse, R18, R61 ;  /* 0x00000012333d7226 */ /* 0x040fe2000000063d */
[----:B------:R-:W-:Y:S01]  /*2840*/  LDS R60, [R30+UR4+0x530] ;  /* 0x000530041e3c7984 */ /* 0x000fe20008000800 */
[----:B------:R-:W-:-:S03]  /*2850*/  IDP.4A.S8.S8 R64, R51, R19, R64 ;  /* 0x0000001333407226 */ /* 0x000fc60000000640 */
[----:B------:R-:W3:Y:S01]  /*2860*/  LDS.128 R16, [R40+UR5+0xe0] ;  /* 0x0000e00528107984 */ /* 0x000ee20008000c00 */
[----:B0-----:R-:W-:-:S03]  /*2870*/  IDP.4A.S8.S8 R65, R24, R20, R65 ;  /* 0x0000001418417226 */ /* 0x001fc60000000641 */
[----:B------:R-:W0:Y:S01]  /*2880*/  LDS R51, [R30+UR4+0x4b8] ;  /* 0x0004b8041e337984 */ /* 0x000e220008000800 */
[C---:B------:R-:W-:Y:S02]  /*2890*/  IDP.4A.S8.S8 R66, R24.reuse, R21, R66 ;  /* 0x0000001518427226 */ /* 0x040fe40000000642 */
[C---:B------:R-:W-:Y:S02]  /*28a0*/  IDP.4A.S8.S8 R67, R24.reuse, R22, R67 ;  /* 0x0000001618437226 */ /* 0x040fe40000000643 */
[----:B------:R-:W-:Y:S02]  /*28b0*/  IDP.4A.S8.S8 R68, R24, R23, R68 ;  /* 0x0000001718447226 */ /* 0x000fe40000000644 */
[----:B------:R-:W4:Y:S01]  /*28c0*/  LDS.128 R24, [R40+UR5+0x110] ;  /* 0x0001100528187984 */ /* 0x000f220008000c00 */
[----:B------:R-:W-:-:S04]  /*28d0*/  IADD3 R8, PT, PT, R8, 0x1, RZ ;  /* 0x0000000108087810 */ /* 0x000fc80007ffe0ff */
[----:B------:R-:W-:Y:S01]  /*28e0*/  ISETP.NE.AND P3, PT, R8, 0x7, PT ;  /* 0x000000070800780c */ /* 0x000fe20003f65270 */
[CC--:B------:R-:W-:Y:S02]  /*28f0*/  IDP.4A.S8.S8 R57, R58.reuse, R20.reuse, R57 ;  /* 0x000000143a397226 */ /* 0x0c0fe40000000639 */
[----:B------:R-:W-:Y:S02]  /*2900*/  IDP.4A.S8.S8 R54, R58, R21, R54 ;  /* 0x000000153a367226 */ /* 0x000fe40000000636 */
[----:B-1----:R-:W-:Y:S02]  /*2910*/  IDP.4A.S8.S8 R55, R50, R20, R55 ;  /* 0x0000001432377226 */ /* 0x002fe40000000637 */
[----:B------:R-:W-:Y:S02]  /*2920*/  IDP.4A.S8.S8 R63, R58, R22, R63 ;  /* 0x000000163a3f7226 */ /* 0x000fe4000000063f */
[----:B--2---:R-:W-:Y:S02]  /*2930*/  IDP.4A.S8.S8 R59, R52, R20, R59 ;  /* 0x00000014343b7226 */ /* 0x004fe4000000063b */
[----:B------:R-:W-:-:S02]  /*2940*/  IDP.4A.S8.S8 R62, R58, R23, R62 ;  /* 0x000000173a3e7226 */ /* 0x000fc4000000063e */
[-C--:B------:R-:W-:Y:S02]  /*2950*/  IDP.4A.S8.S8 R48, R50, R21.reuse, R48 ;  /* 0x0000001532307226 */ /* 0x080fe40000000630 */
[----:B------:R-:W-:Y:S02]  /*2960*/  IDP.4A.S8.S8 R20, R52, R21, R41 ;  /* 0x0000001534147226 */ /* 0x000fe40000000629 */
[-C--:B------:R-:W-:Y:S02]  /*2970*/  IDP.4A.S8.S8 R49, R50, R22.reuse, R49 ;  /* 0x0000001632317226 */ /* 0x080fe40000000631 */
[----:B------:R-:W-:Y:S02]  /*2980*/  IDP.4A.S8.S8 R61, R52, R22, R61 ;  /* 0x00000016343d7226 */ /* 0x000fe4000000063d */
[-C--:B------:R-:W-:Y:S02]  /*2990*/  IDP.4A.S8.S8 R53, R50, R23.reuse, R53 ;  /* 0x0000001732357226 */ /* 0x080fe40000000635 */
[----:B------:R-:W-:-:S02]  /*29a0*/  IDP.4A.S8.S8 R64, R52, R23, R64 ;  /* 0x0000001734407226 */ /* 0x000fc40000000640 */
[C---:B---3--:R-:W-:Y:S02]  /*29b0*/  IDP.4A.S8.S8 R57, R52.reuse, R16, R57 ;  /* 0x0000001034397226 */ /* 0x048fe40000000639 */
[C---:B------:R-:W-:Y:S02]  /*29c0*/  IDP.4A.S8.S8 R54, R52.reuse, R17, R54 ;  /* 0x0000001134367226 */ /* 0x040fe40000000636 */
[C---:B------:R-:W-:Y:S02]  /*29d0*/  IDP.4A.S8.S8 R63, R52.reuse, R18, R63 ;  /* 0x00000012343f7226 */ /* 0x040fe4000000063f */
[----:B------:R-:W-:Y:S02]  /*29e0*/  IDP.4A.S8.S8 R62, R52, R19, R62 ;  /* 0x00000013343e7226 */ /* 0x000fe4000000063e */
[C---:B------:R-:W-:Y:S02]  /*29f0*/  IDP.4A.S8.S8 R65, R50.reuse, R16, R65 ;  /* 0x0000001032417226 */ /* 0x040fe40000000641 */
[----:B------:R-:W-:-:S02]  /*2a00*/  IDP.4A.S8.S8 R66, R50, R17, R66 ;  /* 0x0000001132427226 */ /* 0x000fc40000000642 */
[----:B------:R-:W-:Y:S02]  /*2a10*/  IDP.4A.S8.S8 R67, R50, R18, R67 ;  /* 0x0000001232437226 */ /* 0x000fe40000000643 */
[CC--:B------:R-:W-:Y:S02]  /*2a20*/  IDP.4A.S8.S8 R55, R58.reuse, R16.reuse, R55 ;  /* 0x000000103a377226 */ /* 0x0c0fe40000000637 */
[C---:B0-----:R-:W-:Y:S02]  /*2a30*/  IDP.4A.S8.S8 R59, R51.reuse, R16, R59 ;  /* 0x00000010333b7226 */ /* 0x041fe4000000063b */
[CC--:B------:R-:W-:Y:S02]  /*2a40*/  IDP.4A.S8.S8 R48, R58.reuse, R17.reuse, R48 ;  /* 0x000000113a307226 */ /* 0x0c0fe40000000630 */
[----:B------:R-:W-:Y:S02]  /*2a50*/  IDP.4A.S8.S8 R20, R51, R17, R20 ;  /* 0x0000001133147226 */ /* 0x000fe40000000614 */
[----:B------:R-:W-:-:S02]  /*2a60*/  IDP.4A.S8.S8 R49, R58, R18, R49 ;  /* 0x000000123a317226 */ /* 0x000fc40000000631 */
[C---:B------:R-:W-:Y:S02]  /*2a70*/  IDP.4A.S8.S8 R61, R51.reuse, R18, R61 ;  /* 0x00000012333d7226 */ /* 0x040fe4000000063d */
[-C--:B------:R-:W-:Y:S02]  /*2a80*/  IDP.4A.S8.S8 R68, R50, R19.reuse, R68 ;  /* 0x0000001332447226 */ /* 0x080fe40000000644 */
[-C--:B------:R-:W-:Y:S02]  /*2a90*/  IDP.4A.S8.S8 R16, R58, R19.reuse, R53 ;  /* 0x000000133a107226 */ /* 0x080fe40000000635 */
[C---:B------:R-:W-:Y:S02]  /*2aa0*/  IDP.4A.S8.S8 R64, R51.reuse, R19, R64 ;  /* 0x0000001333407226 */ /* 0x040fe40000000640 */
[C---:B----4-:R-:W-:Y:S02]  /*2ab0*/  IDP.4A.S8.S8 R57, R51.reuse, R24, R57 ;  /* 0x0000001833397226 */ /* 0x050fe40000000639 */
[----:B------:R-:W-:-:S02]  /*2ac0*/  IDP.4A.S8.S8 R54, R51, R25, R54 ;  /* 0x0000001933367226 */ /* 0x000fc40000000636 */
[C---:B------:R-:W-:Y:S02]  /*2ad0*/  IDP.4A.S8.S8 R41, R51.reuse, R26, R63 ;  /* 0x0000001a33297226 */ /* 0x040fe4000000063f */
[----:B------:R-:W-:Y:S02]  /*2ae0*/  IDP.4A.S8.S8 R50, R51, R27, R62 ;  /* 0x0000001b33327226 */ /* 0x000fe4000000063e */
        /* <DEDUP_REMOVED lines=8> */
[----:B------:R-:W-:Y:S02]  /*2b70*/  IDP.4A.S8.S8 R51, R60, R26, R61 ;  /* 0x0000001a3c337226 */ /* 0x000fe4000000063d */
[----:B------:R-:W-:-:S02]  /*2b80*/  IDP.4A.S8.S8 R58, R58, R27, R68 ;  /* 0x0000001b3a3a7226 */ /* 0x000fc40000000644 */
[-C--:B------:R-:W-:Y:S02]  /*2b90*/  IDP.4A.S8.S8 R52, R52, R27.reuse, R16 ;  /* 0x0000001b34347226 */ /* 0x080fe40000000610 */
[----:B------:R-:W-:Y:S01]  /*2ba0*/  IDP.4A.S8.S8 R60, R60, R27, R64 ;  /* 0x0000001b3c3c7226 */ /* 0x000fe20000000640 */
[----:B------:R-:W-:Y:S06]  /*2bb0*/  @P3 BRA `(.L_x_242) ;  /* 0xffffffe000f83947 */ /* 0x000fec000383ffff */
[----:B------:R-:W-:Y:S01]  /*2bc0*/  BAR.SYNC.DEFER_BLOCKING 0x0 ;  /* 0x0000000000007b1d */ /* 0x000fe20000010000 */
[----:B------:R-:W-:-:S04]  /*2bd0*/  ISETP.GT.U32.AND P3, PT, R3, 0xc, PT ;  /* 0x0000000c0300780c */ /* 0x000fc80003f64070 */
[----:B------:R-:W-:Y:S01]  /*2be0*/  ISETP.GT.U32.OR P3, PT, R32, 0x167, P3 ;  /* 0x000001672000780c */ /* 0x000fe20001f64470 */
[----:B------:R-:W-:-:S12]  /*2bf0*/  BSSY.RECONVERGENT B0, `(.L_x_243) ;  /* 0x0000025000007945 */ /* 0x000fd80003800200 */
[----:B------:R-:W-:Y:S05]  /*2c00*/  @P3 BRA `(.L_x_244) ;  /* 0x00000000008c3947 */ /* 0x000fea0003800000 */
[C---:B------:R-:W-:Y:S01]  /*2c10*/  ISETP.GE.U32.AND P3, PT, R32.reuse, 0xb4, PT ;  /* 0x000000b42000780c */ /* 0x040fe20003f66070 */
[----:B------:R-:W-:Y:S01]  /*2c20*/  BSSY.RECONVERGENT B1, `(.L_x_245) ;  /* 0x0000020000017945 */ /* 0x000fe20003800200 */
[C---:B------:R-:W-:Y:S02]  /*2c30*/  IADD3 R5, PT, PT, R32.reuse, 0x4c, RZ ;  /* 0x0000004c20057810 */ /* 0x040fe40007ffe0ff */
[----:B------:R-:W-:Y:S02]  /*2c40*/  MOV R8, RZ ;  /* 0x000000ff00087202 */ /* 0x000fe40000000f00 */
[----:B------:R-:W-:-:S04]  /*2c50*/  SEL R5, R32, R5, !P3 ;  /* 0x0000000520057207 */ /* 0x000fc80005800000 */
[----:B------:R-:W-:-:S05]  /*2c60*/  LOP3.LUT R5, R5, 0xff, RZ, 0xc0, !PT ;  /* 0x000000ff05057812 */ /* 0x000fca00078ec0ff */
[----:B------:R-:W-:-:S05]  /*2c70*/  IMAD R5, R5, 0x89, RZ ;  /* 0x0000008905057824 */ /* 0x000fca00078e02ff */
[----:B------:R-:W-:-:S04]  /*2c80*/  SHF.R.U32.HI R5, RZ, 0xc, R5 ;  /* 0x0000000cff057819 */ /* 0x000fc80000011605 */
[CC--:B------:R-:W-:Y:S02]  /*2c90*/  LOP3.LUT P3, RZ, R28.reuse, R5.reuse, RZ, 0xfc, !PT ;  /* 0x000000051cff7212 */ /* 0x0c0fe4000786fcff */
[----:B------:R-:W-:-:S04]  /*2ca0*/  IADD3 R7, PT, PT, R28, R5, RZ ;  /* 0x000000051c077210 */ /* 0x000fc80007ffe0ff */
[----:B------:R-:W-:-:S04]  /*2cb0*/  ISETP.GT.U32.OR P3, PT, R7, 0x38, !P3 ;  /* 0x000000380700780c */ /* 0x000fc80005f64470 */
[----:B------:R-:W-:-:S13]  /*2cc0*/  ISETP.EQ.U32.OR P3, PT, R9, 0x1, P3 ;  /* 0x000000010900780c */ /* 0x000fda0001f62470 */
[----:B------:R-:W-:Y:S05]  /*2cd0*/  @P3 BRA `(.L_x_246) ;  /* 0x0000000000503947 */ /* 0x000fea0003800000 */
[C---:B------:R-:W-:Y:S01]  /*2ce0*/  LOP3.LUT R7, R32.reuse, 0xffff, RZ, 0xc0, !PT ;  /* 0x0000ffff20077812 */ /* 0x040fe200078ec0ff */
[----:B------:R-:W0:Y:S01]  /*2cf0*/  LDCU.64 UR6, c[0x0][0x388] ;  /* 0x00007100ff0677ac */ /* 0x000e220008000a00 */
[----:B------:R-:W-:Y:S01]  /*2d00*/  ISETP.GT.U32.AND P3, PT, R32, 0xb3, PT ;  /* 0x000000b32000780c */ /* 0x000fe20003f64070 */
[----:B------:R-:W-:Y:S02]  /*2d10*/  IMAD R5, R5, 0xe0, RZ ;  /* 0x000000e005057824 */ /* 0x000fe400078e02ff */
[----:B------:R-:W-:Y:S01]  /*2d20*/  IMAD R7, R7, 0x8889, RZ ;  /* 0x0000888907077824 */ /* 0x000fe200078e02ff */
[----:B------:R-:W-:-:S04]  /*2d30*/  SEL R8, RZ, 0x3100, !P3 ;  /* 0x00003100ff087807 */ /* 0x000fc80005800000 */
        /* <DEDUP_REMOVED lines=8> */
[----:B------:R-:W-:Y:S02]  /*2dc0*/  IADD3 R5, P3, P4, R5, R8, R7 ;  /* 0x0000000805057210 */ /* 0x000fe40007c7e007 */
[----:B------:R-:W-:Y:S02]  /*2dd0*/  LOP3.LUT R8, R9, 0xffff, RZ, 0xc0, !PT ;  /* 0x0000ffff09087812 */ /* 0x000fe400078ec0ff */
[----:B------:R-:W-:Y:S02]  /*2de0*/  IADD3.X R7, PT, PT, RZ, RZ, RZ, P3, P4 ;  /* 0x000000ffff077210 */ /* 0x000fe40001fe84ff */
[----:B0-----:R-:W-:-:S04]  /*2df0*/  IADD3 R8, P3, P4, R5, UR6, R8 ;  /* 0x0000000605087c10 */ /* 0x001fc8000fc7e008 */
[----:B------:R-:W-:-:S05]  /*2e00*/  IADD3.X R9, PT, PT, R7, UR7, RZ, P3, P4 ;  /* 0x0000000707097c10 */ /* 0x000fca0009fe84ff */
[----:B------:R0:W5:Y:S04]  /*2e10*/  LDG.E.CONSTANT R8, desc[UR8][R8.64+0x2ad1c] ;  /* 0x02ad1c0808087981 */ /* 0x000168000c1e9900 */
.L_x_246:
[----:B------:R-:W-:Y:S05]  /*2e20*/  BSYNC.RECONVERGENT B1 ;  /* 0x0000000000017941 */ /* 0x000fea0003800200 */
.L_x_245:
[----:B-----5:R1:W-:Y:S02]  /*2e30*/  STS [R11], R8 ;  /* 0x000000080b007388 */ /* 0x0203e40000000800 */
.L_x_244:
[----:B------:R-:W-:Y:S05]  /*2e40*/  BSYNC.RECONVERGENT B0 ;  /* 0x0000000000007941 */ /* 0x000fea0003800200 */
.L_x_243:
        /* <DEDUP_REMOVED lines=16> */
[----:B------:R-:W-:Y:S02]  /*2f50*/  IMAD R5, R5, 0xe0, RZ ;  /* 0x000000e005057824 */ /* 0x000fe400078e02ff */
[----:B------:R-:W-:Y:S01]  /*2f60*/  IMAD R7, R15, 0x380, R14 ;  /* 0x000003800f077824 */ /* 0x000fe200078e020e */
[----:B------:R-:W-:-:S04]  /*2f70*/  SEL R4, RZ, 0x3100, !P0 ;  /* 0x00003100ff047807 */ /* 0x000fc80004000000 */
[----:B------:R-:W-:Y:S02]  /*2f80*/  IADD3 R5, P0, P3, R5, R4, R7 ;  /* 0x0000000405057210 */ /* 0x000fe40007b1e007 */
[----:B------:R-:W-:Y:S02]  /*2f90*/  LOP3.LUT R4, R6, 0xffff, RZ, 0xc0, !PT ;  /* 0x0000ffff06047812 */ /* 0x000fe400078ec0ff */
[----:B------:R-:W-:Y:S02]  /*2fa0*/  IADD3.X R6, PT, PT, RZ, RZ, RZ, P0, P3 ;  /* 0x000000ffff067210 */ /* 0x000fe400007e64ff */
[----:B--2---:R-:W-:-:S04]  /*2fb0*/  IADD3 R4, P0, P3, R5, UR6, R4 ;  /* 0x0000000605047c10 */ /* 0x004fc8000fb1e004 */
[----:B------:R-:W-:-:S05]  /*2fc0*/  IADD3.X R5, PT, PT, R6, UR7, RZ, P0, P3 ;  /* 0x0000000706057c10 */ /* 0x000fca00087e64ff */
[----:B------:R2:W5:Y:S04]  /*2fd0*/  LDG.E.CONSTANT R4, desc[UR8][R4.64+0x2ad1c] ;  /* 0x02ad1c0804047981 */ /* 0x000568000c1e9900 */
.L_x_250:
[----:B------:R-:W-:Y:S05]  /*2fe0*/  BSYNC.RECONVERGENT B1 ;  /* 0x0000000000017941 */ /* 0x000fea0003800200 */
.L_x_249:
[----:B-----5:R3:W-:Y:S02]  /*2ff0*/  STS [R11+0x1c0], R4 ;  /* 0x0001c0040b007388 */ /* 0x0207e40000000800 */
.L_x_248:
[----:B------:R-:W-:Y:S05]  /*3000*/  BSYNC.RECONVERGENT B0 ;  /* 0x0000000000007941 */ /* 0x000fea0003800200 */
.L_x_247:
[----:B------:R-:W-:Y:S04]  /*3010*/  BSSY.RECONVERGENT B0, `(.L_x_251) ;  /* 0x0000022000007945 */ /* 0x000fe80003800200 */
[----:B------:R-:W-:Y:S05]  /*3020*/  @P1 BRA `(.L_x_252) ;  /* 0x0000000000801947 */ /* 0x000fea0003800000 */
[----:B---3--:R-:W-:Y:S01]  /*3030*/  IADD3 R4, PT, PT, R32, 0x2c, RZ ;  /* 0x0000002c20047810 */ /* 0x008fe20007ffe0ff */
[----:B------:R-:W-:Y:S01]  /*3040*/  BSSY.RECONVERGENT B1, `(.L_x_253) ;  /* 0x000001d000017945 */ /* 0x000fe20003800200 */
[----:B------:R-:W-:-:S03]  /*3050*/  ISETP.NE.AND P0, PT, R34, RZ, PT ;  /* 0x000000ff2200720c */ /* 0x000fc60003f05270 */
[----:B------:R-:W-:-:S05]  /*3060*/  IMAD.HI.U32 R4, R4, -0x77777777, RZ ;  /* 0x8888888904047827 */ /* 0x000fca00078e00ff */
[----:B--2---:R-:W-:-:S04]  /*3070*/  SHF.R.U32.HI R5, RZ, 0x4, R4 ;  /* 0x00000004ff057819 */ /* 0x004fc80000011604 */
[----:B------:R-:W-:-:S04]  /*3080*/  IADD3 R4, PT, PT, R28, R5, RZ ;  /* 0x000000051c047210 */ /* 0x000fc80007ffe0ff */
[----:B------:R-:W-:Y:S02]  /*3090*/  ISETP.GT.U32.OR P0, PT, R4, 0x38, !P0 ;  /* 0x000000380400780c */ /* 0x000fe40004704470 */
[----:B------:R-:W-:-:S11]  /*30a0*/  MOV R4, RZ ;  /* 0x000000ff00047202 */ /* 0x000fd60000000f00 */
[----:B------:R-:W-:Y:S05]  /*30b0*/  @P0 BRA `(.L_x_254) ;  /* 0x0000000000540947 */ /* 0x000fea0003800000 */
[----:B------:R-:W-:Y:S01]  /*30c0*/  IMAD R4, R3, 0x1c, R0 ;  /* 0x0000001c03047824 */ /* 0x000fe200078e0200 */
[----:B------:R-:W2:Y:S01]  /*30d0*/  LDCU.64 UR6, c[0x0][0x388] ;  /* 0x00007100ff0677ac */ /* 0x000ea20008000a00 */
[----:B------:R-:W-:-:S03]  /*30e0*/  IMAD R5, R5, 0xe0, RZ ;  /* 0x000000e005057824 */ /* 0x000fc600078e02ff */
[----:B------:R-:W-:-:S04]  /*30f0*/  IADD3 R4, PT, PT, R4, 0xe0, RZ ;  /* 0x000000e004047810 */ /* 0x000fc80007ffe0ff */
        /* <DEDUP_REMOVED lines=17> */
.L_x_254:
[----:B------:R-:W-:Y:S05]  /*3210*/  BSYNC.RECONVERGENT B1 ;  /* 0x0000000000017941 */ /* 0x000fea0003800200 */
.L_x_253:
[----:B-----5:R4:W-:Y:S02]  /*3220*/  STS [R11+0x380], R4 ;  /* 0x000380040b007388 */ /* 0x0209e40000000800 */
.L_x_252:
[----:B------:R-:W-:Y:S05]  /*3230*/  BSYNC.RECONVERGENT B0 ;  /* 0x0000000000007941 */ /* 0x000fea0003800200 */
.L_x_251:
[----:B------:R-:W-:Y:S04]  /*3240*/  BSSY.RECONVERGENT B0, `(.L_x_255) ;  /* 0x0000022000007945 */ /* 0x000fe80003800200 */
[----:B------:R-:W-:Y:S05]  /*3250*/  @P2 BRA `(.L_x_256) ;  /* 0x0000000000802947 */ /* 0x000fea0003800000 */
[----:B------:R-:W-:Y:S01]  /*3260*/  IADD3 R0, PT, PT, R0, 0x9c, RZ ;  /* 0x0000009c00007810 */ /* 0x000fe20007ffe0ff */
[----:B------:R-:W-:Y:S01]  /*3270*/  BSSY.RECONVERGENT B1, `(.L_x_257) ;  /* 0x000001d000017945 */ /* 0x000fe20003800200 */
[----:B------:R-:W-:Y:S01]  /*3280*/  ISETP.NE.AND P0, PT, R33, RZ, PT ;  /* 0x000000ff2100720c */ /* 0x000fe20003f05270 */
[----:B---34-:R-:W-:Y:S02]  /*3290*/  HFMA2 R4, -RZ, RZ, 0, 0 ;  /* 0x00000000ff047431 */ /* 0x018fe400000001ff */
[----:B--2---:R-:W-:-:S05]  /*32a0*/  IMAD.HI.U32 R5, R0, 0x8888889, RZ ;  /* 0x0888888900057827 */ /* 0x004fca00078e00ff */
[----:B------:R-:W-:-:S04]  /*32b0*/  IADD3 R28, PT, PT, R28, R5, RZ ;  /* 0x000000051c1c7210 */ /* 0x000fc80007ffe0ff */
[----:B------:R-:W-:-:S13]  /*32c0*/  ISETP.GT.U32.OR P0, PT, R28, 0x38, !P0 ;  /* 0x000000381c00780c */ /* 0x000fda0004704470 */
[----:B------:R-:W-:Y:S05]  /*32d0*/  @P0 BRA `(.L_x_258) ;  /* 0x0000000000580947 */ /* 0x000fea0003800000 */
[----:B------:R-:W2:Y:S01]  /*32e0*/  S2R R0, SR_TID.X ;  /* 0x0000000000007919 */ /* 0x000ea20000002100 */
[----:B------:R-:W3:Y:S01]  /*32f0*/  LDCU.64 UR6, c[0x0][0x388] ;  /* 0x00007100ff0677ac */ /* 0x000ee20008000a00 */
[----:B------:R-:W-:Y:S02]  /*3300*/  IMAD R5, R5, 0xe0, RZ ;  /* 0x000000e005057824 */ /* 0x000fe400078e02ff */
[----:B--2---:R-:W-:-:S05]  /*3310*/  IMAD R0, R3, 0x1c, R0 ;  /* 0x0000001c03007824 */ /* 0x004fca00078e0200 */
        /* <DEDUP_REMOVED lines=14> */
[----:B---3--:R-:W-:Y:S02]  /*3400*/  IADD3 R4, P2, PT, R5, UR6, RZ ;  /* 0x0000000605047c10 */ /* 0x008fe4000ff5e0ff */
[----:B------:R-:W-:-:S04]  /*3410*/  IADD3.X R0, PT, PT, RZ, RZ, RZ, P0, P1 ;  /* 0x000000ffff007210 */ /* 0x000fc800007e24ff */
[----:B------:R-:W-:-:S05]  /*3420*/  IADD3.X R5, PT, PT, R0, UR7, RZ, P2, !PT ;  /* 0x0000000700057c10 */ /* 0x000fca00097fe4ff */
[----:B------:R2:W5:Y:S02]  /*3430*/  LDG.E.CONSTANT R4, desc[UR8][R4.64+0x2ad1c] ;  /* 0x02ad1c0804047981 */ /* 0x000564000c1e9900 */
.L_x_258:
[----:B------:R-:W-:Y:S05]  /*3440*/  BSYNC.RECONVERGENT B1 ;  /* 0x0000000000017941 */ /* 0x000fea0003800200 */
.L_x_257:
[----:B-----5:R3:W-:Y:S02]  /*3450*/  STS [R11+0x540], R4 ;  /* 0x000540040b007388 */ /* 0x0207e40000000800 */
.L_x_256:
[----:B------:R-:W-:Y:S05]  /*3460*/  BSYNC.RECONVERGENT B0 ;  /* 0x0000000000007941 */ /* 0x000fea0003800200 */
.L_x_255:
[----:B------:R-:W-:Y:S01]  /*3470*/  BAR.SYNC.DEFER_BLOCKING 0x0 ;  /* 0x0000000000007b1d */ /* 0x000fe20000010000 */
[----:B------:R-:W-:Y:S01]  /*3480*/  IMAD R0, R3, 0x120, RZ ;  /* 0x0000012003007824 */ /* 0x000fe200078e02ff */
[----:B------:R-:W-:-:S06]  /*3490*/  LEA R3, R2, R3, 0x2 ;  /* 0x0000000302037211 */ /* 0x000fcc00078e10ff */
[----:B------:R-:W5:Y:S01]  /*34a0*/  LDC.64 R16, c[0x0][0x398] ;  /* 0x0000e600ff107b82 */ /* 0x000f620000000a00 */
[----:B------:R-:W5:Y:S01]  /*34b0*/  LDCU.64 UR6, c[0x0][0x390] ;  /* 0x00007200ff0677ac */ /* 0x000f620008000a00 */
[----:B------:R-:W0:Y:S01]  /*34c0*/  S2R R13, SR_TID.X ;  /* 0x00000000000d7919 */ /* 0x000e220000002100 */
[----:B------:R-:W-:Y:S04]  /*34d0*/  LDS R12, [R30+UR4] ;  /* 0x000000041e0c7984 */ /* 0x000fe80008000800 */
[----:B--234-:R-:W2:Y:S04]  /*34e0*/  LDS.128 R4, [R0+UR5+0x480] ;  /* 0x0004800500047984 */ /* 0x01cea80008000c00 */
[----:B------:R-:W3:Y:S04]  /*34f0*/  LDS R27, [R30+UR4+0x78] ;  /* 0x000078041e1b7984 */ /* 0x000ee80008000800 */
[----:B------:R-:W4:Y:S04]  /*3500*/  LDS R25, [R30+UR4+0xf0] ;  /* 0x0000f0041e197984 */ /* 0x000f280008000800 */
[----:B------:R-:W5:Y:S01]  /*3510*/  LDS R24, [R30+UR4+0x168] ;  /* 0x000168041e187984 */ /* 0x000f620008000800 */
[----:B0-----:R-:W-:-:S03]  /*3520*/  SHF.L.U32 R2, R13, 0x2, RZ ;  /* 0x000000020d027819 */ /* 0x001fc600000006ff */
[----:B-1----:R-:W0:Y:S02]  /*3530*/  LDS.128 R8, [R0+UR5+0x4b0] ;  /* 0x0004b00500087984 */ /* 0x002e240008000c00 */
[C---:B------:R-:W-:Y:S01]  /*3540*/  IMAD R2, R3.reuse, 0x3100, R2 ;  /* 0x0000310003027824 */ /* 0x040fe200078e0202 */
[----:B------:R-:W-:Y:S01]  /*3550*/  SHF.L.U32 R3, R3, 0x2, RZ ;  /* 0x0000000203037819 */ /* 0x000fe200000006ff */
[----:B------:R-:W-:Y:S02]  /*3560*/  LDS R26, [R30+UR4+0x1e0] ;  /* 0x0001e0041e1a7984 */ /* 0x000fe40008000800 */
[----:B------:R-:W-:Y:S02]  /*3570*/  IMAD R15, R15, 0x380, R2 ;  /* 0x000003800f0f7824 */ /* 0x000fe400078e0202 */
[----:B------:R-:W-:Y:S03]  /*3580*/  LDS R31, [R30+UR4+0x258] ;  /* 0x000258041e1f7984 */ /* 0x000fe60008000800 */
[----:B------:R-:W-:Y:S01]  /*3590*/  IADD3 R2, PT, PT, R14, R15, RZ ;  /* 0x0000000f0e027210 */ /* 0x000fe20007ffe0ff */
[----:B------:R-:W-:Y:S04]  /*35a0*/  LDS R32, [R30+UR4+0x4] ;  /* 0x000004041e207984 */ /* 0x000fe80008000800 */
[----:B------:R-:W-:Y:S04]  /*35b0*/  LDS.128 R20, [R0+UR5+0x490] ;  /* 0x0004900500147984 */ /* 0x000fe80008000c00 */
[----:B------:R-:W-:Y:S01]  /*35c0*/  LDS R29, [R30+UR4+0x7c] ;  /* 0x00007c041e1d7984 */ /* 0x000fe20008000800 */
[----:B--2---:R-:W-:-:S03]  /*35d0*/  IDP.4A.S8.S8 R19, R12, R4, R19 ;  /* 0x000000040c137226 */ /* 0x004fc60000000613 */
[----:B------:R-:W-:Y:S01]  /*35e0*/  LDS R28, [R30+UR4+0xf4] ;  /* 0x0000f4041e1c7984 */ /* 0x000fe20008000800 */
[C---:B------:R-:W-:Y:S02]  /*35f0*/  IDP.4A.S8.S8 R18, R12.reuse, R5, R18 ;  /* 0x000000050c127226 */ /* 0x040fe40000000612 */
[C---:B------:R-:W-:Y:S02]  /*3600*/  IDP.4A.S8.S8 R53, R12.reuse, R6, R53 ;  /* 0x000000060c357226 */ /* 0x040fe40000000635 */
[----:B------:R-:W-:Y:S02]  /*3610*/  IDP.4A.S8.S8 R58, R12, R7, R58 ;  /* 0x000000070c3a7226 */ /* 0x000fe4000000063a */
[----:B------:R-:W1:Y:S01]  /*3620*/  LDS.128 R12, [R0+UR5+0x4e0] ;  /* 0x0004e005000c7984 */ /* 0x000e620008000c00 */
[-C--:B---3--:R-:W-:Y:S02]  /*3630*/  IDP.4A.S8.S8 R55, R27, R4.reuse, R55 ;  /* 0x000000041b377226 */ /* 0x088fe40000000637 */
[----:B----4-:R-:W-:-:S02]  /*3640*/  IDP.4A.S8.S8 R57, R25, R4, R57 ;  /* 0x0000000419397226 */ /* 0x010fc40000000639 */
[C---:B-----5:R-:W-:Y:S02]  /*3650*/  IDP.4A.S8.S8 R59, R24.reuse, R4, R59 ;  /* 0x00000004183b7226 */ /* 0x060fe4000000063b */
[-C--:B------:R-:W-:Y:S02]  /*3660*/  IDP.4A.S8.S8 R48, R27, R5.reuse, R48 ;  /* 0x000000051b307226 */ /* 0x080fe40000000630 */
[-C--:B------:R-:W-:Y:S02]  /*3670*/  IDP.4A.S8.S8 R54, R25, R5.reuse, R54 ;  /* 0x0000000519367226 */ /* 0x080fe40000000636 */
[----:B------:R-:W-:Y:S02]  /*3680*/  IDP.4A.S8.S8 R56, R24, R5, R56 ;  /* 0x0000000518387226 */ /* 0x000fe40000000638 */
[----:B------:R-:W2:Y:S01]  /*3690*/  LDC.64 R4, c[0x0][0x3a0] ;  /* 0x0000e800ff047b82 */ /* 0x000ea20000000a00 */
[-C--:B------:R-:W-:Y:S02]  /*36a0*/  IDP.4A.S8.S8 R49, R27, R6.reuse, R49 ;  /* 0x000000061b317226 */ /* 0x080fe40000000631 */
[----:B------:R-:W-:-:S02]  /*36b0*/  IDP.4A.S8.S8 R41, R25, R6, R41 ;  /* 0x0000000619297226 */ /* 0x000fc40000000629 */
[C---:B------:R-:W-:Y:S02]  /*36c0*/  IDP.4A.S8.S8 R51, R24.reuse, R6, R51 ;  /* 0x0000000618337226 */ /* 0x040fe40000000633 */
[-C--:B------:R-:W-:Y:S02]  /*36d0*/  IDP.4A.S8.S8 R52, R27, R7.reuse, R52 ;  /* 0x000000071b347226 */ /* 0x080fe40000000634 */
[-C--:B------:R-:W-:Y:S02]  /*36e0*/  IDP.4A.S8.S8 R50, R25, R7.reuse, R50 ;  /* 0x0000000719327226 */ /* 0x080fe40000000632 */
[----:B------:R-:W-:Y:S02]  /*36f0*/  IDP.4A.S8.S8 R60, R24, R7, R60 ;  /* 0x00000007183c7226 */ /* 0x000fe4000000063c */
[----:B------:R-:W-:-:S04]  /*3700*/  IMAD.WIDE.U32 R6, R3, 0x4, R16 ;  /* 0x0000000403067825 */ /* 0x000fc800078e0010 */
[C---:B0-----:R-:W-:Y:S01]  /*3710*/  IDP.4A.S8.S8 R33, R27.reuse, R8, R19 ;  /* 0x000000081b217226 */ /* 0x041fe20000000613 */
[----:B------:R-:W3:Y:S01]  /*3720*/  LDG.E.CONSTANT R3, desc[UR8][R6.64] ;  /* 0x0000000806037981 */ /* 0x000ee2000c1e9900 */
[C---:B------:R-:W-:Y:S02]  /*3730*/  IDP.4A.S8.S8 R34, R27.reuse, R9, R18 ;  /* 0x000000091b227226 */ /* 0x040fe40000000612 */
[C---:B------:R-:W-:Y:S01]  /*3740*/  IDP.4A.S8.S8 R53, R27.reuse, R10, R53 ;  /* 0x0000000a1b357226 */ /* 0x040fe20000000635 */
[----:B------:R-:W-:Y:S01]  /*3750*/  LDS.128 R16, [R0+UR5+0x4c0] ;  /* 0x0004c00500107984 */ /* 0x000fe20008000c00 */
[----:B------:R-:W-:-:S03]  /*3760*/  IDP.4A.S8.S8 R58, R27, R11, R58 ;  /* 0x0000000b1b3a7226 */ /* 0x000fc6000000063a */
[----:B--2---:R-:W2:Y:S04]  /*3770*/  LDG.E.CONSTANT R4, desc[UR8][R4.64] ;  /* 0x0000000804047981 */ /* 0x004ea8000c1e9900 */
[----:B------:R-:W0:Y:S01]  /*3780*/  LDS R27, [R30+UR4+0x16c] ;  /* 0x00016c041e1b7984 */ /* 0x000e220008000800 */
[C---:B------:R-:W-:Y:S02]  /*3790*/  IDP.4A.S8.S8 R55, R25.reuse, R8, R55 ;  /* 0x0000000819377226 */ /* 0x040fe40000000637 */
[C---:B------:R-:W-:Y:S02]  /*37a0*/  IDP.4A.S8.S8 R48, R25.reuse, R9, R48 ;  /* 0x0000000919307226 */ /* 0x040fe40000000630 */
[C---:B------:R-:W-:Y:S01]  /*37b0*/  IDP.4A.S8.S8 R49, R25.reuse, R10, R49 ;  /* 0x0000000a19317226 */ /* 0x040fe20000000631 */
[----:B------:R-:W4:Y:S01]  /*37c0*/  LDG.E.CONSTANT R5, desc[UR8][R6.64+0x4] ;  /* 0x0000040806057981 */ /* 0x000f22000c1e9900 */
[----:B------:R-:W-:-:S02]  /*37d0*/  IDP.4A.S8.S8 R52, R25, R11, R52 ;  /* 0x0000000b19347226 */ /* 0x000fc40000000634 */
[C---:B-1----:R-:W-:Y:S02]  /*37e0*/  IDP.4A.S8.S8 R33, R25.reuse, R12, R33 ;  /* 0x0000000c19217226 */ /* 0x042fe40000000621 */
[C---:B------:R-:W-:Y:S02]  /*37f0*/  IDP.4A.S8.S8 R34, R25.reuse, R13, R34 ;  /* 0x0000000d19227226 */ /* 0x040fe40000000622 */
[C---:B------:R-:W-:Y:S02]  /*3800*/  IDP.4A.S8.S8 R53, R25.reuse, R14, R53 ;  /* 0x0000000e19357226 */ /* 0x040fe40000000635 */
[----:B------:R-:W-:Y:S02]  /*3810*/  IDP.4A.S8.S8 R58, R25, R15, R58 ;  /* 0x0000000f193a7226 */ /* 0x000fe4000000063a */
[----:B------:R-:W1:Y:S01]  /*3820*/  LDS R25, [R30+UR4+0x1e4] ;  /* 0x0001e4041e197984 */ /* 0x000e620008000800 */
[-C--:B------:R-:W-:Y:S02]  /*3830*/  IDP.4A.S8.S8 R57, R24, R8.reuse, R57 ;  /* 0x0000000818397226 */ /* 0x080fe40000000639 */
[----:B------:R-:W-:-:S02]  /*3840*/  IDP.4A.S8.S8 R8, R26, R8, R59 ;  /* 0x000000081a087226 */ /* 0x000fc4000000063b */
[-C--:B------:R-:W-:Y:S02]  /*3850*/  IDP.4A.S8.S8 R55, R24, R12.reuse, R55 ;  /* 0x0000000c18377226 */ /* 0x080fe40000000637 */
[-C--:B------:R-:W-:Y:S02]  /*3860*/  IDP.4A.S8.S8 R57, R26, R12.reuse, R57 ;  /* 0x0000000c1a397226 */ /* 0x080fe40000000639 */
[----:B------:R-:W-:Y:S02]  /*3870*/  IDP.4A.S8.S8 R8, R31, R12, R8 ;  /* 0x0000000c1f087226 */ /* 0x000fe40000000608 */
[-C--:B------:R-:W-:Y:S02]  /*3880*/  IDP.4A.S8.S8 R33, R32, R20.reuse, R33 ;  /* 0x0000001420217226 */ /* 0x080fe40000000621 */
[-C--:B------:R-:W-:Y:S02]  /*3890*/  IDP.4A.S8.S8 R55, R29, R20.reuse, R55 ;  /* 0x000000141d377226 */ /* 0x080fe40000000637 */
[----:B------:R-:W-:-:S02]  /*38a0*/  IDP.4A.S8.S8 R57, R28, R20, R57 ;  /* 0x000000141c397226 */ /* 0x000fc40000000639 */
[C---:B------:R-:W-:Y:S02]  /*38b0*/  IDP.4A.S8.S8 R48, R24.reuse, R13, R48 ;  /* 0x0000000d18307226 */ /* 0x040fe40000000630 */
[C---:B------:R-:W-:Y:S02]  /*38c0*/  IDP.4A.S8.S8 R49, R24.reuse, R14, R49 ;  /* 0x0000000e18317226 */ /* 0x040fe40000000631 */
[----:B------:R-:W-:Y:S02]  /*38d0*/  IDP.4A.S8.S8 R52, R24, R15, R52 ;  /* 0x0000000f18347226 */ /* 0x000fe40000000634 */
[C---:B------:R-:W-:Y:S02]  /*38e0*/  IDP.4A.S8.S8 R34, R32.reuse, R21, R34 ;  /* 0x0000001520227226 */ /* 0x040fe40000000622 */
[C---:B------:R-:W-:Y:S02]  /*38f0*/  IDP.4A.S8.S8 R53, R32.reuse, R22, R53 ;  /* 0x0000001620357226 */ /* 0x040fe40000000635 */
[----:B------:R-:W-:-:S02]  /*3900*/  IDP.4A.S8.S8 R58, R32, R23, R58 ;  /* 0x00000017203a7226 */ /* 0x000fc4000000063a */
[----:B0-----:R-:W-:Y:S02]  /*3910*/  IDP.4A.S8.S8 R20, R27, R20, R8 ;  /* 0x000000141b147226 */ /* 0x001fe40000000608 */
[C---:B------:R-:W-:Y:S02]  /*3920*/  IDP.4A.S8.S8 R48, R29.reuse, R21, R48 ;  /* 0x000000151d307226 */ /* 0x040fe40000000630 */
[C---:B------:R-:W-:Y:S02]  /*3930*/  IDP.4A.S8.S8 R49, R29.reuse, R22, R49 ;  /* 0x000000161d317226 */ /* 0x040fe40000000631 */
[C---:B------:R-:W-:Y:S02]  /*3940*/  IDP.4A.S8.S8 R52, R29.reuse, R23, R52 ;  /* 0x000000171d347226 */ /* 0x040fe40000000634 */
[C---:B------:R-:W-:Y:S02]  /*3950*/  IDP.4A.S8.S8 R33, R29.reuse, R16, R33 ;  /* 0x000000101d217226 */ /* 0x040fe40000000621 */
[----:B------:R-:W-:-:S02]  /*3960*/  IDP.4A.S8.S8 R34, R29, R17, R34 ;  /* 0x000000111d227226 */ /* 0x000fc40000000622 */
[C---:B------:R-:W-:Y:S02]  /*3970*/  IDP.4A.S8.S8 R53, R29.reuse, R18, R53 ;  /* 0x000000121d357226 */ /* 0x040fe40000000635 */
[----:B------:R-:W-:Y:S02]  /*3980*/  IDP.4A.S8.S8 R58, R29, R19, R58 ;  /* 0x000000131d3a7226 */ /* 0x000fe4000000063a */
[----:B-1----:R-:W-:Y:S02]  /*3990*/  IDP.4A.S8.S8 R29, R25, R16, R20 ;  /* 0x00000010191d7226 */ /* 0x002fe40000000614 */
[----:B------:R-:W5:Y:S01]  /*39a0*/  LDG.E.CONSTANT R20, desc[UR8][R6.64+0x8] ;  /* 0x0000080806147981 */ /* 0x000f62000c1e9900 */
[-C--:B------:R-:W-:Y:S02]  /*39b0*/  IDP.4A.S8.S8 R54, R24, R9.reuse, R54 ;  /* 0x0000000918367226 */ /* 0x080fe40000000636 */
[----:B------:R-:W-:Y:S02]  /*39c0*/  IDP.4A.S8.S8 R56, R26, R9, R56 ;  /* 0x000000091a387226 */ /* 0x000fe40000000638 */
[----:B------:R-:W-:-:S02]  /*39d0*/  IDP.4A.S8.S8 R41, R24, R10, R41 ;  /* 0x0000000a18297226 */ /* 0x000fc40000000629 */
[----:B------:R-:W-:Y:S02]  /*39e0*/  IDP.4A.S8.S8 R51, R26, R10, R51 ;  /* 0x0000000a1a337226 */ /* 0x000fe40000000633 */
[-C--:B------:R-:W-:Y:S01]  /*39f0*/  IDP.4A.S8.S8 R50, R24, R11.reuse, R50 ;  /* 0x0000000b18327226 */ /* 0x080fe20000000632 */
[----:B------:R0:W5:Y:S01]  /*3a00*/  LDG.E.CONSTANT R6, desc[UR8][R6.64+0xc] ;  /* 0x00000c0806067981 */ /* 0x000162000c1e9900 */
[C---:B------:R-:W-:Y:S02]  /*3a10*/  IDP.4A.S8.S8 R60, R26.reuse, R11, R60 ;  /* 0x0000000b1a3c7226 */ /* 0x040fe4000000063c */
[C---:B------:R-:W-:Y:S01]  /*3a20*/  IDP.4A.S8.S8 R54, R26.reuse, R13, R54 ;  /* 0x0000000d1a367226 */ /* 0x040fe20000000636 */
[----:B------:R-:W-:Y:S01]  /*3a30*/  LDS R24, [R30+UR4+0x25c] ;  /* 0x00025c041e187984 */ /* 0x000fe20008000800 */
[C---:B------:R-:W-:Y:S02]  /*3a40*/  IDP.4A.S8.S8 R41, R26.reuse, R14, R41 ;  /* 0x0000000e1a297226 */ /* 0x040fe40000000629 */
[----:B------:R-:W-:Y:S01]  /*3a50*/  IDP.4A.S8.S8 R50, R26, R15, R50 ;  /* 0x0000000f1a327226 */ /* 0x000fe20000000632 */
[----:B------:R-:W-:Y:S01]  /*3a60*/  LDS.128 R8, [R0+UR5+0x4a0] ;  /* 0x0004a00500087984 */ /* 0x000fe20008000c00 */
[----:B------:R-:W-:-:S02]  /*3a70*/  IDP.4A.S8.S8 R56, R31, R13, R56 ;  /* 0x0000000d1f387226 */ /* 0x000fc40000000638 */
[C---:B------:R-:W-:Y:S01]  /*3a80*/  IDP.4A.S8.S8 R51, R31.reuse, R14, R51 ;  /* 0x0000000e1f337226 */ /* 0x040fe20000000633 */
[----:B0-----:R-:W-:Y:S01]  /*3a90*/  LDS R7, [R30+UR4+0x438] ;  /* 0x000438041e077984 */ /* 0x001fe20008000800 */
[----:B------:R-:W-:-:S03]  /*3aa0*/  IDP.4A.S8.S8 R60, R31, R15, R60 ;  /* 0x0000000f1f3c7226 */ /* 0x000fc6000000063c */
[----:B------:R-:W0:Y:S04]  /*3ab0*/  LDS.128 R12, [R0+UR5+0x4f0] ;  /* 0x0004f005000c7984 */ /* 0x000e280008000c00 */
[----:B------:R-:W1:Y:S01]  /*3ac0*/  LDS R31, [R30+UR4+0x8] ;  /* 0x000008041e1f7984 */ /* 0x000e620008000800 */
[CC--:B------:R-:W-:Y:S02]  /*3ad0*/  IDP.4A.S8.S8 R54, R28.reuse, R21.reuse, R54 ;  /* 0x000000151c367226 */ /* 0x0c0fe40000000636 */
[C---:B------:R-:W-:Y:S02]  /*3ae0*/  IDP.4A.S8.S8 R56, R27.reuse, R21, R56 ;  /* 0x000000151b387226 */ /* 0x040fe40000000638 */
[-C--:B------:R-:W-:Y:S01]  /*3af0*/  IDP.4A.S8.S8 R41, R28, R22.reuse, R41 ;  /* 0x000000161c297226 */ /* 0x080fe20000000629 */
[----:B------:R-:W-:Y:S01]  /*3b00*/  LDS R21, [R30+UR4+0x170] ;  /* 0x000170041e157984 */ /* 0x000fe20008000800 */
[----:B------:R-:W-:-:S02]  /*3b10*/  IDP.4A.S8.S8 R51, R27, R22, R51 ;  /* 0x000000161b337226 */ /* 0x000fc40000000633 */
[-C--:B------:R-:W-:Y:S01]  /*3b20*/  IDP.4A.S8.S8 R50, R28, R23.reuse, R50 ;  /* 0x000000171c327226 */ /* 0x080fe20000000632 */
[----:B------:R-:W-:Y:S01]  /*3b30*/  LDS R22, [R30+UR4+0xf8] ;  /* 0x0000f8041e167984 */ /* 0x000fe20008000800 */
[----:B------:R-:W-:-:S03]  /*3b40*/  IDP.4A.S8.S8 R60, R27, R23, R60 ;  /* 0x000000171b3c7226 */ /* 0x000fc6000000063c */
[----:B------:R-:W1:Y:S01]  /*3b50*/  LDS R23, [R30+UR4+0x80] ;  /* 0x000080041e177984 */ /* 0x000e620008000800 */
[CC--:B------:R-:W-:Y:S02]  /*3b60*/  IDP.4A.S8.S8 R55, R28.reuse, R16.reuse, R55 ;  /* 0x000000101c377226 */ /* 0x0c0fe40000000637 */
[C---:B------:R-:W-:Y:S02]  /*3b70*/  IDP.4A.S8.S8 R57, R27.reuse, R16, R57 ;  /* 0x000000101b397226 */ /* 0x040fe40000000639 */
[CC--:B------:R-:W-:Y:S02]  /*3b80*/  IDP.4A.S8.S8 R48, R28.reuse, R17.reuse, R48 ;  /* 0x000000111c307226 */ /* 0x0c0fe40000000630 */
[-C--:B------:R-:W-:Y:S02]  /*3b90*/  IDP.4A.S8.S8 R54, R27, R17.reuse, R54 ;  /* 0x000000111b367226 */ /* 0x080fe40000000636 */
[----:B------:R-:W-:Y:S02]  /*3ba0*/  IDP.4A.S8.S8 R56, R25, R17, R56 ;  /* 0x0000001119387226 */ /* 0x000fe40000000638 */
[----:B------:R-:W-:-:S02]  /*3bb0*/  IDP.4A.S8.S8 R49, R28, R18, R49 ;  /* 0x000000121c317226 */ /* 0x000fc40000000631 */
[-C--:B------:R-:W-:Y:S02]  /*3bc0*/  IDP.4A.S8.S8 R41, R27, R18.reuse, R41 ;  /* 0x000000121b297226 */ /* 0x080fe40000000629 */
[----:B------:R-:W-:Y:S02]  /*3bd0*/  IDP.4A.S8.S8 R51, R25, R18, R51 ;  /* 0x0000001219337226 */ /* 0x000fe40000000633 */
[CC--:B------:R-:W-:Y:S02]  /*3be0*/  IDP.4A.S8.S8 R32, R28.reuse, R19.reuse, R52 ;  /* 0x000000131c207226 */ /* 0x0c0fe40000000634 */
[-C--:B------:R-:W-:Y:S02]  /*3bf0*/  IDP.4A.S8.S8 R50, R27, R19.reuse, R50 ;  /* 0x000000131b327226 */ /* 0x080fe40000000632 */
[----:B------:R-:W-:Y:S02]  /*3c00*/  IDP.4A.S8.S8 R60, R25, R19, R60 ;  /* 0x00000013193c7226 */ /* 0x000fe4000000063c */
[----:B------:R-:W1:Y:S01]  /*3c10*/  LDS.128 R16, [R0+UR5+0x4d0] ;  /* 0x0004d00500107984 */ /* 0x000e620008000c00 */
[----:B0-----:R-:W-:-:S02]  /*3c20*/  IDP.4A.S8.S8 R35, R28, R12, R33 ;  /* 0x0000000c1c237226 */ /* 0x001fc40000000621 */
[C---:B------:R-:W-:Y:S02]  /*3c30*/  IDP.4A.S8.S8 R36, R28.reuse, R13, R34 ;  /* 0x0000000d1c247226 */ /* 0x040fe40000000622 */
[C---:B------:R-:W-:Y:S02]  /*3c40*/  IDP.4A.S8.S8 R53, R28.reuse, R14, R53 ;  /* 0x0000000e1c357226 */ /* 0x040fe40000000635 */
[----:B------:R-:W-:Y:S02]  /*3c50*/  IDP.4A.S8.S8 R58, R28, R15, R58 ;  /* 0x0000000f1c3a7226 */ /* 0x000fe4000000063a */
[----:B------:R-:W0:Y:S01]  /*3c60*/  LDS R28, [R30+UR4+0x1e8] ;  /* 0x0001e8041e1c7984 */ /* 0x000e220008000800 */
[C---:B------:R-:W-:Y:S02]  /*3c70*/  IDP.4A.S8.S8 R55, R27.reuse, R12, R55 ;  /* 0x0000000c1b377226 */ /* 0x040fe40000000637 */
        /* <DEDUP_REMOVED lines=12> */
[----:B-1----:R-:W-:-:S03]  /*3d40*/  IDP.4A.S8.S8 R37, R31, R8, R35 ;  /* 0x000000081f257226 */ /* 0x002fc60000000623 */
[----:B------:R-:W1:Y:S01]  /*3d50*/  LDS R35, [R30+UR4+0x260] ;  /* 0x000260041e237984 */ /* 0x000e620008000800 */
[-C--:B------:R-:W-:Y:S02]  /*3d60*/  IDP.4A.S8.S8 R36, R31, R9.reuse, R36 ;  /* 0x000000091f247226 */ /* 0x080fe40000000624 */
[-C--:B------:R-:W-:Y:S01]  /*3d70*/  IDP.4A.S8.S8 R48, R23, R9.reuse, R48 ;  /* 0x0000000917307226 */ /* 0x080fe20000000630 */
[----:B------:R-:W-:Y:S01]  /*3d80*/  LDS.128 R12, [R0+UR5+0x510] ;  /* 0x00051005000c7984 */ /* 0x000fe20008000c00 */
[-C--:B------:R-:W-:Y:S02]  /*3d90*/  IDP.4A.S8.S8 R54, R22, R9.reuse, R54 ;  /* 0x0000000916367226 */ /* 0x080fe40000000636 */
[----:B------:R-:W-:Y:S02]  /*3da0*/  IDP.4A.S8.S8 R56, R21, R9, R56 ;  /* 0x0000000915387226 */ /* 0x000fe40000000638 */
[C---:B------:R-:W-:Y:S02]  /*3db0*/  IDP.4A.S8.S8 R53, R31.reuse, R10, R53 ;  /* 0x0000000a1f357226 */ /* 0x040fe40000000635 */
[----:B------:R-:W-:-:S02]  /*3dc0*/  IDP.4A.S8.S8 R58, R31, R11, R58 ;  /* 0x0000000b1f3a7226 */ /* 0x000fc4000000063a */
[----:B------:R-:W-:Y:S01]  /*3dd0*/  IDP.4A.S8.S8 R39, R21, R8, R29 ;  /* 0x0000000815277226 */ /* 0x000fe2000000061d */
[----:B------:R-:W-:Y:S01]  /*3de0*/  LDS R31, [R30+UR4+0x348] ;  /* 0x000348041e1f7984 */ /* 0x000fe20008000800 */
[----:B------:R-:W-:-:S03]  /*3df0*/  IDP.4A.S8.S8 R9, R23, R10, R34 ;  /* 0x0000000a17097226 */ /* 0x000fc60000000622 */
[----:B------:R-:W1:Y:S01]  /*3e00*/  LDS R34, [R30+UR4+0x2d0] ;  /* 0x0002d0041e227984 */ /* 0x000e620008000800 */
[----:B------:R-:W-:-:S03]  /*3e10*/  IDP.4A.S8.S8 R55, R23, R8, R55 ;  /* 0x0000000817377226 */ /* 0x000fc60000000637 */
[----:B------:R-:W1:Y:S01]  /*3e20*/  LDS R29, [R30+UR4+0x3c0] ;  /* 0x0003c0041e1d7984 */ /* 0x000e620008000800 */
[C---:B------:R-:W-:Y:S02]  /*3e30*/  IDP.4A.S8.S8 R57, R22.reuse, R8, R57 ;  /* 0x0000000816397226 */ /* 0x040fe40000000639 */
[CC--:B------:R-:W-:Y:S02]  /*3e40*/  IDP.4A.S8.S8 R41, R22.reuse, R10.reuse, R41 ;  /* 0x0000000a16297226 */ /* 0x0c0fe40000000629 */
[-C--:B------:R-:W-:Y:S02]  /*3e50*/  IDP.4A.S8.S8 R8, R22, R11.reuse, R33 ;  /* 0x0000000b16087226 */ /* 0x080fe40000000621 */
[----:B------:R-:W-:Y:S01]  /*3e60*/  IDP.4A.S8.S8 R51, R21, R10, R51 ;  /* 0x0000000a15337226 */ /* 0x000fe20000000633 */
[----:B------:R-:W-:Y:S01]  /*3e70*/  LDS R33, [R30+UR4+0x2d4] ;  /* 0x0002d4041e217984 */ /* 0x000fe20008000800 */
[-C--:B------:R-:W-:Y:S02]  /*3e80*/  IDP.4A.S8.S8 R32, R23, R11.reuse, R32 ;  /* 0x0000000b17207226 */ /* 0x080fe40000000620 */
[----:B------:R-:W-:-:S02]  /*3e90*/  IDP.4A.S8.S8 R60, R21, R11, R60 ;  /* 0x0000000b153c7226 */ /* 0x000fc4000000063c */
[C---:B------:R-:W-:Y:S02]  /*3ea0*/  IDP.4A.S8.S8 R37, R23.reuse, R16, R37 ;  /* 0x0000001017257226 */ /* 0x040fe40000000625 */
[C---:B------:R-:W-:Y:S02]  /*3eb0*/  IDP.4A.S8.S8 R36, R23.reuse, R17, R36 ;  /* 0x0000001117247226 */ /* 0x040fe40000000624 */
[C---:B------:R-:W-:Y:S02]  /*3ec0*/  IDP.4A.S8.S8 R53, R23.reuse, R18, R53 ;  /* 0x0000001217357226 */ /* 0x040fe40000000635 */
[----:B------:R-:W-:Y:S02]  /*3ed0*/  IDP.4A.S8.S8 R58, R23, R19, R58 ;  /* 0x00000013173a7226 */ /* 0x000fe4000000063a */
[-C--:B------:R-:W-:Y:S01]  /*3ee0*/  IDP.4A.S8.S8 R55, R22, R16.reuse, R55 ;  /* 0x0000001016377226 */ /* 0x080fe20000000637 */
[----:B------:R-:W-:Y:S01]  /*3ef0*/  LDS R23, [R30+UR4+0x43c] ;  /* 0x00043c041e177984 */ /* 0x000fe20008000800 */
[----:B------:R-:W-:-:S02]  /*3f00*/  IDP.4A.S8.S8 R57, R21, R16, R57 ;  /* 0x0000001015397226 */ /* 0x000fc40000000639 */
[----:B0-----:R-:W-:Y:S02]  /*3f10*/  IDP.4A.S8.S8 R39, R28, R16, R39 ;  /* 0x000000101c277226 */ /* 0x001fe40000000627 */
[-C--:B------:R-:W-:Y:S02]  /*3f20*/  IDP.4A.S8.S8 R48, R22, R17.reuse, R48 ;  /* 0x0000001116307226 */ /* 0x080fe40000000630 */
[CC--:B------:R-:W-:Y:S02]  /*3f30*/  IDP.4A.S8.S8 R54, R21.reuse, R17.reuse, R54 ;  /* 0x0000001115367226 */ /* 0x0c0fe40000000636 */
[----:B------:R-:W-:Y:S02]  /*3f40*/  IDP.4A.S8.S8 R56, R28, R17, R56 ;  /* 0x000000111c387226 */ /* 0x000fe40000000638 */
[-C--:B------:R-:W-:Y:S02]  /*3f50*/  IDP.4A.S8.S8 R41, R21, R18.reuse, R41 ;  /* 0x0000001215297226 */ /* 0x080fe40000000629 */
[----:B------:R-:W-:-:S02]  /*3f60*/  IDP.4A.S8.S8 R16, R22, R18, R9 ;  /* 0x0000001216107226 */ /* 0x000fc40000000609 */
[----:B------:R-:W-:Y:S02]  /*3f70*/  IDP.4A.S8.S8 R51, R28, R18, R51 ;  /* 0x000000121c337226 */ /* 0x000fe40000000633 */
[-C--:B------:R-:W-:Y:S02]  /*3f80*/  IDP.4A.S8.S8 R32, R22, R19.reuse, R32 ;  /* 0x0000001316207226 */ /* 0x080fe40000000620 */
[-C--:B------:R-:W-:Y:S02]  /*3f90*/  IDP.4A.S8.S8 R17, R21, R19.reuse, R8 ;  /* 0x0000001315117226 */ /* 0x080fe40000000608 */
[----:B------:R-:W-:Y:S01]  /*3fa0*/  IDP.4A.S8.S8 R60, R28, R19, R60 ;  /* 0x000000131c3c7226 */ /* 0x000fe2000000063c */
[----:B------:R-:W0:Y:S01]  /*3fb0*/  LDS.128 R8, [R0+UR5+0x540] ;  /* 0x0005400500087984 */ /* 0x000e220008000c00 */
[C---:B------:R-:W-:Y:S02]  /*3fc0*/  IDP.4A.S8.S8 R37, R22.reuse, R24, R37 ;  /* 0x0000001816257226 */ /* 0x040fe40000000625 */
[----:B------:R-:W-:-:S02]  /*3fd0*/  IDP.4A.S8.S8 R36, R22, R25, R36 ;  /* 0x0000001916247226 */ /* 0x000fc40000000624 */
[C---:B------:R-:W-:Y:S02]  /*3fe0*/  IDP.4A.S8.S8 R53, R22.reuse, R26, R53 ;  /* 0x0000001a16357226 */ /* 0x040fe40000000635 */
[----:B------:R-:W-:Y:S02]  /*3ff0*/  IDP.4A.S8.S8 R58, R22, R27, R58 ;  /* 0x0000001b163a7226 */ /* 0x000fe4000000063a */
[----:B------:R-:W3:Y:S01]  /*4000*/  LDS R22, [R30+UR4+0x4b0] ;  /* 0x0004b0041e167984 */ /* 0x000ee20008000800 */
[C---:B------:R-:W-:Y:S02]  /*4010*/  IDP.4A.S8.S8 R57, R28.reuse, R24, R57 ;  /* 0x000000181c397226 */ /* 0x040fe40000000639 */
[C---:B------:R-:W-:Y:S02]  /*4020*/  IDP.4A.S8.S8 R54, R28.reuse, R25, R54 ;  /* 0x000000191c367226 */ /* 0x040fe40000000636 */
[----:B------:R-:W-:Y:S02]  /*4030*/  IDP.4A.S8.S8 R41, R28, R26, R41 ;  /* 0x0000001a1c297226 */ /* 0x000fe40000000629 */
[----:B------:R-:W-:-:S02]  /*4040*/  IDP.4A.S8.S8 R55, R21, R24, R55 ;  /* 0x0000001815377226 */ /* 0x000fc40000000637 */
[C---:B------:R-:W-:Y:S02]  /*4050*/  IDP.4A.S8.S8 R48, R21.reuse, R25, R48 ;  /* 0x0000001915307226 */ /* 0x040fe40000000630 */
[C---:B------:R-:W-:Y:S02]  /*4060*/  IDP.4A.S8.S8 R16, R21.reuse, R26, R16 ;  /* 0x0000001a15107226 */ /* 0x040fe40000000610 */
[-C--:B------:R-:W-:Y:S02]  /*4070*/  IDP.4A.S8.S8 R32, R21, R27.reuse, R32 ;  /* 0x0000001b15207226 */ /* 0x080fe40000000620 */
[----:B------:R-:W-:Y:S01]  /*4080*/  IDP.4A.S8.S8 R28, R28, R27, R17 ;  /* 0x0000001b1c1c7226 */ /* 0x000fe20000000611 */
[----:B------:R-:W-:Y:S01]  /*4090*/  LDS R21, [R30+UR4+0x3c4] ;  /* 0x0003c4041e157984 */ /* 0x000fe20008000800 */
[C---:B-1----:R-:W-:Y:S02]  /*40a0*/  IDP.4A.S8.S8 R39, R35.reuse, R24, R39 ;  /* 0x0000001823277226 */ /* 0x042fe40000000627 */
[----:B------:R-:W-:-:S02]  /*40b0*/  IDP.4A.S8.S8 R56, R35, R25, R56 ;  /* 0x0000001923387226 */ /* 0x000fc40000000638 */
[C---:B------:R-:W-:Y:S02]  /*40c0*/  IDP.4A.S8.S8 R51, R35.reuse, R26, R51 ;  /* 0x0000001a23337226 */ /* 0x040fe40000000633 */
[----:B------:R-:W-:Y:S02]  /*40d0*/  IDP.4A.S8.S8 R60, R35, R27, R60 ;  /* 0x0000001b233c7226 */ /* 0x000fe4000000063c */
[----:B------:R-:W1:Y:S01]  /*40e0*/  LDS.128 R24, [R0+UR5+0x570] ;  /* 0x0005700500187984 */ /* 0x000e620008000c00 */
[-C--:B------:R-:W-:Y:S02]  /*40f0*/  IDP.4A.S8.S8 R36, R34, R13.reuse, R36 ;  /* 0x0000000d22247226 */ /* 0x080fe40000000624 */
[-C--:B------:R-:W-:Y:S02]  /*4100*/  IDP.4A.S8.S8 R48, R31, R13.reuse, R48 ;  /* 0x0000000d1f307226 */ /* 0x080fe40000000630 */
[-C--:B------:R-:W-:Y:S02]  /*4110*/  IDP.4A.S8.S8 R54, R29, R13.reuse, R54 ;  /* 0x0000000d1d367226 */ /* 0x080fe40000000636 */
[----:B------:R-:W-:-:S02]  /*4120*/  IDP.4A.S8.S8 R56, R7, R13, R56 ;  /* 0x0000000d07387226 */ /* 0x000fc40000000638 */
[CC--:B------:R-:W-:Y:S02]  /*4130*/  IDP.4A.S8.S8 R53, R34.reuse, R14.reuse, R53 ;  /* 0x0000000e22357226 */ /* 0x0c0fe40000000635 */
[-C--:B------:R-:W-:Y:S02]  /*4140*/  IDP.4A.S8.S8 R13, R31, R14.reuse, R16 ;  /* 0x0000000e1f0d7226 */ /* 0x080fe40000000610 */
[-C--:B------:R-:W-:Y:S01]  /*4150*/  IDP.4A.S8.S8 R41, R29, R14.reuse, R41 ;  /* 0x0000000e1d297226 */ /* 0x080fe20000000629 */
[----:B------:R-:W-:Y:S01]  /*4160*/  LDS.128 R16, [R0+UR5+0x520] ;  /* 0x0005200500107984 */ /* 0x000fe20008000c00 */
[----:B------:R-:W-:Y:S02]  /*4170*/  IDP.4A.S8.S8 R51, R7, R14, R51 ;  /* 0x0000000e07337226 */ /* 0x000fe40000000633 */
[-C--:B------:R-:W-:Y:S02]  /*4180*/  IDP.4A.S8.S8 R37, R34, R12.reuse, R37 ;  /* 0x0000000c22257226 */ /* 0x080fe40000000625 */
[----:B------:R-:W-:-:S02]  /*4190*/  IDP.4A.S8.S8 R55, R31, R12, R55 ;  /* 0x0000000c1f377226 */ /* 0x000fc40000000637 */
[-C--:B------:R-:W-:Y:S02]  /*41a0*/  IDP.4A.S8.S8 R57, R29, R12.reuse, R57 ;  /* 0x0000000c1d397226 */ /* 0x080fe40000000639 */
[----:B------:R-:W-:Y:S02]  /*41b0*/  IDP.4A.S8.S8 R39, R7, R12, R39 ;  /* 0x0000000c07277226 */ /* 0x000fe40000000627 */
[-C--:B------:R-:W-:Y:S01]  /*41c0*/  IDP.4A.S8.S8 R14, R29, R15.reuse, R28 ;  /* 0x0000000f1d0e7226 */ /* 0x080fe2000000061c */
[----:B------:R-:W2:Y:S01]  /*41d0*/  LDS R12, [R30+UR4+0x528] ;  /* 0x000528041e0c7984 */ /* 0x000ea20008000800 */
[----:B------:R-:W-:-:S03]  /*41e0*/  IDP.4A.S8.S8 R58, R34, R15, R58 ;  /* 0x0000000f223a7226 */ /* 0x000fc6000000063a */
[----:B------:R-:W4:Y:S01]  /*41f0*/  LDS R28, [R30+UR4+0x34c] ;  /* 0x00034c041e1c7984 */ /* 0x000f220008000800 */
[-C--:B------:R-:W-:Y:S02]  /*4200*/  IDP.4A.S8.S8 R32, R31, R15.reuse, R32 ;  /* 0x0000000f1f207226 */ /* 0x080fe40000000620 */
[----:B------:R-:W-:Y:S02]  /*4210*/  IDP.4A.S8.S8 R60, R7, R15, R60 ;  /* 0x0000000f073c7226 */ /* 0x000fe4000000063c */
[C---:B0-----:R-:W-:Y:S02]  /*4220*/  IDP.4A.S8.S8 R37, R31.reuse, R8, R37 ;  /* 0x000000081f257226 */ /* 0x041fe40000000625 */
[C---:B------:R-:W-:Y:S02]  /*4230*/  IDP.4A.S8.S8 R36, R31.reuse, R9, R36 ;  /* 0x000000091f247226 */ /* 0x040fe40000000624 */
[C---:B------:R-:W-:Y:S02]  /*4240*/  IDP.4A.S8.S8 R53, R31.reuse, R10, R53 ;  /* 0x0000000a1f357226 */ /* 0x040fe40000000635 */
[----:B------:R-:W-:-:S02]  /*4250*/  IDP.4A.S8.S8 R58, R31, R11, R58 ;  /* 0x0000000b1f3a7226 */ /* 0x000fc4000000063a */
[-C--:B------:R-:W-:Y:S02]  /*4260*/  IDP.4A.S8.S8 R55, R29, R8.reuse, R55 ;  /* 0x000000081d377226 */ /* 0x080fe40000000637 */
[-C--:B------:R-:W-:Y:S02]  /*4270*/  IDP.4A.S8.S8 R57, R7, R8.reuse, R57 ;  /* 0x0000000807397226 */ /* 0x080fe40000000639 */
[C---:B---3--:R-:W-:Y:S02]  /*4280*/  IDP.4A.S8.S8 R39, R22.reuse, R8, R39 ;  /* 0x0000000816277226 */ /* 0x048fe40000000627 */
[-C--:B------:R-:W-:Y:S02]  /*4290*/  IDP.4A.S8.S8 R48, R29, R9.reuse, R48 ;  /* 0x000000091d307226 */ /* 0x080fe40000000630 */
[-C--:B------:R-:W-:Y:S02]  /*42a0*/  IDP.4A.S8.S8 R54, R7, R9.reuse, R54 ;  /* 0x0000000907367226 */ /* 0x080fe40000000636 */
[----:B------:R-:W-:-:S02]  /*42b0*/  IDP.4A.S8.S8 R56, R22, R9, R56 ;  /* 0x0000000916387226 */ /* 0x000fc40000000638 */
[-C--:B------:R-:W-:Y:S02]  /*42c0*/  IDP.4A.S8.S8 R13, R29, R10.reuse, R13 ;  /* 0x0000000a1d0d7226 */ /* 0x080fe4000000060d */
[-C--:B------:R-:W-:Y:S02]  /*42d0*/  IDP.4A.S8.S8 R41, R7, R10.reuse, R41 ;  /* 0x0000000a07297226 */ /* 0x080fe40000000629 */
[C---:B------:R-:W-:Y:S02]  /*42e0*/  IDP.4A.S8.S8 R51, R22.reuse, R10, R51 ;  /* 0x0000000a16337226 */ /* 0x040fe40000000633 */
[-C--:B------:R-:W-:Y:S02]  /*42f0*/  IDP.4A.S8.S8 R32, R29, R11.reuse, R32 ;  /* 0x0000000b1d207226 */ /* 0x080fe40000000620 */
[-C--:B------:R-:W-:Y:S02]  /*4300*/  IDP.4A.S8.S8 R14, R7, R11.reuse, R14 ;  /* 0x0000000b070e7226 */ /* 0x080fe4000000060e */
[----:B------:R-:W-:-:S02]  /*4310*/  IDP.4A.S8.S8 R60, R22, R11, R60 ;  /* 0x0000000b163c7226 */ /* 0x000fc4000000063c */
[----:B------:R-:W0:Y:S01]  /*4320*/  LDS.128 R8, [R0+UR5+0x550] ;  /* 0x0005500500087984 */ /* 0x000e220008000c00 */
[C---:B-1----:R-:W-:Y:S02]  /*4330*/  IDP.4A.S8.S8 R37, R29.reuse, R24, R37 ;  /* 0x000000181d257226 */ /* 0x042fe40000000625 */
[C---:B------:R-:W-:Y:S02]  /*4340*/  IDP.4A.S8.S8 R36, R29.reuse, R25, R36 ;  /* 0x000000191d247226 */ /* 0x040fe40000000624 */
[CC--:B------:R-:W-:Y:S02]  /*4350*/  IDP.4A.S8.S8 R53, R29.reuse, R26.reuse, R53 ;  /* 0x0000001a1d357226 */ /* 0x0c0fe40000000635 */
[----:B------:R-:W-:Y:S02]  /*4360*/  IDP.4A.S8.S8 R58, R29, R27, R58 ;  /* 0x0000001b1d3a7226 */ /* 0x000fe4000000063a */
[----:B------:R-:W1:Y:S01]  /*4370*/  LDS R29, [R30+UR4+0x4b4] ;  /* 0x0004b4041e1d7984 */ /* 0x000e620008000800 */
[----:B------:R-:W-:-:S02]  /*4380*/  IDP.4A.S8.S8 R31, R7, R26, R13 ;  /* 0x0000001a071f7226 */ /* 0x000fc4000000060d */
[C---:B------:R-:W-:Y:S02]  /*4390*/  IDP.4A.S8.S8 R57, R22.reuse, R24, R57 ;  /* 0x0000001816397226 */ /* 0x040fe40000000639 */
[CC--:B------:R-:W-:Y:S02]  /*43a0*/  IDP.4A.S8.S8 R54, R22.reuse, R25.reuse, R54 ;  /* 0x0000001916367226 */ /* 0x0c0fe40000000636 */
[----:B------:R-:W-:Y:S02]  /*43b0*/  IDP.4A.S8.S8 R41, R22, R26, R41 ;  /* 0x0000001a16297226 */ /* 0x000fe40000000629 */
[C---:B------:R-:W-:Y:S02]  /*43c0*/  IDP.4A.S8.S8 R55, R7.reuse, R24, R55 ;  /* 0x0000001807377226 */ /* 0x040fe40000000637 */
[C---:B------:R-:W-:Y:S02]  /*43d0*/  IDP.4A.S8.S8 R48, R7.reuse, R25, R48 ;  /* 0x0000001907307226 */ /* 0x040fe40000000630 */
[----:B------:R-:W-:-:S02]  /*43e0*/  IDP.4A.S8.S8 R32, R7, R27, R32 ;  /* 0x0000001b07207226 */ /* 0x000fc40000000620 */
[----:B------:R-:W-:Y:S01]  /*43f0*/  IDP.4A.S8.S8 R22, R22, R27, R14 ;  /* 0x0000001b16167226 */ /* 0x000fe2000000060e */
[----:B------:R-:W-:Y:S01]  /*4400*/  LDS R7, [R30+UR4+0x440] ;  /* 0x000440041e077984 */ /* 0x000fe20008000800 */
[C---:B--2---:R-:W-:Y:S02]  /*4410*/  IDP.4A.S8.S8 R39, R12.reuse, R24, R39 ;  /* 0x000000180c277226 */ /* 0x044fe40000000627 */
[C---:B------:R-:W-:Y:S02]  /*4420*/  IDP.4A.S8.S8 R56, R12.reuse, R25, R56 ;  /* 0x000000190c387226 */ /* 0x040fe40000000638 */
[C---:B------:R-:W-:Y:S02]  /*4430*/  IDP.4A.S8.S8 R51, R12.reuse, R26, R51 ;  /* 0x0000001a0c337226 */ /* 0x040fe40000000633 */
[----:B------:R-:W-:Y:S02]  /*4440*/  IDP.4A.S8.S8 R60, R12, R27, R60 ;  /* 0x0000001b0c3c7226 */ /* 0x000fe4000000063c */
[----:B----4-:R-:W-:Y:S01]  /*4450*/  IDP.4A.S8.S8 R42, R28, R18, R31 ;  /* 0x000000121c2a7226 */ /* 0x010fe2000000061f */
[----:B------:R-:W-:Y:S01]  /*4460*/  LDS.128 R12, [R0+UR5+0x580] ;  /* 0x00058005000c7984 */ /* 0x000fe20008000c00 */
[----:B------:R-:W-:-:S03]  /*4470*/  IDP.4A.S8.S8 R37, R33, R16, R37 ;  /* 0x0000001021257226 */ /* 0x000fc60000000625 */
[----:B------:R-:W2:Y:S01]  /*4480*/  LDS R31, [R30+UR4+0x52c] ;  /* 0x00052c041e1f7984 */ /* 0x000ea20008000800 */
[C---:B------:R-:W-:Y:S02]  /*4490*/  IDP.4A.S8.S8 R36, R33.reuse, R17, R36 ;  /* 0x0000001121247226 */ /* 0x040fe40000000624 */
[C---:B------:R-:W-:Y:S01]  /*44a0*/  IDP.4A.S8.S8 R35, R33.reuse, R18, R53 ;  /* 0x0000001221237226 */ /* 0x040fe20000000635 */
[----:B------:R-:W-:Y:S01]  /*44b0*/  LDS.128 R24, [R0+UR5+0x560] ;  /* 0x0005600500187984 */ /* 0x000fe20008000c00 */
[----:B------:R-:W-:Y:S02]  /*44c0*/  IDP.4A.S8.S8 R58, R33, R19, R58 ;  /* 0x00000013213a7226 */ /* 0x000fe4000000063a */
[-C--:B------:R-:W-:Y:S01]  /*44d0*/  IDP.4A.S8.S8 R55, R28, R16.reuse, R55 ;  /* 0x000000101c377226 */ /* 0x080fe20000000637 */
[----:B------:R-:W-:Y:S01]  /*44e0*/  LDS R33, [R30+UR4+0x2d8] ;  /* 0x0002d8041e217984 */ /* 0x000fe20008000800 */
[-C--:B------:R-:W-:Y:S02]  /*44f0*/  IDP.4A.S8.S8 R38, R21, R16.reuse, R57 ;  /* 0x0000001015267226 */ /* 0x080fe40000000639 */
[----:B------:R-:W-:-:S02]  /*4500*/  IDP.4A.S8.S8 R39, R23, R16, R39 ;  /* 0x0000001017277226 */ /* 0x000fc40000000627 */
[CC--:B------:R-:W-:Y:S02]  /*4510*/  IDP.4A.S8.S8 R48, R28.reuse, R17.reuse, R48 ;  /* 0x000000111c307226 */ /* 0x0c0fe40000000630 */
[-C--:B------:R-:W-:Y:S02]  /*4520*/  IDP.4A.S8.S8 R54, R21, R17.reuse, R54 ;  /* 0x0000001115367226 */ /* 0x080fe40000000636 */
[----:B------:R-:W-:Y:S02]  /*4530*/  IDP.4A.S8.S8 R40, R23, R17, R56 ;  /* 0x0000001117287226 */ /* 0x000fe40000000638 */
[-C--:B------:R-:W-:Y:S02]  /*4540*/  IDP.4A.S8.S8 R41, R21, R18.reuse, R41 ;  /* 0x0000001215297226 */ /* 0x080fe40000000629 */
[----:B------:R-:W-:Y:S02]  /*4550*/  IDP.4A.S8.S8 R51, R23, R18, R51 ;  /* 0x0000001217337226 */ /* 0x000fe40000000633 */
[----:B------:R-:W-:-:S02]  /*4560*/  IDP.4A.S8.S8 R44, R28, R19, R32 ;  /* 0x000000131c2c7226 */ /* 0x000fc40000000620 */
[-C--:B------:R-:W-:Y:S01]  /*4570*/  IDP.4A.S8.S8 R46, R21, R19.reuse, R22 ;  /* 0x00000013152e7226 */ /* 0x080fe20000000616 */
[----:B------:R-:W-:Y:S01]  /*4580*/  LDS R32, [R30+UR4+0x350] ;  /* 0x000350041e207984 */ /* 0x000fe20008000800 */
[----:B------:R-:W-:-:S03]  /*4590*/  IDP.4A.S8.S8 R60, R23, R19, R60 ;  /* 0x00000013173c7226 */ /* 0x000fc6000000063c */
[----:B------:R-:W3:Y:S01]  /*45a0*/  LDS.128 R16, [R0+UR5+0x530] ;  /* 0x0005300500107984 */ /* 0x000ee20008000c00 */
[----:B0-----:R-:W-:-:S03]  /*45b0*/  IDP.4A.S8.S8 R34, R28, R8, R37 ;  /* 0x000000081c227226 */ /* 0x001fc60000000625 */
[----:B------:R-:W0:Y:S01]  /*45c0*/  LDS R37, [R30+UR4+0x4b8] ;  /* 0x0004b8041e257984 */ /* 0x000e220008000800 */
[C---:B------:R-:W-:Y:S02]  /*45d0*/  IDP.4A.S8.S8 R36, R28.reuse, R9, R36 ;  /* 0x000000091c247226 */ /* 0x040fe40000000624 */
[C---:B------:R-:W-:Y:S01]  /*45e0*/  IDP.4A.S8.S8 R35, R28.reuse, R10, R35 ;  /* 0x0000000a1c237226 */ /* 0x040fe20000000623 */
[----:B------:R-:W-:Y:S01]  /*45f0*/  LDS R22, [R30+UR4+0x3c8] ;  /* 0x0003c8041e167984 */ /* 0x000fe20008000800 */
[----:B------:R-:W-:Y:S02]  /*4600*/  IDP.4A.S8.S8 R58, R28, R11, R58 ;  /* 0x0000000b1c3a7226 */ /* 0x000fe4000000063a */
[-C--:B------:R-:W-:Y:S01]  /*4610*/  IDP.4A.S8.S8 R55, R21, R8.reuse, R55 ;  /* 0x0000000815377226 */ /* 0x080fe20000000637 */
[----:B------:R-:W-:Y:S01]  /*4620*/  LDS R28, [R30+UR4+0x530] ;  /* 0x000530041e1c7984 */ /* 0x000fe20008000800 */
[-C--:B------:R-:W-:Y:S02]  /*4630*/  IDP.4A.S8.S8 R38, R23, R8.reuse, R38 ;  /* 0x0000000817267226 */ /* 0x080fe40000000626 */
[----:B-1----:R-:W-:-:S02]  /*4640*/  IDP.4A.S8.S8 R39, R29, R8, R39 ;  /* 0x000000081d277226 */ /* 0x002fc40000000627 */
[-C--:B------:R-:W-:Y:S02]  /*4650*/  IDP.4A.S8.S8 R48, R21, R9.reuse, R48 ;  /* 0x0000000915307226 */ /* 0x080fe40000000630 */
[-C--:B------:R-:W-:Y:S02]  /*4660*/  IDP.4A.S8.S8 R54, R23, R9.reuse, R54 ;  /* 0x0000000917367226 */ /* 0x080fe40000000636 */
[----:B------:R-:W-:Y:S02]  /*4670*/  IDP.4A.S8.S8 R40, R29, R9, R40 ;  /* 0x000000091d287226 */ /* 0x000fe40000000628 */
[-C--:B------:R-:W-:Y:S02]  /*4680*/  IDP.4A.S8.S8 R42, R21, R10.reuse, R42 ;  /* 0x0000000a152a7226 */ /* 0x080fe4000000062a */
[-C--:B------:R-:W-:Y:S02]  /*4690*/  IDP.4A.S8.S8 R41, R23, R10.reuse, R41 ;  /* 0x0000000a17297226 */ /* 0x080fe40000000629 */
[----:B------:R-:W-:-:S02]  /*46a0*/  IDP.4A.S8.S8 R51, R29, R10, R51 ;  /* 0x0000000a1d337226 */ /* 0x000fc40000000633 */
[-C--:B------:R-:W-:Y:S02]  /*46b0*/  IDP.4A.S8.S8 R44, R21, R11.reuse, R44 ;  /* 0x0000000b152c7226 */ /* 0x080fe4000000062c */
[-C--:B------:R-:W-:Y:S02]  /*46c0*/  IDP.4A.S8.S8 R46, R23, R11.reuse, R46 ;  /* 0x0000000b172e7226 */ /* 0x080fe4000000062e */
[----:B------:R-:W-:Y:S02]  /*46d0*/  IDP.4A.S8.S8 R60, R29, R11, R60 ;  /* 0x0000000b1d3c7226 */ /* 0x000fe4000000063c */
[----:B------:R-:W1:Y:S01]  /*46e0*/  LDS.128 R8, [R0+UR5+0x590] ;  /* 0x0005900500087984 */ /* 0x000e620008000c00 */
[----:B--2---:R-:W-:-:S04]  /*46f0*/  IDP.4A.S8.S8 R39, R31, R12, R39 ;  /* 0x0000000c1f277226 */ /* 0x004fc80000000627 */
[----:B---3--:R-:W-:-:S04]  /*4700*/  IDP.4A.S8.S8 R39, R7, R16, R39 ;  /* 0x0000001007277226 */ /* 0x008fc80000000627 */
[----:B0-----:R-:W-:Y:S02]  /*4710*/  IDP.4A.S8.S8 R39, R37, R24, R39 ;  /* 0x0000001825277226 */ /* 0x001fe40000000627 */
[-C--:B------:R-:W-:Y:S02]  /*4720*/  IDP.4A.S8.S8 R34, R21, R12.reuse, R34 ;  /* 0x0000000c15227226 */ /* 0x080fe40000000622 */
[----:B------:R-:W-:Y:S02]  /*4730*/  IDP.4A.S8.S8 R55, R23, R12, R55 ;  /* 0x0000000c17377226 */ /* 0x000fe40000000637 */
[-C--:B------:R-:W-:Y:S02]  /*4740*/  IDP.4A.S8.S8 R36, R21, R13.reuse, R36 ;  /* 0x0000000d15247226 */ /* 0x080fe40000000624 */
[-C--:B------:R-:W-:Y:S02]  /*4750*/  IDP.4A.S8.S8 R48, R23, R13.reuse, R48 ;  /* 0x0000000d17307226 */ /* 0x080fe40000000630 */
[----:B------:R-:W-:-:S02]  /*4760*/  IDP.4A.S8.S8 R54, R29, R13, R54 ;  /* 0x0000000d1d367226 */ /* 0x000fc40000000636 */
[----:B------:R-:W-:Y:S02]  /*4770*/  IDP.4A.S8.S8 R40, R31, R13, R40 ;  /* 0x0000000d1f287226 */ /* 0x000fe40000000628 */
[C---:B------:R-:W-:Y:S02]  /*4780*/  IDP.4A.S8.S8 R35, R21.reuse, R14, R35 ;  /* 0x0000000e15237226 */ /* 0x040fe40000000623 */
[-C--:B------:R-:W-:Y:S02]  /*4790*/  IDP.4A.S8.S8 R58, R21, R15.reuse, R58 ;  /* 0x0000000f153a7226 */ /* 0x080fe4000000063a */
[----:B------:R-:W-:Y:S02]  /*47a0*/  IDP.4A.S8.S8 R13, R33, R16, R34 ;  /* 0x00000010210d7226 */ /* 0x000fe40000000622 */
[C---:B------:R-:W-:Y:S02]  /*47b0*/  IDP.4A.S8.S8 R21, R23.reuse, R14, R42 ;  /* 0x0000000e17157226 */ /* 0x040fe4000000062a */
[----:B------:R-:W-:-:S02]  /*47c0*/  IDP.4A.S8.S8 R44, R23, R15, R44 ;  /* 0x0000000f172c7226 */ /* 0x000fc4000000062c */
[----:B-1----:R-:W-:-:S05]  /*47d0*/  IDP.4A.S8.S8 R39, R28, R8, R39 ;  /* 0x000000081c277226 */ /* 0x002fca0000000627 */
[----:B------:R-:W-:Y:S01]  /*47e0*/  I2FP.F32.S32 R0, R39 ;  /* 0x0000002700007245 */ /* 0x000fe20000201400 */
[C---:B------:R-:W-:Y:S02]  /*47f0*/  IDP.4A.S8.S8 R23, R29.reuse, R12, R38 ;  /* 0x0000000c1d177226 */ /* 0x040fe40000000626 */
[----:B------:R-:W-:Y:S02]  /*4800*/  IDP.4A.S8.S8 R55, R32, R16, R55 ;  /* 0x0000001020377226 */ /* 0x000fe40000000637 */
[-C--:B------:R-:W-:Y:S02]  /*4810*/  IDP.4A.S8.S8 R46, R29, R15.reuse, R46 ;  /* 0x0000000f1d2e7226 */ /* 0x080fe4000000062e */
[----:B------:R-:W-:Y:S01]  /*4820*/  FFMA R0, R0, 6.2212158809415996075e-05, R3 ;  /* 0x388277e600007823 */ /* 0x000fe20000000003 */
[----:B------:R-:W-:Y:S02]  /*4830*/  IDP.4A.S8.S8 R60, R31, R15, R60 ;  /* 0x0000000f1f3c7226 */ /* 0x000fe4000000063c */
[----:B------:R-:W-:-:S02]  /*4840*/  IDP.4A.S8.S8 R36, R33, R17, R36 ;  /* 0x0000001121247226 */ /* 0x000fc40000000624 */
[-C--:B------:R-:W-:Y:S02]  /*4850*/  IDP.4A.S8.S8 R48, R32, R17.reuse, R48 ;  /* 0x0000001120307226 */ /* 0x080fe40000000630 */
[-C--:B------:R-:W-:Y:S02]  /*4860*/  IDP.4A.S8.S8 R54, R22, R17.reuse, R54 ;  /* 0x0000001116367226 */ /* 0x080fe40000000636 */
[----:B------:R-:W-:Y:S02]  /*4870*/  IDP.4A.S8.S8 R40, R7, R17, R40 ;  /* 0x0000001107287226 */ /* 0x000fe40000000628 */
[----:B------:R-:W-:Y:S02]  /*4880*/  IDP.4A.S8.S8 R17, R32, R24, R13 ;  /* 0x0000001820117226 */ /* 0x000fe4000000060d */
[C---:B------:R-:W-:Y:S02]  /*4890*/  IDP.4A.S8.S8 R23, R22.reuse, R16, R23 ;  /* 0x0000001016177226 */ /* 0x040fe40000000617 */
[----:B------:R-:W-:-:S02]  /*48a0*/  IDP.4A.S8.S8 R55, R22, R24, R55 ;  /* 0x0000001816377226 */ /* 0x000fc40000000637 */
[-C--:B------:R-:W-:Y:S02]  /*48b0*/  IDP.4A.S8.S8 R58, R33, R19.reuse, R58 ;  /* 0x00000013213a7226 */ /* 0x080fe4000000063a */
[-C--:B------:R-:W-:Y:S02]  /*48c0*/  IDP.4A.S8.S8 R44, R32, R19.reuse, R44 ;  /* 0x00000013202c7226 */ /* 0x080fe4000000062c */
[-C--:B------:R-:W-:Y:S02]  /*48d0*/  IDP.4A.S8.S8 R12, R22, R19.reuse, R46 ;  /* 0x00000013160c7226 */ /* 0x080fe4000000062e */
[----:B------:R-:W-:Y:S01]  /*48e0*/  IDP.4A.S8.S8 R60, R7, R19, R60 ;  /* 0x00000013073c7226 */ /* 0x000fe2000000063c */
[----:B------:R-:W-:Y:S01]  /*48f0*/  FMNMX R19, RZ, R0, !PT ;  /* 0x00000000ff137209 */ /* 0x000fe20007800000 */
[----:B------:R-:W-:Y:S02]  /*4900*/  IDP.4A.S8.S8 R41, R29, R14, R41 ;  /* 0x0000000e1d297226 */ /* 0x000fe40000000629 */
[----:B------:R-:W-:-:S02]  /*4910*/  HFMA2 R0, -RZ, RZ, 1.75, 0 ;  /* 0x3f000000ff007431 */ /* 0x000fc400000001ff */
[----:B------:R-:W-:Y:S02]  /*4920*/  IDP.4A.S8.S8 R51, R31, R14, R51 ;  /* 0x0000000e1f337226 */ /* 0x000fe40000000633 */
[----:B------:R-:W-:Y:S02]  /*4930*/  IDP.4A.S8.S8 R17, R22, R8, R17 ;  /* 0x0000000816117226 */ /* 0x000fe40000000611 */
[C---:B------:R-:W-:Y:S02]  /*4940*/  IDP.4A.S8.S8 R23, R7.reuse, R24, R23 ;  /* 0x0000001807177226 */ /* 0x040fe40000000617 */
[----:B------:R-:W-:Y:S02]  /*4950*/  IDP.4A.S8.S8 R55, R7, R8, R55 ;  /* 0x0000000807377226 */ /* 0x000fe40000000637 */
[-C--:B------:R-:W-:Y:S02]  /*4960*/  IDP.4A.S8.S8 R35, R33, R18.reuse, R35 ;  /* 0x0000001221237226 */ /* 0x080fe40000000623 */
[----:B------:R-:W-:-:S02]  /*4970*/  IDP.4A.S8.S8 R21, R32, R18, R21 ;  /* 0x0000001220157226 */ /* 0x000fc40000000615 */
[-C--:B------:R-:W-:Y:S02]  /*4980*/  IDP.4A.S8.S8 R15, R22, R18.reuse, R41 ;  /* 0x00000012160f7226 */ /* 0x080fe40000000629 */
[----:B------:R-:W-:Y:S01]  /*4990*/  IDP.4A.S8.S8 R51, R7, R18, R51 ;  /* 0x0000001207337226 */ /* 0x000fe20000000633 */
[----:B------:R-:W-:Y:S01]  /*49a0*/  I2FP.F32.S32 R18, R17 ;  /* 0x0000001100127245 */ /* 0x000fe20000201400 */
[----:B------:R-:W-:Y:S01]  /*49b0*/  FFMA R19, R19, 4.0403470993041992188, R4 ;  /* 0x40814a8613137823 */ /* 0x000fe20000000004 */
[C---:B------:R-:W-:Y:S01]  /*49c0*/  IDP.4A.S8.S8 R23, R37.reuse, R8, R23 ;  /* 0x0000000825177226 */ /* 0x040fe20000000617 */
[----:B------:R-:W-:Y:S02]  /*49d0*/  I2FP.F32.S32 R8, R55 ;  /* 0x0000003700087245 */ /* 0x000fe40000201400 */
[----:B------:R-:W-:Y:S01]  /*49e0*/  FFMA R18, R18, 6.2212158809415996075e-05, R3 ;  /* 0x388277e612127823 */ /* 0x000fe20000000003 */
[----:B------:R-:W-:Y:S02]  /*49f0*/  LOP3.LUT R24, R0, 0x80000000, R19, 0xb8, !PT ;  /* 0x8000000000187812 */ /* 0x000fe400078eb813 */
[----:B------:R-:W-:Y:S01]  /*4a00*/  FFMA R8, R8, 6.2212158809415996075e-05, R3 ;  /* 0x388277e608087823 */ /* 0x000fe20000000003 */
[----:B------:R-:W-:Y:S01]  /*4a10*/  IDP.4A.S8.S8 R40, R37, R25, R40 ;  /* 0x0000001925287226 */ /* 0x000fe20000000628 */
[----:B------:R-:W-:Y:S01]  /*4a20*/  FMNMX R17, RZ, R18, !PT ;  /* 0x00000012ff117209 */ /* 0x000fe20007800000 */
[----:B------:R-:W-:Y:S01]  /*4a30*/  FADD.RZ R24, R19, R24 ;  /* 0x0000001813187221 */ /* 0x000fe2000000c000 */
[----:B------:R-:W-:Y:S01]  /*4a40*/  I2FP.F32.S32 R18, R23 ;  /* 0x0000001700127245 */ /* 0x000fe20000201400 */
[----:B------:R-:W-:Y:S01]  /*4a50*/  IDP.4A.S8.S8 R40, R28, R9, R40 ;  /* 0x000000091c287226 */ /* 0x000fe20000000628 */
[----:B------:R-:W-:Y:S01]  /*4a60*/  FMNMX R19, RZ, R8, !PT ;  /* 0x00000008ff137209 */ /* 0x000fe20007800000 */
[----:B------:R-:W-:-:S02]  /*4a70*/  IDP.4A.S8.S8 R36, R32, R25, R36 ;  /* 0x0000001920247226 */ /* 0x000fc40000000624 */
[-C--:B------:R-:W-:Y:S02]  /*4a80*/  IDP.4A.S8.S8 R48, R22, R25.reuse, R48 ;  /* 0x0000001916307226 */ /* 0x080fe40000000630 */
[----:B------:R-:W-:Y:S01]  /*4a90*/  FFMA R18, R18, 6.2212158809415996075e-05, R3 ;  /* 0x388277e612127823 */ /* 0x000fe20000000003 */
[----:B------:R-:W-:Y:S02]  /*4aa0*/  IDP.4A.S8.S8 R54, R7, R25, R54 ;  /* 0x0000001907367226 */ /* 0x000fe40000000636 */
[----:B------:R-:W-:Y:S01]  /*4ab0*/  FFMA R19, R19, 4.0403470993041992188, R4 ;  /* 0x40814a8613137823 */ /* 0x000fe20000000004 */
[----:B------:R-:W-:Y:S01]  /*4ac0*/  I2FP.F32.S32 R40, R40 ;  /* 0x0000002800287245 */ /* 0x000fe20000201400 */
[-C--:B------:R-:W-:Y:S02]  /*4ad0*/  IDP.4A.S8.S8 R36, R22, R9.reuse, R36 ;  /* 0x0000000916247226 */ /* 0x080fe40000000624 */
[-C--:B------:R-:W-:Y:S02]  /*4ae0*/  IDP.4A.S8.S8 R48, R7, R9.reuse, R48 ;  /* 0x0000000907307226 */ /* 0x080fe40000000630 */
[----:B------:R-:W-:Y:S01]  /*4af0*/  IDP.4A.S8.S8 R54, R37, R9, R54 ;  /* 0x0000000925367226 */ /* 0x000fe20000000636 */
[----:B------:R-:W-:Y:S01]  /*4b00*/  FMNMX R9, RZ, R18, !PT ;  /* 0x00000012ff097209 */ /* 0x000fe20007800000 */
[----:B------:R-:W-:Y:S01]  /*4b10*/  FFMA R40, R40, 6.2212158809415996075e-05, R5 ;  /* 0x388277e628287823 */ /* 0x000fe20000000005 */
[----:B------:R-:W-:Y:S01]  /*4b20*/  LOP3.LUT R18, R0, 0x80000000, R19, 0xb8, !PT ;  /* 0x8000000000127812 */ /* 0x000fe200078eb813 */
[----:B------:R-:W-:-:S02]  /*4b30*/  IDP.4A.S8.S8 R16, R22, R26, R21 ;  /* 0x0000001a16107226 */ /* 0x000fc40000000615 */
[--C-:B------:R-:W-:Y:S01]  /*4b40*/  FFMA R21, R9, 4.0403470993041992188, R4.reuse ;  /* 0x40814a8609157823 */ /* 0x100fe20000000004 */
[----:B------:R-:W-:Y:S01]  /*4b50*/  FFMA R17, R17, 4.0403470993041992188, R4 ;  /* 0x40814a8611117823 */ /* 0x000fe20000000004 */
[----:B------:R-:W-:Y:S01]  /*4b60*/  FADD.RZ R9, R19, R18 ;  /* 0x0000001213097221 */ /* 0x000fe2000000c000 */
[----:B------:R-:W-:Y:S02]  /*4b70*/  FMNMX R19, RZ, R40, !PT ;  /* 0x00000028ff137209 */ /* 0x000fe40007800000 */
[----:B------:R-:W-:Y:S02]  /*4b80*/  I2FP.F32.S32 R36, R36 ;  /* 0x0000002400247245 */ /* 0x000fe40000201400 */
[----:B------:R-:W-:Y:S01]  /*4b90*/  LOP3.LUT R8, R0, 0x80000000, R17, 0xb8, !PT ;  /* 0x8000000000087812 */ /* 0x000fe200078eb811 */
[----:B------:R-:W-:Y:S01]  /*4ba0*/  FFMA R19, R19, 4.0403470993041992188, R4 ;  /* 0x40814a8613137823 */ /* 0x000fe20000000004 */
[----:B------:R-:W-:Y:S01]  /*4bb0*/  I2FP.F32.S32 R48, R48 ;  /* 0x0000003000307245 */ /* 0x000fe20000201400 */
[----:B------:R-:W-:Y:S01]  /*4bc0*/  FFMA R36, R36, 6.2212158809415996075e-05, R5 ;  /* 0x388277e624247823 */ /* 0x000fe20000000005 */
[----:B------:R0:W1:Y:S01]  /*4bd0*/  F2I.TRUNC.NTZ R3, R24 ;  /* 0x0000001800037305 */ /* 0x000062000020f100 */
[----:B------:R-:W-:-:S02]  /*4be0*/  FADD.RZ R8, R17, R8 ;  /* 0x0000000811087221 */ /* 0x000fc4000000c000 */
[----:B------:R-:W-:Y:S01]  /*4bf0*/  FFMA R48, R48, 6.2212158809415996075e-05, R5 ;  /* 0x388277e630307823 */ /* 0x000fe20000000005 */
[----:B------:R-:W-:Y:S01]  /*4c00*/  FMNMX R17, RZ, R36, !PT ;  /* 0x00000024ff117209 */ /* 0x000fe20007800000 */
[-C--:B------:R-:W-:Y:S01]  /*4c10*/  IDP.4A.S8.S8 R13, R37, R26.reuse, R51 ;  /* 0x0000001a250d7226 */ /* 0x080fe20000000633 */
[----:B0-----:R-:W-:Y:S01]  /*4c20*/  LOP3.LUT R24, R0, 0x80000000, R19, 0xb8, !PT ;  /* 0x8000000000187812 */ /* 0x001fe200078eb813 */
[-C--:B------:R-:W-:Y:S01]  /*4c30*/  IDP.4A.S8.S8 R35, R32, R26.reuse, R35 ;  /* 0x0000001a20237226 */ /* 0x080fe20000000623 */
[----:B------:R-:W-:Y:S01]  /*4c40*/  LOP3.LUT R18, R0, 0x80000000, R21, 0xb8, !PT ;  /* 0x8000000000127812 */ /* 0x000fe200078eb815 */
[----:B------:R-:W-:Y:S02]  /*4c50*/  IDP.4A.S8.S8 R15, R7, R26, R15 ;  /* 0x0000001a070f7226 */ /* 0x000fe4000000060f */
[----:B------:R-:W-:Y:S01]  /*4c60*/  FFMA R17, R17, 4.0403470993041992188, R4 ;  /* 0x40814a8611117823 */ /* 0x000fe20000000004 */
[-C--:B------:R-:W-:Y:S02]  /*4c70*/  IDP.4A.S8.S8 R12, R7, R27.reuse, R12 ;  /* 0x0000001b070c7226 */ /* 0x080fe4000000060c */
[----:B------:R-:W-:Y:S01]  /*4c80*/  FADD.RZ R24, R19, R24 ;  /* 0x0000001813187221 */ /* 0x000fe2000000c000 */
[----:B------:R-:W-:Y:S01]  /*4c90*/  FMNMX R19, RZ, R48, !PT ;  /* 0x00000030ff137209 */ /* 0x000fe20007800000 */
[-C--:B------:R-:W-:Y:S01]  /*4ca0*/  IDP.4A.S8.S8 R58, R32, R27.reuse, R58 ;  /* 0x0000001b203a7226 */ /* 0x080fe2000000063a */
[----:B------:R-:W-:Y:S01]  /*4cb0*/  I2FP.F32.S32 R54, R54 ;  /* 0x0000003600367245 */ /* 0x000fe20000201400 */
[----:B------:R-:W-:-:S02]  /*4cc0*/  IDP.4A.S8.S8 R44, R22, R27, R44 ;  /* 0x0000001b162c7226 */ /* 0x000fc4000000062c */
[-C--:B------:R-:W-:Y:S02]  /*4cd0*/  IDP.4A.S8.S8 R13, R28, R10.reuse, R13 ;  /* 0x0000000a1c0d7226 */ /* 0x080fe4000000060d */
[C---:B------:R-:W-:Y:S02]  /*4ce0*/  IDP.4A.S8.S8 R27, R37.reuse, R27, R60 ;  /* 0x0000001b251b7226 */ /* 0x040fe4000000063c */
[-C--:B------:R-:W-:Y:S02]  /*4cf0*/  IDP.4A.S8.S8 R14, R22, R10.reuse, R35 ;  /* 0x0000000a160e7226 */ /* 0x080fe40000000623 */
[CC--:B------:R-:W-:Y:S02]  /*4d00*/  IDP.4A.S8.S8 R15, R37.reuse, R10.reuse, R15 ;  /* 0x0000000a250f7226 */ /* 0x0c0fe4000000060f */
[----:B------:R-:W-:Y:S02]  /*4d10*/  IDP.4A.S8.S8 R37, R37, R11, R12 ;  /* 0x0000000b25257226 */ /* 0x000fe4000000060c */
[----:B------:R-:W-:Y:S01]  /*4d20*/  FADD.RZ R12, R21, R18 ;  /* 0x00000012150c7221 */ /* 0x000fe2000000c000 */
[----:B------:R-:W-:Y:S01]  /*4d30*/  LOP3.LUT R18, R0, 0x80000000, R17, 0xb8, !PT ;  /* 0x8000000000127812 */ /* 0x000fe200078eb811 */
[----:B------:R-:W-:Y:S01]  /*4d40*/  FFMA R19, R19, 4.0403470993041992188, R4 ;  /* 0x40814a8613137823 */ /* 0x000fe20000000004 */
[----:B------:R-:W-:-:S02]  /*4d50*/  IDP.4A.S8.S8 R16, R7, R10, R16 ;  /* 0x0000000a07107226 */ /* 0x000fc40000000610 */
[----:B------:R-:W-:Y:S01]  /*4d60*/  FFMA R54, R54, 6.2212158809415996075e-05, R5 ;  /* 0x388277e636367823 */ /* 0x000fe20000000005 */
[----:B------:R-:W-:Y:S02]  /*4d70*/  I2FP.F32.S32 R23, R13 ;  /* 0x0000000d00177245 */ /* 0x000fe40000201400 */
[----:B------:R-:W-:Y:S01]  /*4d80*/  I2FP.F32.S32 R13, R14 ;  /* 0x0000000e000d7245 */ /* 0x000fe20000201400 */
[----:B------:R-:W-:Y:S01]  /*4d90*/  FADD.RZ R10, R17, R18 ;  /* 0x00000012110a7221 */ /* 0x000fe2000000c000 */
[----:B------:R-:W-:Y:S02]  /*4da0*/  LOP3.LUT R14, R0, 0x80000000, R19, 0xb8, !PT ;  /* 0x80000000000e7812 */ /* 0x000fe400078eb813 */
[----:B------:R-:W-:Y:S01]  /*4db0*/  FMNMX R21, RZ, R54, !PT ;  /* 0x00000036ff157209 */ /* 0x000fe20007800000 */
[--C-:B-----5:R-:W-:Y:S01]  /*4dc0*/  FFMA R13, R13, 6.2212158809415996075e-05, R20.reuse ;  /* 0x388277e60d0d7823 */ /* 0x120fe20000000014 */
[----:B------:R-:W-:Y:S01]  /*4dd0*/  I2FP.F32.S32 R17, R16 ;  /* 0x0000001000117245 */ /* 0x000fe20000201400 */
[----:B------:R-:W-:Y:S01]  /*4de0*/  FFMA R16, R23, 6.2212158809415996075e-05, R20 ;  /* 0x388277e617107823 */ /* 0x000fe20000000014 */
[----:B------:R-:W-:Y:S01]  /*4df0*/  FADD.RZ R19, R19, R14 ;  /* 0x0000000e13137221 */ /* 0x000fe2000000c000 */
[----:B------:R-:W-:-:S02]  /*4e00*/  FFMA R23, R21, 4.0403470993041992188, R4 ;  /* 0x40814a8615177823 */ /* 0x000fc40000000004 */
[----:B------:R-:W-:Y:S01]  /*4e10*/  FFMA R14, R17, 6.2212158809415996075e-05, R20 ;  /* 0x388277e6110e7823 */ /* 0x000fe20000000014 */
[----:B------:R-:W-:Y:S02]  /*4e20*/  FMNMX R17, RZ, R13, !PT ;  /* 0x0000000dff117209 */ /* 0x000fe40007800000 */
[----:B------:R-:W-:Y:S02]  /*4e30*/  FMNMX R21, RZ, R16, !PT ;  /* 0x00000010ff157209 */ /* 0x000fe40007800000 */
[----:B------:R-:W-:Y:S01]  /*4e40*/  LOP3.LUT R16, R0, 0x80000000, R23, 0xb8, !PT ;  /* 0x8000000000107812 */ /* 0x000fe200078eb817 */
[----:B------:R-:W-:Y:S01]  /*4e50*/  FFMA R17, R17, 4.0403470993041992188, R4 ;  /* 0x40814a8611117823 */ /* 0x000fe20000000004 */
[----:B------:R-:W-:Y:S01]  /*4e60*/  I2FP.F32.S32 R15, R15 ;  /* 0x0000000f000f7245 */ /* 0x000fe20000201400 */
[-C--:B------:R-:W-:Y:S02]  /*4e70*/  IDP.4A.S8.S8 R22, R22, R11.reuse, R58 ;  /* 0x0000000b16167226 */ /* 0x080fe4000000063a */
[----:B------:R-:W-:Y:S01]  /*4e80*/  FFMA R25, R21, 4.0403470993041992188, R4 ;  /* 0x40814a8615197823 */ /* 0x000fe20000000004 */
[----:B------:R-:W-:Y:S01]  /*4e90*/  FMNMX R21, RZ, R14, !PT ;  /* 0x0000000eff157209 */ /* 0x000fe20007800000 */
[----:B------:R-:W-:Y:S01]  /*4ea0*/  FADD.RZ R14, R23, R16 ;  /* 0x00000010170e7221 */ /* 0x000fe2000000c000 */
[----:B------:R-:W-:Y:S01]  /*4eb0*/  LOP3.LUT R16, R0, 0x80000000, R17, 0xb8, !PT ;  /* 0x8000000000107812 */ /* 0x000fe200078eb811 */
[----:B------:R-:W-:Y:S01]  /*4ec0*/  FFMA R20, R15, 6.2212158809415996075e-05, R20 ;  /* 0x388277e60f147823 */ /* 0x000fe20000000014 */
[----:B------:R-:W-:Y:S01]  /*4ed0*/  I2FP.F32.S32 R15, R22 ;  /* 0x00000016000f7245 */ /* 0x000fe20000201400 */
[----:B------:R-:W-:-:S02]  /*4ee0*/  IDP.4A.S8.S8 R7, R7, R11, R44 ;  /* 0x0000000b07077226 */ /* 0x000fc4000000062c */
[----:B------:R-:W-:Y:S02]  /*4ef0*/  IDP.4A.S8.S8 R27, R28, R11, R27 ;  /* 0x0000000b1c1b7226 */ /* 0x000fe4000000061b */
[----:B------:R-:W-:Y:S01]  /*4f00*/  FADD.RZ R16, R17, R16 ;  /* 0x0000001011107221 */ /* 0x000fe2000000c000 */
[----:B------:R-:W-:Y:S01]  /*4f10*/  FMNMX R17, RZ, R20, !PT ;  /* 0x00000014ff117209 */ /* 0x000fe20007800000 */
[----:B------:R-:W-:Y:S01]  /*4f20*/  FFMA R15, R15, 6.2212158809415996075e-05, R6 ;  /* 0x388277e60f0f7823 */ /* 0x000fe20000000006 */
[----:B------:R-:W-:Y:S01]  /*4f30*/  I2FP.F32.S32 R7, R7 ;  /* 0x0000000700077245 */ /* 0x000fe20000201400 */
[----:B------:R-:W0:Y:S01]  /*4f40*/  F2I.TRUNC.NTZ R8, R8 ;  /* 0x0000000800087305 */ /* 0x000e22000020f100 */
[----:B------:R-:W-:Y:S01]  /*4f50*/  I2FP.F32.S32 R37, R37 ;  /* 0x0000002500257245 */ /* 0x000fe20000201400 */
[----:B------:R-:W-:Y:S01]  /*4f60*/  FFMA R17, R17, 4.0403470993041992188, R4 ;  /* 0x40814a8611117823 */ /* 0x000fe20000000004 */
[----:B------:R-:W-:Y:S01]  /*4f70*/  I2FP.F32.S32 R27, R27 ;  /* 0x0000001b001b7245 */ /* 0x000fe20000201400 */
[--C-:B------:R-:W-:Y:S01]  /*4f80*/  FFMA R7, R7, 6.2212158809415996075e-05, R6.reuse ;  /* 0x388277e607077823 */ /* 0x100fe20000000006 */
[----:B------:R-:W-:Y:S01]  /*4f90*/  FMNMX R15, RZ, R15, !PT ;  /* 0x0000000fff0f7209 */ /* 0x000fe20007800000 */
[----:B------:R-:W-:-:S02]  /*4fa0*/  FFMA R37, R37, 6.2212158809415996075e-05, R6 ;  /* 0x388277e625257823 */ /* 0x000fc40000000006 */
[----:B------:R-:W-:Y:S01]  /*4fb0*/  FFMA R27, R27, 6.2212158809415996075e-05, R6 ;  /* 0x388277e61b1b7823 */ /* 0x000fe20000000006 */
[C---:B------:R-:W-:Y:S01]  /*4fc0*/  LOP3.LUT R6, R0.reuse, 0x80000000, R17, 0xb8, !PT ;  /* 0x8000000000067812 */ /* 0x040fe200078eb811 */
[--C-:B------:R-:W-:Y:S01]  /*4fd0*/  FFMA R15, R15, 4.0403470993041992188, R4.reuse ;  /* 0x40814a860f0f7823 */ /* 0x100fe20000000004 */
[----:B------:R-:W-:Y:S01]  /*4fe0*/  FMNMX R7, RZ, R7, !PT ;  /* 0x00000007ff077209 */ /* 0x000fe20007800000 */
[----:B------:R2:W-:Y:S01]  /*4ff0*/  F2I.TRUNC.NTZ R13, R19 ;  /* 0x00000013000d7305 */ /* 0x0005e2000020f100 */
[----:B------:R-:W-:Y:S02]  /*5000*/  FMNMX R37, RZ, R37, !PT ;  /* 0x00000025ff257209 */ /* 0x000fe40007800000 */
[----:B------:R-:W-:Y:S01]  /*5010*/  FMNMX R27, RZ, R27, !PT ;  /* 0x0000001bff1b7209 */ /* 0x000fe20007800000 */
[----:B------:R-:W-:Y:S01]  /*5020*/  FFMA R21, R21, 4.0403470993041992188, R4 ;  /* 0x40814a8615157823 */ /* 0x000fe20000000004 */
[C---:B------:R-:W-:Y:S01]  /*5030*/  LOP3.LUT R18, R0.reuse, 0x80000000, R25, 0xb8, !PT ;  /* 0x8000000000127812 */ /* 0x040fe200078eb819 */
[----:B--2---:R-:W-:Y:S01]  /*5040*/  FADD.RZ R19, R17, R6 ;  /* 0x0000000611137221 */ /* 0x004fe2000000c000 */
[----:B------:R-:W-:Y:S01]  /*5050*/  LOP3.LUT R6, R0, 0x80000000, R15, 0xb8, !PT ;  /* 0x8000000000067812 */ /* 0x000fe200078eb80f */
[--C-:B------:R-:W-:Y:S01]  /*5060*/  FFMA R17, R7, 4.0403470993041992188, R4.reuse ;  /* 0x40814a8607117823 */ /* 0x100fe20000000004 */
[----:B-1----:R-:W-:Y:S01]  /*5070*/  VIMNMX R7, PT, PT, R3, 0x7f, PT ;  /* 0x0000007f03077848 */ /* 0x002fe20003fe0100 */
[--C-:B------:R-:W-:Y:S01]  /*5080*/  FFMA R37, R37, 4.0403470993041992188, R4.reuse ;  /* 0x40814a8625257823 */ /* 0x100fe20000000004 */
[----:B0-----:R-:W-:Y:S01]  /*5090*/  VIMNMX R8, PT, PT, R8, 0x7f, PT ;  /* 0x0000007f08087848 */ /* 0x001fe20003fe0100 */
[----:B------:R-:W-:Y:S01]  /*50a0*/  FFMA R27, R27, 4.0403470993041992188, R4 ;  /* 0x40814a861b1b7823 */ /* 0x000fe20000000004 */
[----:B------:R-:W-:Y:S01]  /*50b0*/  FADD.RZ R6, R15, R6 ;  /* 0x000000060f067221 */ /* 0x000fe2000000c000 */
[----:B------:R-:W-:Y:S01]  /*50c0*/  VIMNMX R15, PT, PT, R7, -0x80, !PT ;  /* 0xffffff80070f7848 */ /* 0x000fe20007fe0100 */
[----:B------:R-:W-:Y:S01]  /*50d0*/  FADD.RZ R11, R25, R18 ;  /* 0x00000012190b7221 */ /* 0x000fe2000000c000 */
[----:B------:R-:W-:-:S02]  /*50e0*/  VIMNMX R7, PT, PT, R8, -0x80, !PT ;  /* 0xffffff8008077848 */ /* 0x000fc40007fe0100 */
[C---:B------:R-:W-:Y:S02]  /*50f0*/  LOP3.LUT R18, R0.reuse, 0x80000000, R21, 0xb8, !PT ;  /* 0x8000000000127812 */ /* 0x040fe400078eb815 */
[C---:B------:R-:W-:Y:S02]  /*5100*/  LOP3.LUT R4, R0.reuse, 0x80000000, R17, 0xb8, !PT ;  /* 0x8000000000047812 */ /* 0x040fe400078eb811 */
[C---:B------:R-:W-:Y:S02]  /*5110*/  LOP3.LUT R8, R0.reuse, 0x80000000, R37, 0xb8, !PT ;  /* 0x8000000000087812 */ /* 0x040fe400078eb825 */
[----:B------:R-:W-:Y:S01]  /*5120*/  LOP3.LUT R0, R0, 0x80000000, R27, 0xb8, !PT ;  /* 0x8000000000007812 */ /* 0x000fe200078eb81b */
[----:B------:R-:W0:Y:S01]  /*5130*/  F2I.TRUNC.NTZ R5, R24 ;  /* 0x0000001800057305 */ /* 0x000e22000020f100 */
[----:B------:R-:W-:Y:S01]  /*5140*/  FADD.RZ R18, R21, R18 ;  /* 0x0000001215127221 */ /* 0x000fe2000000c000 */
[----:B------:R-:W-:Y:S01]  /*5150*/  FADD.RZ R4, R17, R4 ;  /* 0x0000000411047221 */ /* 0x000fe2000000c000 */
[----:B------:R-:W-:Y:S01]  /*5160*/  FADD.RZ R8, R37, R8 ;  /* 0x0000000825087221 */ /* 0x000fe2000000c000 */
[----:B------:R-:W-:-:S04]  /*5170*/  FADD.RZ R27, R27, R0 ;  /* 0x000000001b1b7221 */ /* 0x000fc8000000c000 */
[----:B------:R-:W1:Y:S08]  /*5180*/  F2I.TRUNC.NTZ R9, R9 ;  /* 0x0000000900097305 */ /* 0x000e70000020f100 */
[----:B------:R-:W2:Y:S08]  /*5190*/  F2I.TRUNC.NTZ R12, R12 ;  /* 0x0000000c000c7305 */ /* 0x000eb0000020f100 */
[----:B------:R-:W3:Y:S08]  /*51a0*/  F2I.TRUNC.NTZ R10, R10 ;  /* 0x0000000a000a7305 */ /* 0x000ef0000020f100 */
[----:B------:R-:W4:Y:S01]  /*51b0*/  F2I.TRUNC.NTZ R14, R14 ;  /* 0x0000000e000e7305 */ /* 0x000f22000020f100 */
[----:B------:R-:W-:-:S07]  /*51c0*/  IADD3 R2, P0, PT, R2, UR6, RZ ;  /* 0x0000000602027c10 */ /* 0x000fce000ff1e0ff */
[----:B------:R-:W5:Y:S01]  /*51d0*/  F2I.TRUNC.NTZ R11, R11 ;  /* 0x0000000b000b7305 */ /* 0x000f62000020f100 */
[----:B------:R-:W-:-:S07]  /*51e0*/  IADD3.X R3, PT, PT, RZ, UR7, RZ, P0, !PT ;  /* 0x00000007ff037c10 */ /* 0x000fce00087fe4ff */
[----:B------:R-:W5:Y:S08]  /*51f0*/  F2I.TRUNC.NTZ R16, R16 ;  /* 0x0000001000107305 */ /* 0x000f70000020f100 */
[----:B------:R-:W5:Y:S08]  /*5200*/  F2I.TRUNC.NTZ R18, R18 ;  /* 0x0000001200127305 */ /* 0x000f70000020f100 */
[----:B------:R-:W5:Y:S08]  /*5210*/  F2I.TRUNC.NTZ R19, R19 ;  /* 0x0000001300137305 */ /* 0x000f70000020f100 */
[----:B------:R-:W5:Y:S08]  /*5220*/  F2I.TRUNC.NTZ R6, R6 ;  /* 0x0000000600067305 */ /* 0x000f70000020f100 */
[----:B------:R-:W5:Y:S08]  /*5230*/  F2I.TRUNC.NTZ R4, R4 ;  /* 0x0000000400047305 */ /* 0x000f70000020f100 */
[----:B------:R-:W5:Y:S08]  /*5240*/  F2I.TRUNC.NTZ R8, R8 ;  /* 0x0000000800087305 */ /* 0x000f70000020f100 */
[----:B------:R-:W5:Y:S01]  /*5250*/  F2I.TRUNC.NTZ R27, R27 ;  /* 0x0000001b001b7305 */ /* 0x000f62000020f100 */
[----:B0-----:R-:W-:-:S02]  /*5260*/  VIMNMX R5, PT, PT, R5, 0x7f, PT ;  /* 0x0000007f05057848 */ /* 0x001fc40003fe0100 */
[----:B-1----:R-:W-:Y:S02]  /*5270*/  VIMNMX R9, PT, PT, R9, 0x7f, PT ;  /* 0x0000007f09097848 */ /* 0x002fe40003fe0100 */
[----:B--2---:R-:W-:Y:S02]  /*5280*/  VIMNMX R12, PT, PT, R12, 0x7f, PT ;  /* 0x0000007f0c0c7848 */ /* 0x004fe40003fe0100 */
[----:B---3--:R-:W-:Y:S02]  /*5290*/  VIMNMX R10, PT, PT, R10, 0x7f, PT ;  /* 0x0000007f0a0a7848 */ /* 0x008fe40003fe0100 */
[----:B------:R-:W-:Y:S02]  /*52a0*/  VIMNMX R13, PT, PT, R13, 0x7f, PT ;  /* 0x0000007f0d0d7848 */ /* 0x000fe40003fe0100 */
[----:B----4-:R-:W-:Y:S01]  /*52b0*/  VIMNMX R14, PT, PT, R14, 0x7f, PT ;  /* 0x0000007f0e0e7848 */ /* 0x010fe20003fe0100 */
[----:B------:R0:W-:Y:S01]  /*52c0*/  STG.E.U8 desc[UR8][R2.64], R7 ;  /* 0x0000000702007986 */ /* 0x0001e2000c101108 */
[----:B-----5:R-:W-:-:S02]  /*52d0*/  VIMNMX R0, PT, PT, R11, 0x7f, PT ;  /* 0x0000007f0b007848 */ /* 0x020fc40003fe0100 */
[----:B------:R-:W-:Y:S01]  /*52e0*/  VIMNMX R9, PT, PT, R9, -0x80, !PT ;  /* 0xffffff8009097848 */ /* 0x000fe20007fe0100 */
[----:B------:R1:W-:Y:S01]  /*52f0*/  STG.E.U8 desc[UR8][R2.64+0x2a0], R15 ;  /* 0x0002a00f02007986 */ /* 0x0003e2000c101108 */
[----:B------:R-:W-:Y:S02]  /*5300*/  VIMNMX R13, PT, PT, R13, -0x80, !PT ;  /* 0xffffff800d0d7848 */ /* 0x000fe40007fe0100 */
[----:B------:R-:W-:Y:S02]  /*5310*/  VIMNMX R11, PT, PT, R14, -0x80, !PT ;  /* 0xffffff800e0b7848 */ /* 0x000fe40007fe0100 */
[----:B------:R-:W-:Y:S02]  /*5320*/  VIMNMX R16, PT, PT, R16, 0x7f, PT ;  /* 0x0000007f10107848 */ /* 0x000fe40003fe0100 */
[----:B0-----:R-:W-:Y:S02]  /*5330*/  VIMNMX R7, PT, PT, R5, -0x80, !PT ;  /* 0xffffff8005077848 */ /* 0x001fe40007fe0100 */
[----:B------:R-:W-:-:S02]  /*5340*/  VIMNMX R5, PT, PT, R10, -0x80, !PT ;  /* 0xffffff800a057848 */ /* 0x000fc40007fe0100 */
[----:B-1----:R-:W-:Y:S02]  /*5350*/  VIMNMX R15, PT, PT, R12, -0x80, !PT ;  /* 0xffffff800c0f7848 */ /* 0x002fe40007fe0100 */
[----:B------:R-:W-:Y:S02]  /*5360*/  VIMNMX R18, PT, PT, R18, 0x7f, PT ;  /* 0x0000007f12127848 */ /* 0x000fe40003fe0100 */
[----:B------:R-:W-:Y:S02]  /*5370*/  VIMNMX R19, PT, PT, R19, 0x7f, PT ;  /* 0x0000007f13137848 */ /* 0x000fe40003fe0100 */
[----:B------:R-:W-:Y:S02]  /*5380*/  VIMNMX R6, PT, PT, R6, 0x7f, PT ;  /* 0x0000007f06067848 */ /* 0x000fe40003fe0100 */
[----:B------:R-:W-:Y:S02]  /*5390*/  VIMNMX R4, PT, PT, R4, 0x7f, PT ;  /* 0x0000007f04047848 */ /* 0x000fe40003fe0100 */
[----:B------:R-:W-:-:S02]  /*53a0*/  VIMNMX R8, PT, PT, R8, 0x7f, PT ;  /* 0x0000007f08087848 */ /* 0x000fc40003fe0100 */
[----:B------:R-:W-:Y:S01]  /*53b0*/  VIMNMX R27, PT, PT, R27, 0x7f, PT ;  /* 0x0000007f1b1b7848 */ /* 0x000fe20003fe0100 */
[----:B------:R0:W-:Y:S01]  /*53c0*/  STG.E.U8 desc[UR8][R2.64+0xe0], R9 ;  /* 0x0000e00902007986 */ /* 0x0001e2000c101108 */
[----:B------:R-:W-:Y:S02]  /*53d0*/  VIMNMX R19, PT, PT, R19, -0x80, !PT ;  /* 0xffffff8013137848 */ /* 0x000fe40007fe0100 */
[----:B------:R-:W-:Y:S01]  /*53e0*/  VIMNMX R27, PT, PT, R27, -0x80, !PT ;  /* 0xffffff801b1b7848 */ /* 0x000fe20007fe0100 */
[----:B------:R1:W-:Y:S04]  /*53f0*/  STG.E.U8 desc[UR8][R2.64+0x1c0], R15 ;  /* 0x0001c00f02007986 */ /* 0x0003e8000c101108 */
[----:B------:R2:W-:Y:S04]  /*5400*/  STG.E.U8 desc[UR8][R2.64+0x2a1], R7 ;  /* 0x0002a10702007986 */ /* 0x0005e8000c101108 */
[----:B------:R3:W-:Y:S01]  /*5410*/  STG.E.U8 desc[UR8][R2.64+0x1], R5 ;  /* 0x0000010502007986 */ /* 0x0007e2000c101108 */
[----:B0-----:R-:W-:-:S03]  /*5420*/  VIMNMX R9, PT, PT, R18, -0x80, !PT ;  /* 0xffffff8012097848 */ /* 0x001fc60007fe0100 */
[----:B------:R0:W-:Y:S01]  /*5430*/  STG.E.U8 desc[UR8][R2.64+0xe1], R13 ;  /* 0x0000e10d02007986 */ /* 0x0001e2000c101108 */
[----:B-1----:R-:W-:-:S03]  /*5440*/  VIMNMX R15, PT, PT, R0, -0x80, !PT ;  /* 0xffffff80000f7848 */ /* 0x002fc60007fe0100 */
[----:B------:R1:W-:Y:S01]  /*5450*/  STG.E.U8 desc[UR8][R2.64+0x1c1], R11 ;  /* 0x0001c10b02007986 */ /* 0x0003e2000c101108 */
[----:B--2---:R-:W-:Y:S02]  /*5460*/  VIMNMX R7, PT, PT, R16, -0x80, !PT ;  /* 0xffffff8010077848 */ /* 0x004fe40007fe0100 */
[----:B---3--:R-:W-:Y:S02]  /*5470*/  VIMNMX R5, PT, PT, R6, -0x80, !PT ;  /* 0xffffff8006057848 */ /* 0x008fe40007fe0100 */
[----:B0-----:R-:W-:Y:S02]  /*5480*/  VIMNMX R13, PT, PT, R8, -0x80, !PT ;  /* 0xffffff80080d7848 */ /* 0x001fe40007fe0100 */
[----:B-1----:R-:W-:Y:S01]  /*5490*/  VIMNMX R11, PT, PT, R4, -0x80, !PT ;  /* 0xffffff80040b7848 */ /* 0x002fe20007fe0100 */
[----:B------:R-:W-:Y:S04]  /*54a0*/  STG.E.U8 desc[UR8][R2.64+0x2a2], R15 ;  /* 0x0002a20f02007986 */ /* 0x000fe8000c101108 */
        /* <DEDUP_REMOVED lines=8> */
.L_x_259:
        /* <DEDUP_REMOVED lines=13> */
.L_x_488:


//--------------------- .text.fused_nn_conv2d_cast_subtract_cast_multiply_add_add_nn_relu_22_kernel0 --------------------------
	.section	.text.fused_nn_conv2d_cast_subtract_cast_multiply_add_add_nn_relu_22_kernel0,"ax",@progbits
	.align	128
        .global         fused_nn_conv2d_cast_subtract_cast_multiply_add_add_nn_relu_22_kernel0
        .type           fused_nn_conv2d_cast_subtract_cast_multiply_add_add_nn_relu_22_kernel0,@function
        .size           fused_nn_conv2d_cast_subtract_cast_multiply_add_add_nn_relu_22_kernel0,(.L_x_489 - fused_nn_conv2d_cast_subtract_cast_multiply_add_add_nn_relu_22_kernel0)
        .other          fused_nn_conv2d_cast_subtract_cast_multiply_add_add_nn_relu_22_kernel0,@"STO_CUDA_ENTRY STV_DEFAULT"
fused_nn_conv2d_cast_subtract_cast_multiply_add_add_nn_relu_22_kernel0:
.text.fused_nn_conv2d_cast_subtract_cast_multiply_add_add_nn_relu_22_kernel0:
        /* <DEDUP_REMOVED lines=246> */
.L_x_276:
        /* <DEDUP_REMOVED lines=15> */
.L_x_263:
[----:B------:R-:W-:Y:S05]  /*1050*/  BSYNC.RECONVERGENT B1 ;  /* 0x0000000000017941 */ /* 0x000fea0003800200 */
.L_x_262:
[----:B-----5:R1:W-:Y:S02]  /*1060*/  STS [R11], R16 ;  /* 0x000000100b007388 */ /* 0x0203e40000000800 */
.L_x_261:
[----:B------:R-:W-:Y:S05]  /*1070*/  BSYNC.RECONVERGENT B0 ;  /* 0x0000000000007941 */ /* 0x000fea0003800200 */
.L_x_260:
        /* <DEDUP_REMOVED lines=13> */
.L_x_267:
[----:B------:R-:W-:Y:S05]  /*1150*/  BSYNC.RECONVERGENT B1 ;  /* 0x0000000000017941 */ /* 0x000fea0003800200 */
.L_x_266:
[----:B-----5:R2:W-:Y:S02]  /*1160*/  STS [R11+0x1c0], R16 ;  /* 0x0001c0100b007388 */ /* 0x0205e40000000800 */
.L_x_265:
[----:B------:R-:W-:Y:S05]  /*1170*/  BSYNC.RECONVERGENT B0 ;  /* 0x0000000000007941 */ /* 0x000fea0003800200 */
.L_x_264:
        /* <DEDUP_REMOVED lines=12> */
.L_x_271:
[----:B------:R-:W-:Y:S05]  /*1240*/  BSYNC.RECONVERGENT B1 ;  /* 0x0000000000017941 */ /* 0x000fea0003800200 */
.L_x_270:
[----:B-----5:R3:W-:Y:S02]  /*1250*/  STS [R11+0x380], R16 ;  /* 0x000380100b007388 */ /* 0x0207e40000000800 */
.L_x_269:
[----:B------:R-:W-:Y:S05]  /*1260*/  BSYNC.RECONVERGENT B0 ;  /* 0x0000000000007941 */ /* 0x000fea0003800200 */
.L_x_268:
        /* <DEDUP_REMOVED lines=12> */
.L_x_275:
[----:B------:R-:W-:Y:S05]  /*1330*/  BSYNC.RECONVERGENT B1 ;  /* 0x0000000000017941 */ /* 0x000fea0003800200 */
.L_x_274:
[----:B-----5:R4:W-:Y:S02]  /*1340*/  STS [R11+0x540], R16 ;  /* 0x000540100b007388 */ /* 0x0209e40000000800 */
.L_x_273:
[----:B------:R-:W-:Y:S05]  /*1350*/  BSYNC.RECONVERGENT B0 ;  /* 0x0000000000007941 */ /* 0x000fea0003800200 */
.L_x_272:
        /* <DEDUP_REMOVED lines=48> */
[----:B------:R-:W-:Y:S01]  /*1660*/  LDS R62, [R30+UR4+0x1e0] ;  /* 0x0001e0041e3e7984 */ /* 0x000fe20008000800 */
        /* <DEDUP_REMOVED lines=8> */
[----:B------:R-:W-:Y:S02]  /*16f0*/  IDP.4A.S8.S8 R20, R63, R23, R46 ;  /* 0x000000173f147226 */ /* 0x000fe4000000062e */
[----:B------:R-:W1:Y:S01]  /*1700*/  LDS R46, [R30+UR4+0x258] ;  /* 0x000258041e2e7984 */ /* 0x000e620008000800 */
[C---:B------:R-:W-:Y:S02]  /*1710*/  IDP.4A.S8.S8 R47, R65.reuse, R22, R47 ;  /* 0x00000016412f7226 */ /* 0x040fe4000000062f */
[-C--:B------:R-:W-:Y:S02]  /*1720*/  IDP.4A.S8.S8 R48, R65, R21.reuse, R48 ;  /* 0x0000001541307226 */ /* 0x080fe40000000630 */
[----:B------:R-:W-:Y:S02]  /*1730*/  IDP.4A.S8.S8 R52, R63, R21, R52 ;  /* 0x000000153f347226 */ /* 0x000fe40000000634 */
[C---:B------:R-:W-:Y:S02]  /*1740*/  IDP.4A.S8.S8 R50, R65.reuse, R23, R50 ;  /* 0x0000001741327226 */ /* 0x040fe40000000632 */
[----:B----4-:R-:W-:-:S02]  /*1750*/  IDP.4A.S8.S8 R59, R65, R24, R59 ;  /* 0x00000018413b7226 */ /* 0x010fc4000000063b */
[C---:B------:R-:W-:Y:S02]  /*1760*/  IDP.4A.S8.S8 R56, R65.reuse, R25, R56 ;  /* 0x0000001941387226 */ /* 0x040fe40000000638 */
[C---:B------:R-:W-:Y:S02]  /*1770*/  IDP.4A.S8.S8 R61, R65.reuse, R26, R61 ;  /* 0x0000001a413d7226 */ /* 0x040fe4000000063d */
[----:B------:R-:W-:Y:S02]  /*1780*/  IDP.4A.S8.S8 R58, R65, R27, R58 ;  /* 0x0000001b413a7226 */ /* 0x000fe4000000063a */
[----:B------:R-:W-:Y:S02]  /*1790*/  IDP.4A.S8.S8 R21, R64, R21, R54 ;  /* 0x0000001540157226 */ /* 0x000fe40000000636 */
[C---:B------:R-:W-:Y:S02]  /*17a0*/  IDP.4A.S8.S8 R53, R63.reuse, R22, R53 ;  /* 0x000000163f357226 */ /* 0x040fe40000000635 */
[----:B------:R-:W-:-:S02]  /*17b0*/  IDP.4A.S8.S8 R49, R63, R24, R49 ;  /* 0x000000183f317226 */ /* 0x000fc40000000631 */
[C---:B------:R-:W-:Y:S02]  /*17c0*/  IDP.4A.S8.S8 R47, R63.reuse, R26, R47 ;  /* 0x0000001a3f2f7226 */ /* 0x040fe4000000062f */
[C---:B------:R-:W-:Y:S02]  /*17d0*/  IDP.4A.S8.S8 R57, R64.reuse, R22, R57 ;  /* 0x0000001640397226 */ /* 0x040fe40000000639 */
[----:B------:R-:W-:Y:S02]  /*17e0*/  IDP.4A.S8.S8 R23, R64, R23, R60 ;  /* 0x0000001740177226 */ /* 0x000fe4000000063c */
[C---:B------:R-:W-:Y:S01]  /*17f0*/  IDP.4A.S8.S8 R48, R63.reuse, R25, R48 ;  /* 0x000000193f307226 */ /* 0x040fe20000000630 */
[----:B------:R-:W-:Y:S01]  /*1800*/  LDS R60, [R30+UR4+0x4] ;  /* 0x000004041e3c7984 */ /* 0x000fe20008000800 */
[C---:B------:R-:W-:Y:S02]  /*1810*/  IDP.4A.S8.S8 R22, R63.reuse, R27, R50 ;  /* 0x0000001b3f167226 */ /* 0x040fe40000000632 */
[C---:B0-----:R-:W-:Y:S01]  /*1820*/  IDP.4A.S8.S8 R59, R63.reuse, R16, R59 ;  /* 0x000000103f3b7226 */ /* 0x041fe2000000063b */
[----:B------:R-:W-:Y:S01]  /*1830*/  LDS R50, [R30+UR4+0xf4] ;  /* 0x0000f4041e327984 */ /* 0x000fe20008000800 */
[----:B------:R-:W-:-:S02]  /*1840*/  IDP.4A.S8.S8 R65, R63, R17, R56 ;  /* 0x000000113f417226 */ /* 0x000fc40000000638 */
[C---:B------:R-:W-:Y:S01]  /*1850*/  IDP.4A.S8.S8 R61, R63.reuse, R18, R61 ;  /* 0x000000123f3d7226 */ /* 0x040fe2000000063d */
[----:B------:R-:W-:Y:S01]  /*1860*/  LDS R56, [R30+UR4+0x7c] ;  /* 0x00007c041e387984 */ /* 0x000fe20008000800 */
[----:B------:R-:W-:Y:S02]  /*1870*/  IDP.4A.S8.S8 R58, R63, R19, R58 ;  /* 0x000000133f3a7226 */ /* 0x000fe4000000063a */
[C---:B------:R-:W-:Y:S02]  /*1880*/  IDP.4A.S8.S8 R51, R64.reuse, R24, R51 ;  /* 0x0000001840337226 */ /* 0x040fe40000000633 */
[-C--:B------:R-:W-:Y:S02]  /*1890*/  IDP.4A.S8.S8 R52, R64, R25.reuse, R52 ;  /* 0x0000001940347226 */ /* 0x080fe40000000634 */
[----:B------:R-:W-:Y:S02]  /*18a0*/  IDP.4A.S8.S8 R21, R62, R25, R21 ;  /* 0x000000193e157226 */ /* 0x000fe40000000615 */
[----:B------:R-:W-:-:S02]  /*18b0*/  IDP.4A.S8.S8 R53, R64, R26, R53 ;  /* 0x0000001a40357226 */ /* 0x000fc40000000635 */
[CC--:B------:R-:W-:Y:S02]  /*18c0*/  IDP.4A.S8.S8 R20, R64.reuse, R27.reuse, R20 ;  /* 0x0000001b40147226 */ /* 0x0c0fe40000000614 */
[----:B------:R-:W-:Y:S02]  /*18d0*/  IDP.4A.S8.S8 R63, R64, R16, R49 ;  /* 0x00000010403f7226 */ /* 0x000fe40000000631 */
[C---:B------:R-:W-:Y:S02]  /*18e0*/  IDP.4A.S8.S8 R55, R62.reuse, R24, R55 ;  /* 0x000000183e377226 */ /* 0x040fe40000000637 */
[C---:B------:R-:W-:Y:S02]  /*18f0*/  IDP.4A.S8.S8 R57, R62.reuse, R26, R57 ;  /* 0x0000001a3e397226 */ /* 0x040fe40000000639 */
[----:B------:R-:W-:Y:S02]  /*1900*/  IDP.4A.S8.S8 R54, R62, R27, R23 ;  /* 0x0000001b3e367226 */ /* 0x000fe40000000617 */
[C---:B------:R-:W-:Y:S01]  /*1910*/  IDP.4A.S8.S8 R49, R64.reuse, R18, R47 ;  /* 0x0000001240317226 */ /* 0x040fe2000000062f */
[----:B------:R-:W0:Y:S01]  /*1920*/  LDS.128 R24, [R39+UR5+0x10] ;  /* 0x0000100527187984 */ /* 0x000e220008000c00 */
[----:B------:R-:W-:-:S03]  /*1930*/  IDP.4A.S8.S8 R48, R64, R17, R48 ;  /* 0x0000001140307226 */ /* 0x000fc60000000630 */
[----:B------:R-:W2:Y:S01]  /*1940*/  LDS R47, [R30+UR4+0x16c] ;  /* 0x00016c041e2f7984 */ /* 0x000ea20008000800 */
[C---:B------:R-:W-:Y:S02]  /*1950*/  IDP.4A.S8.S8 R67, R62.reuse, R16, R51 ;  /* 0x000000103e437226 */ /* 0x040fe40000000633 */
[C---:B------:R-:W-:Y:S01]  /*1960*/  IDP.4A.S8.S8 R52, R62.reuse, R17, R52 ;  /* 0x000000113e347226 */ /* 0x040fe20000000634 */
[----:B------:R-:W-:Y:S01]  /*1970*/  LDS R51, [R30+UR4+0x1e4] ;  /* 0x0001e4041e337984 */ /* 0x000fe20008000800 */
[----:B------:R-:W-:Y:S02]  /*1980*/  IDP.4A.S8.S8 R53, R62, R18, R53 ;  /* 0x000000123e357226 */ /* 0x000fe40000000635 */
[-C--:B------:R-:W-:Y:S02]  /*1990*/  IDP.4A.S8.S8 R64, R64, R19.reuse, R22 ;  /* 0x0000001340407226 */ /* 0x080fe40000000616 */
[----:B------:R-:W-:Y:S02]  /*19a0*/  IDP.4A.S8.S8 R62, R62, R19, R20 ;  /* 0x000000133e3e7226 */ /* 0x000fe40000000614 */
[----:B-1----:R-:W-:-:S02]  /*19b0*/  IDP.4A.S8.S8 R66, R46, R17, R21 ;  /* 0x000000112e427226 */ /* 0x002fc40000000615 */
[----:B------:R-:W1:Y:S01]  /*19c0*/  LDS.128 R20, [R39+UR5+0x40] ;  /* 0x0000400527147984 */ /* 0x000e620008000c00 */
[C---:B------:R-:W-:Y:S02]  /*19d0*/  IDP.4A.S8.S8 R55, R46.reuse, R16, R55 ;  /* 0x000000102e377226 */ /* 0x040fe40000000637 */
[C---:B------:R-:W-:Y:S02]  /*19e0*/  IDP.4A.S8.S8 R57, R46.reuse, R18, R57 ;  /* 0x000000122e397226 */ /* 0x040fe40000000639 */
[----:B------:R-:W-:Y:S02]  /*19f0*/  IDP.4A.S8.S8 R54, R46, R19, R54 ;  /* 0x000000132e367226 */ /* 0x000fe40000000636 */
[----:B------:R-:W3:Y:S04]  /*1a00*/  LDS.128 R16, [R39+UR5+0x70] ;  /* 0x0000700527107984 */ /* 0x000ee80008000c00 */
[----:B------:R-:W4:Y:S01]  /*1a10*/  LDS R46, [R30+UR4+0x25c] ;  /* 0x00025c041e2e7984 */ /* 0x000f220008000800 */
[----:B0-----:R-:W-:-:S02]  /*1a20*/  IDP.4A.S8.S8 R59, R60, R24, R59 ;  /* 0x000000183c3b7226 */ /* 0x001fc4000000063b */
[-C--:B------:R-:W-:Y:S02]  /*1a30*/  IDP.4A.S8.S8 R65, R60, R25.reuse, R65 ;  /* 0x000000193c417226 */ /* 0x080fe40000000641 */
[-C--:B------:R-:W-:Y:S02]  /*1a40*/  IDP.4A.S8.S8 R63, R56, R24.reuse, R63 ;  /* 0x00000018383f7226 */ /* 0x080fe4000000063f */
[-C--:B------:R-:W-:Y:S02]  /*1a50*/  IDP.4A.S8.S8 R67, R50, R24.reuse, R67 ;  /* 0x0000001832437226 */ /* 0x080fe40000000643 */
[----:B--2---:R-:W-:Y:S02]  /*1a60*/  IDP.4A.S8.S8 R55, R47, R24, R55 ;  /* 0x000000182f377226 */ /* 0x004fe40000000637 */
[-C--:B------:R-:W-:Y:S02]  /*1a70*/  IDP.4A.S8.S8 R48, R56, R25.reuse, R48 ;  /* 0x0000001938307226 */ /* 0x080fe40000000630 */
[----:B------:R-:W-:-:S02]  /*1a80*/  IDP.4A.S8.S8 R52, R50, R25, R52 ;  /* 0x0000001932347226 */ /* 0x000fc40000000634 */
[----:B------:R-:W-:Y:S02]  /*1a90*/  IDP.4A.S8.S8 R66, R47, R25, R66 ;  /* 0x000000192f427226 */ /* 0x000fe40000000642 */
[CC--:B------:R-:W-:Y:S02]  /*1aa0*/  IDP.4A.S8.S8 R61, R60.reuse, R26.reuse, R61 ;  /* 0x0000001a3c3d7226 */ /* 0x0c0fe4000000063d */
[-C--:B------:R-:W-:Y:S02]  /*1ab0*/  IDP.4A.S8.S8 R58, R60, R27.reuse, R58 ;  /* 0x0000001b3c3a7226 */ /* 0x080fe4000000063a */
[-C--:B------:R-:W-:Y:S02]  /*1ac0*/  IDP.4A.S8.S8 R49, R56, R26.reuse, R49 ;  /* 0x0000001a38317226 */ /* 0x080fe40000000631 */
[----:B------:R-:W-:Y:S02]  /*1ad0*/  IDP.4A.S8.S8 R53, R50, R26, R53 ;  /* 0x0000001a32357226 */ /* 0x000fe40000000635 */
[----:B------:R-:W-:-:S02]  /*1ae0*/  IDP.4A.S8.S8 R64, R56, R27, R64 ;  /* 0x0000001b38407226 */ /* 0x000fc40000000640 */
[CC--:B-1----:R-:W-:Y:S02]  /*1af0*/  IDP.4A.S8.S8 R59, R56.reuse, R20.reuse, R59 ;  /* 0x00000014383b7226 */ /* 0x0c2fe4000000063b */
[-C--:B------:R-:W-:Y:S02]  /*1b00*/  IDP.4A.S8.S8 R65, R56, R21.reuse, R65 ;  /* 0x0000001538417226 */ /* 0x080fe40000000641 */
[CC--:B------:R-:W-:Y:S02]  /*1b10*/  IDP.4A.S8.S8 R63, R50.reuse, R20.reuse, R63 ;  /* 0x00000014323f7226 */ /* 0x0c0fe4000000063f */
[-C--:B------:R-:W-:Y:S02]  /*1b20*/  IDP.4A.S8.S8 R67, R47, R20.reuse, R67 ;  /* 0x000000142f437226 */ /* 0x080fe40000000643 */
[----:B------:R-:W-:Y:S02]  /*1b30*/  IDP.4A.S8.S8 R55, R51, R20, R55 ;  /* 0x0000001433377226 */ /* 0x000fe40000000637 */
[----:B------:R-:W-:-:S02]  /*1b40*/  IDP.4A.S8.S8 R48, R50, R21, R48 ;  /* 0x0000001532307226 */ /* 0x000fc40000000630 */
[-C--:B------:R-:W-:Y:S02]  /*1b50*/  IDP.4A.S8.S8 R52, R47, R21.reuse, R52 ;  /* 0x000000152f347226 */ /* 0x080fe40000000634 */
[----:B------:R-:W-:Y:S02]  /*1b60*/  IDP.4A.S8.S8 R66, R51, R21, R66 ;  /* 0x0000001533427226 */ /* 0x000fe40000000642 */
[----:B------:R-:W-:Y:S02]  /*1b70*/  IDP.4A.S8.S8 R62, R50, R27, R62 ;  /* 0x0000001b323e7226 */ /* 0x000fe4000000063e */
[CC--:B------:R-:W-:Y:S02]  /*1b80*/  IDP.4A.S8.S8 R61, R56.reuse, R22.reuse, R61 ;  /* 0x00000016383d7226 */ /* 0x0c0fe4000000063d */
[----:B------:R-:W-:Y:S02]  /*1b90*/  IDP.4A.S8.S8 R58, R56, R23, R58 ;  /* 0x00000017383a7226 */ /* 0x000fe4000000063a */
[-C--:B------:R-:W-:Y:S01]  /*1ba0*/  IDP.4A.S8.S8 R20, R50, R22.reuse, R49 ;  /* 0x0000001632147226 */ /* 0x080fe20000000631 */
[----:B------:R-:W-:Y:S01]  /*1bb0*/  LDS R56, [R30+UR4+0x80] ;  /* 0x000080041e387984 */ /* 0x000fe20008000800 */
[----:B------:R-:W-:-:S02]  /*1bc0*/  IDP.4A.S8.S8 R21, R47, R22, R53 ;  /* 0x000000162f157226 */ /* 0x000fc40000000635 */
[C---:B------:R-:W-:Y:S01]  /*1bd0*/  IDP.4A.S8.S8 R64, R50.reuse, R23, R64 ;  /* 0x0000001732407226 */ /* 0x040fe20000000640 */
[----:B------:R-:W-:Y:S01]  /*1be0*/  LDS R49, [R30+UR4+0x8] ;  /* 0x000008041e317984 */ /* 0x000fe20008000800 */
[C---:B------:R-:W-:Y:S02]  /*1bf0*/  IDP.4A.S8.S8 R57, R47.reuse, R26, R57 ;  /* 0x0000001a2f397226 */ /* 0x040fe40000000639 */
[----:B------:R-:W-:Y:S01]  /*1c00*/  IDP.4A.S8.S8 R54, R47, R27, R54 ;  /* 0x0000001b2f367226 */ /* 0x000fe20000000636 */
[----:B------:R-:W-:Y:S01]  /*1c10*/  LDS R53, [R30+UR4+0x170] ;  /* 0x000170041e357984 */ /* 0x000fe20008000800 */
[----:B---3--:R-:W-:-:S03]  /*1c20*/  IDP.4A.S8.S8 R60, R50, R17, R65 ;  /* 0x00000011323c7226 */ /* 0x008fc60000000641 */
[----:B------:R-:W0:Y:S01]  /*1c30*/  LDS.128 R24, [R39+UR5+0x20] ;  /* 0x0000200527187984 */ /* 0x000e220008000c00 */
[C---:B------:R-:W-:Y:S02]  /*1c40*/  IDP.4A.S8.S8 R62, R47.reuse, R23, R62 ;  /* 0x000000172f3e7226 */ /* 0x040fe4000000063e */
        /* <DEDUP_REMOVED lines=8> */
[C---:B------:R-:W-:Y:S02]  /*1cd0*/  IDP.4A.S8.S8 R57, R51.reuse, R22, R57 ;  /* 0x0000001633397226 */ /* 0x040fe40000000639 */
[C---:B------:R-:W-:Y:S02]  /*1ce0*/  IDP.4A.S8.S8 R54, R51.reuse, R23, R54 ;  /* 0x0000001733367226 */ /* 0x040fe40000000636 */
[C---:B------:R-:W-:Y:S02]  /*1cf0*/  IDP.4A.S8.S8 R47, R51.reuse, R18, R21 ;  /* 0x00000012332f7226 */ /* 0x040fe40000000615 */
[----:B------:R-:W2:Y:S01]  /*1d00*/  LDS.128 R20, [R39+UR5+0x50] ;  /* 0x0000500527147984 */ /* 0x000ea20008000c00 */
[----:B------:R-:W-:-:S02]  /*1d10*/  IDP.4A.S8.S8 R67, R51, R16, R67 ;  /* 0x0000001033437226 */ /* 0x000fc40000000643 */
[C---:B------:R-:W-:Y:S02]  /*1d20*/  IDP.4A.S8.S8 R52, R51.reuse, R17, R52 ;  /* 0x0000001133347226 */ /* 0x040fe40000000634 */
[----:B------:R-:W-:Y:S02]  /*1d30*/  IDP.4A.S8.S8 R62, R51, R19, R62 ;  /* 0x00000013333e7226 */ /* 0x000fe4000000063e */
[C---:B----4-:R-:W-:Y:S01]  /*1d40*/  IDP.4A.S8.S8 R55, R46.reuse, R16, R55 ;  /* 0x000000102e377226 */ /* 0x050fe20000000637 */
[----:B------:R-:W3:Y:S01]  /*1d50*/  LDS R51, [R30+UR4+0x1e8] ;  /* 0x0001e8041e337984 */ /* 0x000ee20008000800 */
[C---:B------:R-:W-:Y:S02]  /*1d60*/  IDP.4A.S8.S8 R66, R46.reuse, R17, R66 ;  /* 0x000000112e427226 */ /* 0x040fe40000000642 */
[C---:B------:R-:W-:Y:S02]  /*1d70*/  IDP.4A.S8.S8 R57, R46.reuse, R18, R57 ;  /* 0x000000122e397226 */ /* 0x040fe40000000639 */
[----:B------:R-:W-:-:S02]  /*1d80*/  IDP.4A.S8.S8 R54, R46, R19, R54 ;  /* 0x000000132e367226 */ /* 0x000fc40000000636 */
[----:B------:R-:W4:Y:S04]  /*1d90*/  LDS.128 R16, [R39+UR5+0x80] ;  /* 0x0000800527107984 */ /* 0x000f280008000c00 */
[----:B------:R-:W5:Y:S01]  /*1da0*/  LDS R46, [R30+UR4+0x260] ;  /* 0x000260041e2e7984 */ /* 0x000f620008000800 */
[C---:B0-----:R-:W-:Y:S02]  /*1db0*/  IDP.4A.S8.S8 R59, R49.reuse, R24, R59 ;  /* 0x00000018313b7226 */ /* 0x041fe4000000063b */
[C---:B------:R-:W-:Y:S02]  /*1dc0*/  IDP.4A.S8.S8 R60, R49.reuse, R25, R60 ;  /* 0x00000019313c7226 */ /* 0x040fe4000000063c */
[C---:B------:R-:W-:Y:S02]  /*1dd0*/  IDP.4A.S8.S8 R61, R49.reuse, R26, R61 ;  /* 0x0000001a313d7226 */ /* 0x040fe4000000063d */
[----:B------:R-:W-:-:S02]  /*1de0*/  IDP.4A.S8.S8 R58, R49, R27, R58 ;  /* 0x0000001b313a7226 */ /* 0x000fc4000000063a */
[C---:B------:R-:W-:Y:S01]  /*1df0*/  IDP.4A.S8.S8 R63, R56.reuse, R24, R63 ;  /* 0x00000018383f7226 */ /* 0x040fe2000000063f */
[----:B------:R-:W-:Y:S01]  /*1e00*/  LDS R49, [R30+UR4+0x438] ;  /* 0x000438041e317984 */ /* 0x000fe20008000800 */
[C---:B------:R-:W-:Y:S02]  /*1e10*/  IDP.4A.S8.S8 R48, R56.reuse, R25, R48 ;  /* 0x0000001938307226 */ /* 0x040fe40000000630 */
[-C--:B------:R-:W-:Y:S02]  /*1e20*/  IDP.4A.S8.S8 R65, R56, R26.reuse, R65 ;  /* 0x0000001a38417226 */ /* 0x080fe40000000641 */
[----:B-1----:R-:W-:Y:S02]  /*1e30*/  IDP.4A.S8.S8 R47, R50, R26, R47 ;  /* 0x0000001a322f7226 */ /* 0x002fe4000000062f */
[----:B------:R-:W-:Y:S02]  /*1e40*/  IDP.4A.S8.S8 R64, R56, R27, R64 ;  /* 0x0000001b38407226 */ /* 0x000fe40000000640 */
[----:B------:R-:W-:-:S02]  /*1e50*/  IDP.4A.S8.S8 R67, R50, R24, R67 ;  /* 0x0000001832437226 */ /* 0x000fc40000000643 */
[C---:B------:R-:W-:Y:S02]  /*1e60*/  IDP.4A.S8.S8 R55, R53.reuse, R24, R55 ;  /* 0x0000001835377226 */ /* 0x040fe40000000637 */
[CC--:B------:R-:W-:Y:S02]  /*1e70*/  IDP.4A.S8.S8 R52, R50.reuse, R25.reuse, R52 ;  /* 0x0000001932347226 */ /* 0x0c0fe40000000634 */
[C---:B------:R-:W-:Y:S02]  /*1e80*/  IDP.4A.S8.S8 R66, R53.reuse, R25, R66 ;  /* 0x0000001935427226 */ /* 0x040fe40000000642 */
[C---:B------:R-:W-:Y:S02]  /*1e90*/  IDP.4A.S8.S8 R57, R53.reuse, R26, R57 ;  /* 0x0000001a35397226 */ /* 0x040fe40000000639 */
[-C--:B------:R-:W-:Y:S02]  /*1ea0*/  IDP.4A.S8.S8 R62, R50, R27.reuse, R62 ;  /* 0x0000001b323e7226 */ /* 0x080fe4000000063e */
[----:B------:R-:W-:-:S02]  /*1eb0*/  IDP.4A.S8.S8 R54, R53, R27, R54 ;  /* 0x0000001b35367226 */ /* 0x000fc40000000636 */
[C---:B--2---:R-:W-:Y:S02]  /*1ec0*/  IDP.4A.S8.S8 R59, R56.reuse, R20, R59 ;  /* 0x00000014383b7226 */ /* 0x044fe4000000063b */
[C---:B------:R-:W-:Y:S02]  /*1ed0*/  IDP.4A.S8.S8 R60, R56.reuse, R21, R60 ;  /* 0x00000015383c7226 */ /* 0x040fe4000000063c */
[C---:B------:R-:W-:Y:S02]  /*1ee0*/  IDP.4A.S8.S8 R61, R56.reuse, R22, R61 ;  /* 0x00000016383d7226 */ /* 0x040fe4000000063d */
[----:B------:R-:W-:Y:S02]  /*1ef0*/  IDP.4A.S8.S8 R58, R56, R23, R58 ;  /* 0x00000017383a7226 */ /* 0x000fe4000000063a */
[C---:B------:R-:W-:Y:S01]  /*1f00*/  IDP.4A.S8.S8 R63, R50.reuse, R20, R63 ;  /* 0x00000014323f7226 */ /* 0x040fe2000000063f */
[----:B------:R-:W-:Y:S01]  /*1f10*/  LDS R56, [R30+UR4+0x2d0] ;  /* 0x0002d0041e387984 */ /* 0x000fe20008000800 */
[----:B------:R-:W-:-:S02]  /*1f20*/  IDP.4A.S8.S8 R48, R50, R21, R48 ;  /* 0x0000001532307226 */ /* 0x000fc40000000630 */
[CC--:B------:R-:W-:Y:S02]  /*1f30*/  IDP.4A.S8.S8 R65, R50.reuse, R22.reuse, R65 ;  /* 0x0000001632417226 */ /* 0x0c0fe40000000641 */
[C---:B------:R-:W-:Y:S02]  /*1f40*/  IDP.4A.S8.S8 R24, R53.reuse, R22, R47 ;  /* 0x0000001635187226 */ /* 0x040fe4000000062f */
[----:B------:R-:W-:Y:S01]  /*1f50*/  IDP.4A.S8.S8 R64, R50, R23, R64 ;  /* 0x0000001732407226 */ /* 0x000fe20000000640 */
[----:B------:R-:W-:Y:S01]  /*1f60*/  LDS R47, [R30+UR4+0x3c0] ;  /* 0x0003c0041e2f7984 */ /* 0x000fe20008000800 */
[-C--:B------:R-:W-:Y:S02]  /*1f70*/  IDP.4A.S8.S8 R67, R53, R20.reuse, R67 ;  /* 0x0000001435437226 */ /* 0x080fe40000000643 */
[----:B---3--:R-:W-:Y:S02]  /*1f80*/  IDP.4A.S8.S8 R55, R51, R20, R55 ;  /* 0x0000001433377226 */ /* 0x008fe40000000637 */
[----:B------:R-:W-:-:S02]  /*1f90*/  IDP.4A.S8.S8 R52, R53, R21, R52 ;  /* 0x0000001535347226 */ /* 0x000fc40000000634 */
[C---:B------:R-:W-:Y:S02]  /*1fa0*/  IDP.4A.S8.S8 R66, R51.reuse, R21, R66 ;  /* 0x0000001533427226 */ /* 0x040fe40000000642 */
[----:B------:R-:W-:Y:S02]  /*1fb0*/  IDP.4A.S8.S8 R57, R51, R22, R57 ;  /* 0x0000001633397226 */ /* 0x000fe40000000639 */
        /* <DEDUP_REMOVED lines=12> */
[C---:B------:R-:W-:Y:S02]  /*2080*/  IDP.4A.S8.S8 R53, R51.reuse, R18, R24 ;  /* 0x0000001233357226 */ /* 0x040fe40000000618 */
[CC--:B------:R-:W-:Y:S01]  /*2090*/  IDP.4A.S8.S8 R67, R51.reuse, R16.reuse, R67 ;  /* 0x0000001033437226 */ /* 0x0c0fe20000000643 */
[----:B------:R-:W2:Y:S01]  /*20a0*/  LDS.128 R24, [R39+UR5+0xc0] ;  /* 0x0000c00527187984 */ /* 0x000ea20008000c00 */
        /* <DEDUP_REMOVED lines=9> */
[C---:B0-----:R-:W-:Y:S02]  /*2140*/  IDP.4A.S8.S8 R58, R56.reuse, R23, R58 ;  /* 0x00000017383a7226 */ /* 0x041fe4000000063a */
[----:B------:R-:W-:-:S02]  /*2150*/  IDP.4A.S8.S8 R59, R56, R20, R59 ;  /* 0x00000014383b7226 */ /* 0x000fc4000000063b */
[CC--:B------:R-:W-:Y:S02]  /*2160*/  IDP.4A.S8.S8 R60, R56.reuse, R21.reuse, R60 ;  /* 0x00000015383c7226 */ /* 0x0c0fe4000000063c */
[----:B------:R-:W-:Y:S02]  /*2170*/  IDP.4A.S8.S8 R61, R56, R22, R61 ;  /* 0x00000016383d7226 */ /* 0x000fe4000000063d */
[C---:B-1----:R-:W-:Y:S01]  /*2180*/  IDP.4A.S8.S8 R48, R50.reuse, R21, R48 ;  /* 0x0000001532307226 */ /* 0x042fe20000000630 */
[----:B------:R-:W-:Y:S01]  /*2190*/  LDS R56, [R30+UR4+0x2d4] ;  /* 0x0002d4041e387984 */ /* 0x000fe20008000800 */
[-C--:B------:R-:W-:Y:S02]  /*21a0*/  IDP.4A.S8.S8 R63, R50, R20.reuse, R63 ;  /* 0x00000014323f7226 */ /* 0x080fe4000000063f */
[-C--:B------:R-:W-:Y:S02]  /*21b0*/  IDP.4A.S8.S8 R67, R47, R20.reuse, R67 ;  /* 0x000000142f437226 */ /* 0x080fe40000000643 */
[----:B------:R-:W-:-:S02]  /*21c0*/  IDP.4A.S8.S8 R55, R49, R20, R55 ;  /* 0x0000001431377226 */ /* 0x000fc40000000637 */
[-C--:B------:R-:W-:Y:S02]  /*21d0*/  IDP.4A.S8.S8 R52, R47, R21.reuse, R52 ;  /* 0x000000152f347226 */ /* 0x080fe40000000634 */
[----:B------:R-:W-:Y:S02]  /*21e0*/  IDP.4A.S8.S8 R66, R49, R21, R66 ;  /* 0x0000001531427226 */ /* 0x000fe40000000642 */
[CC--:B------:R-:W-:Y:S02]  /*21f0*/  IDP.4A.S8.S8 R65, R50.reuse, R22.reuse, R65 ;  /* 0x0000001632417226 */ /* 0x0c0fe40000000641 */
[-C--:B------:R-:W-:Y:S02]  /*2200*/  IDP.4A.S8.S8 R53, R47, R22.reuse, R53 ;  /* 0x000000162f357226 */ /* 0x080fe40000000635 */
[----:B------:R-:W-:Y:S02]  /*2210*/  IDP.4A.S8.S8 R57, R49, R22, R57 ;  /* 0x0000001631397226 */ /* 0x000fe40000000639 */
[----:B------:R-:W-:-:S02]  /*2220*/  IDP.4A.S8.S8 R64, R50, R23, R64 ;  /* 0x0000001732407226 */ /* 0x000fc40000000640 */
[-C--:B------:R-:W-:Y:S02]  /*2230*/  IDP.4A.S8.S8 R62, R47, R23.reuse, R62 ;  /* 0x000000172f3e7226 */ /* 0x080fe4000000063e */
[----:B------:R-:W-:Y:S02]  /*2240*/  IDP.4A.S8.S8 R54, R49, R23, R54 ;  /* 0x0000001731367226 */ /* 0x000fe40000000636 */
[C---:B--2---:R-:W-:Y:S02]  /*2250*/  IDP.4A.S8.S8 R58, R50.reuse, R27, R58 ;  /* 0x0000001b323a7226 */ /* 0x044fe4000000063a */
[-C--:B------:R-:W-:Y:S02]  /*2260*/  IDP.4A.S8.S8 R20, R47, R25.reuse, R48 ;  /* 0x000000192f147226 */ /* 0x080fe40000000630 */
[C---:B------:R-:W-:Y:S01]  /*2270*/  IDP.4A.S8.S8 R59, R50.reuse, R24, R59 ;  /* 0x00000018323b7226 */ /* 0x040fe2000000063b */
[----:B------:R-:W-:Y:S01]  /*2280*/  LDS R48, [R30+UR4+0x3c4] ;  /* 0x0003c4041e307984 */ /* 0x000fe20008000800 */
[----:B------:R-:W-:-:S02]  /*2290*/  IDP.4A.S8.S8 R60, R50, R25, R60 ;  /* 0x00000019323c7226 */ /* 0x000fc4000000063c */
[----:B------:R-:W-:Y:S02]  /*22a0*/  IDP.4A.S8.S8 R61, R50, R26, R61 ;  /* 0x0000001a323d7226 */ /* 0x000fe4000000063d */
[-C--:B------:R-:W-:Y:S01]  /*22b0*/  IDP.4A.S8.S8 R63, R47, R24.reuse, R63 ;  /* 0x000000182f3f7226 */ /* 0x080fe2000000063f */
[----:B------:R-:W-:Y:S01]  /*22c0*/  LDS R50, [R30+UR4+0x34c] ;  /* 0x00034c041e327984 */ /* 0x000fe20008000800 */
[-C--:B------:R-:W-:Y:S02]  /*22d0*/  IDP.4A.S8.S8 R67, R49, R24.reuse, R67 ;  /* 0x0000001831437226 */ /* 0x080fe40000000643 */
[----:B---3--:R-:W-:Y:S02]  /*22e0*/  IDP.4A.S8.S8 R55, R51, R24, R55 ;  /* 0x0000001833377226 */ /* 0x008fe40000000637 */
        /* <DEDUP_REMOVED lines=8> */
[----:B------:R-:W0:Y:S01]  /*2370*/  LDS.128 R24, [R39+UR5+0xa0] ;  /* 0x0000a00527187984 */ /* 0x000e220008000c00 */
[C---:B----4-:R-:W-:Y:S02]  /*2380*/  IDP.4A.S8.S8 R68, R47.reuse, R19, R58 ;  /* 0x000000132f447226 */ /* 0x050fe4000000063a */
[C---:B------:R-:W-:Y:S02]  /*2390*/  IDP.4A.S8.S8 R59, R47.reuse, R16, R59 ;  /* 0x000000102f3b7226 */ /* 0x040fe4000000063b */
[CC--:B------:R-:W-:Y:S02]  /*23a0*/  IDP.4A.S8.S8 R60, R47.reuse, R17.reuse, R60 ;  /* 0x000000112f3c7226 */ /* 0x0c0fe4000000063c */
[----:B------:R-:W-:Y:S02]  /*23b0*/  IDP.4A.S8.S8 R61, R47, R18, R61 ;  /* 0x000000122f3d7226 */ /* 0x000fe4000000063d */
[C---:B------:R-:W-:Y:S01]  /*23c0*/  IDP.4A.S8.S8 R58, R49.reuse, R17, R20 ;  /* 0x00000011313a7226 */ /* 0x040fe20000000614 */
[----:B------:R-:W1:Y:S04]  /*23d0*/  LDS R47, [R30+UR4+0x43c] ;  /* 0x00043c041e2f7984 */ /* 0x000e680008000800 */
[----:B------:R-:W2:Y:S01]  /*23e0*/  LDS.128 R20, [R39+UR5+0xd0] ;  /* 0x0000d00527147984 */ /* 0x000ea20008000c00 */
[----:B------:R-:W-:-:S02]  /*23f0*/  IDP.4A.S8.S8 R63, R49, R16, R63 ;  /* 0x00000010313f7226 */ /* 0x000fc4000000063f */
[C---:B------:R-:W-:Y:S02]  /*2400*/  IDP.4A.S8.S8 R65, R49.reuse, R18, R65 ;  /* 0x0000001231417226 */ /* 0x040fe40000000641 */
[----:B------:R-:W-:Y:S02]  /*2410*/  IDP.4A.S8.S8 R64, R49, R19, R64 ;  /* 0x0000001331407226 */ /* 0x000fe40000000640 */
[C---:B------:R-:W-:Y:S01]  /*2420*/  IDP.4A.S8.S8 R67, R51.reuse, R16, R67 ;  /* 0x0000001033437226 */ /* 0x040fe20000000643 */
[----:B------:R-:W3:Y:S01]  /*2430*/  LDS R49, [R30+UR4+0x4b4] ;  /* 0x0004b4041e317984 */ /* 0x000ee20008000800 */
[C---:B------:R-:W-:Y:S02]  /*2440*/  IDP.4A.S8.S8 R52, R51.reuse, R17, R52 ;  /* 0x0000001133347226 */ /* 0x040fe40000000634 */
[C---:B------:R-:W-:Y:S02]  /*2450*/  IDP.4A.S8.S8 R53, R51.reuse, R18, R53 ;  /* 0x0000001233357226 */ /* 0x040fe40000000635 */
[----:B------:R-:W-:-:S02]  /*2460*/  IDP.4A.S8.S8 R62, R51, R19, R62 ;  /* 0x00000013333e7226 */ /* 0x000fc4000000063e */
[C---:B-----5:R-:W-:Y:S01]  /*2470*/  IDP.4A.S8.S8 R55, R46.reuse, R16, R55 ;  /* 0x000000102e377226 */ /* 0x060fe20000000637 */
[----:B------:R-:W-:Y:S01]  /*2480*/  LDS R51, [R30+UR4+0x440] ;  /* 0x000440041e337984 */ /* 0x000fe20008000800 */
        /* <DEDUP_REMOVED lines=13> */
[-C--:B------:R-:W-:Y:S02]  /*2560*/  IDP.4A.S8.S8 R58, R50, R25.reuse, R58 ;  /* 0x00000019323a7226 */ /* 0x080fe4000000063a */
[-C--:B------:R-:W-:Y:S02]  /*2570*/  IDP.4A.S8.S8 R52, R48, R25.reuse, R52 ;  /* 0x0000001930347226 */ /* 0x080fe40000000634 */
[C---:B------:R-:W-:Y:S02]  /*2580*/  IDP.4A.S8.S8 R66, R47.reuse, R25, R66 ;  /* 0x000000192f427226 */ /* 0x040fe40000000642 */
[-C--:B------:R-:W-:Y:S02]  /*2590*/  IDP.4A.S8.S8 R65, R50, R26.reuse, R65 ;  /* 0x0000001a32417226 */ /* 0x080fe40000000641 */
[-C--:B------:R-:W-:Y:S02]  /*25a0*/  IDP.4A.S8.S8 R53, R48, R26.reuse, R53 ;  /* 0x0000001a30357226 */ /* 0x080fe40000000635 */
[----:B------:R-:W-:-:S02]  /*25b0*/  IDP.4A.S8.S8 R57, R47, R26, R57 ;  /* 0x0000001a2f397226 */ /* 0x000fc40000000639 */
[-C--:B------:R-:W-:Y:S02]  /*25c0*/  IDP.4A.S8.S8 R64, R50, R27.reuse, R64 ;  /* 0x0000001b32407226 */ /* 0x080fe40000000640 */
[-C--:B------:R-:W-:Y:S02]  /*25d0*/  IDP.4A.S8.S8 R62, R48, R27.reuse, R62 ;  /* 0x0000001b303e7226 */ /* 0x080fe4000000063e */
[----:B------:R-:W-:Y:S02]  /*25e0*/  IDP.4A.S8.S8 R54, R47, R27, R54 ;  /* 0x0000001b2f367226 */ /* 0x000fe40000000636 */
[C---:B--2---:R-:W-:Y:S01]  /*25f0*/  IDP.4A.S8.S8 R59, R50.reuse, R20, R59 ;  /* 0x00000014323b7226 */ /* 0x044fe2000000063b */
[----:B------:R-:W-:Y:S01]  /*2600*/  LDS.128 R24, [R39+UR5+0xb0] ;  /* 0x0000b00527187984 */ /* 0x000fe20008000c00 */
[C---:B------:R-:W-:Y:S02]  /*2610*/  IDP.4A.S8.S8 R60, R50.reuse, R21, R60 ;  /* 0x00000015323c7226 */ /* 0x040fe4000000063c */
[----:B------:R-:W-:-:S02]  /*2620*/  IDP.4A.S8.S8 R61, R50, R22, R61 ;  /* 0x00000016323d7226 */ /* 0x000fc4000000063d */
[----:B------:R-:W-:Y:S02]  /*2630*/  IDP.4A.S8.S8 R68, R50, R23, R68 ;  /* 0x0000001732447226 */ /* 0x000fe40000000644 */
[----:B------:R-:W0:Y:S01]  /*2640*/  LDS R50, [R30+UR4+0x2d8] ;  /* 0x0002d8041e327984 */ /* 0x000e220008000800 */
[CC--:B------:R-:W-:Y:S02]  /*2650*/  IDP.4A.S8.S8 R63, R48.reuse, R20.reuse, R63 ;  /* 0x00000014303f7226 */ /* 0x0c0fe4000000063f */
[----:B---3--:R-:W-:Y:S02]  /*2660*/  IDP.4A.S8.S8 R55, R49, R20, R55 ;  /* 0x0000001431377226 */ /* 0x008fe40000000637 */
[C---:B------:R-:W-:Y:S02]  /*2670*/  IDP.4A.S8.S8 R58, R48.reuse, R21, R58 ;  /* 0x00000015303a7226 */ /* 0x040fe4000000063a */
[C---:B------:R-:W-:Y:S02]  /*2680*/  IDP.4A.S8.S8 R65, R48.reuse, R22, R65 ;  /* 0x0000001630417226 */ /* 0x040fe40000000641 */
[----:B------:R-:W-:-:S02]  /*2690*/  IDP.4A.S8.S8 R64, R48, R23, R64 ;  /* 0x0000001730407226 */ /* 0x000fc40000000640 */
[C---:B----4-:R-:W-:Y:S02]  /*26a0*/  IDP.4A.S8.S8 R59, R48.reuse, R16, R59 ;  /* 0x00000010303b7226 */ /* 0x050fe4000000063b */
[C---:B------:R-:W-:Y:S02]  /*26b0*/  IDP.4A.S8.S8 R60, R48.reuse, R17, R60 ;  /* 0x00000011303c7226 */ /* 0x040fe4000000063c */
[C---:B------:R-:W-:Y:S02]  /*26c0*/  IDP.4A.S8.S8 R61, R48.reuse, R18, R61 ;  /* 0x00000012303d7226 */ /* 0x040fe4000000063d */
[----:B------:R-:W-:Y:S02]  /*26d0*/  IDP.4A.S8.S8 R68, R48, R19, R68 ;  /* 0x0000001330447226 */ /* 0x000fe40000000644 */
[----:B------:R-:W1:Y:S01]  /*26e0*/  LDS R48, [R30+UR4+0x3c8] ;  /* 0x0003c8041e307984 */ /* 0x000e620008000800 */
[C---:B------:R-:W-:Y:S02]  /*26f0*/  IDP.4A.S8.S8 R67, R47.reuse, R20, R67 ;  /* 0x000000142f437226 */ /* 0x040fe40000000643 */
[----:B------:R-:W-:-:S02]  /*2700*/  IDP.4A.S8.S8 R52, R47, R21, R52 ;  /* 0x000000152f347226 */ /* 0x000fc40000000634 */
[C---:B------:R-:W-:Y:S02]  /*2710*/  IDP.4A.S8.S8 R53, R47.reuse, R22, R53 ;  /* 0x000000162f357226 */ /* 0x040fe40000000635 */
[C---:B------:R-:W-:Y:S02]  /*2720*/  IDP.4A.S8.S8 R62, R47.reuse, R23, R62 ;  /* 0x000000172f3e7226 */ /* 0x040fe4000000063e */
[C---:B------:R-:W-:Y:S02]  /*2730*/  IDP.4A.S8.S8 R63, R47.reuse, R16, R63 ;  /* 0x000000102f3f7226 */ /* 0x040fe4000000063f */
[C---:B------:R-:W-:Y:S02]  /*2740*/  IDP.4A.S8.S8 R58, R47.reuse, R17, R58 ;  /* 0x000000112f3a7226 */ /* 0x040fe4000000063a */
[C---:B------:R-:W-:Y:S02]  /*2750*/  IDP.4A.S8.S8 R65, R47.reuse, R18, R65 ;  /* 0x000000122f417226 */ /* 0x040fe40000000641 */
[----:B------:R-:W-:-:S02]  /*2760*/  IDP.4A.S8.S8 R64, R47, R19, R64 ;  /* 0x000000132f407226 */ /* 0x000fc40000000640 */
[C---:B------:R-:W-:Y:S02]  /*2770*/  IDP.4A.S8.S8 R66, R49.reuse, R21, R66 ;  /* 0x0000001531427226 */ /* 0x040fe40000000642 */
[C---:B------:R-:W-:Y:S02]  /*2780*/  IDP.4A.S8.S8 R57, R49.reuse, R22, R57 ;  /* 0x0000001631397226 */ /* 0x040fe40000000639 */
[C---:B------:R-:W-:Y:S02]  /*2790*/  IDP.4A.S8.S8 R54, R49.reuse, R23, R54 ;  /* 0x0000001731367226 */ /* 0x040fe40000000636 */
[-C--:B-----5:R-:W-:Y:S01]  /*27a0*/  IDP.4A.S8.S8 R47, R46, R16.reuse, R55 ;  /* 0x000000102e2f7226 */ /* 0x0a0fe20000000637 */
[----:B------:R-:W2:Y:S01]  /*27b0*/  LDS.128 R20, [R39+UR5+0xe0] ;  /* 0x0000e00527147984 */ /* 0x000ea20008000c00 */
[----:B------:R-:W-:-:S03]  /*27c0*/  IDP.4A.S8.S8 R67, R49, R16, R67 ;  /* 0x0000001031437226 */ /* 0x000fc60000000643 */
[----:B------:R-:W3:Y:S01]  /*27d0*/  LDS R55, [R30+UR4+0x4b8] ;  /* 0x0004b8041e377984 */ /* 0x000ee20008000800 */
[C---:B------:R-:W-:Y:S02]  /*27e0*/  IDP.4A.S8.S8 R52, R49.reuse, R17, R52 ;  /* 0x0000001131347226 */ /* 0x040fe40000000634 */
[CC--:B------:R-:W-:Y:S02]  /*27f0*/  IDP.4A.S8.S8 R53, R49.reuse, R18.reuse, R53 ;  /* 0x0000001231357226 */ /* 0x0c0fe40000000635 */
[----:B------:R-:W-:Y:S02]  /*2800*/  IDP.4A.S8.S8 R62, R49, R19, R62 ;  /* 0x00000013313e7226 */ /* 0x000fe4000000063e */
[C---:B------:R-:W-:Y:S02]  /*2810*/  IDP.4A.S8.S8 R66, R46.reuse, R17, R66 ;  /* 0x000000112e427226 */ /* 0x040fe40000000642 */
[C---:B------:R-:W-:Y:S02]  /*2820*/  IDP.4A.S8.S8 R57, R46.reuse, R18, R57 ;  /* 0x000000122e397226 */ /* 0x040fe40000000639 */
[----:B------:R-:W-:-:S02]  /*2830*/  IDP.4A.S8.S8 R54, R46, R19, R54 ;  /* 0x000000132e367226 */ /* 0x000fc40000000636 */
[----:B------:R-:W4:Y:S01]  /*2840*/  LDS.128 R16, [R39+UR5+0x110] ;  /* 0x0001100527107984 */ /* 0x000f220008000c00 */
[----:B0-----:R-:W-:-:S03]  /*2850*/  IDP.4A.S8.S8 R46, R50, R25, R60 ;  /* 0x00000019322e7226 */ /* 0x001fc6000000063c */
[----:B------:R-:W0:Y:S01]  /*2860*/  LDS R60, [R30+UR4+0x530] ;  /* 0x000530041e3c7984 */ /* 0x000e220008000800 */
[----:B------:R-:W-:Y:S01]  /*2870*/  IADD3 R8, PT, PT, R8, 0x1, RZ ;  /* 0x0000000108087810 */ /* 0x000fe20007ffe0ff */
[----:B------:R-:W-:-:S03]  /*2880*/  IDP.4A.S8.S8 R59, R50, R24, R59 ;  /* 0x00000018323b7226 */ /* 0x000fc6000000063b */
[----:B------:R-:W-:Y:S01]  /*2890*/  ISETP.NE.AND P3, PT, R8, 0x7, PT ;  /* 0x000000070800780c */ /* 0x000fe20003f65270 */
[C---:B------:R-:W-:Y:S02]  /*28a0*/  IDP.4A.S8.S8 R61, R50.reuse, R26, R61 ;  /* 0x0000001a323d7226 */ /* 0x040fe4000000063d */
[----:B------:R-:W-:Y:S02]  /*28b0*/  IDP.4A.S8.S8 R68, R50, R27, R68 ;  /* 0x0000001b32447226 */ /* 0x000fe40000000644 */
[-C--:B------:R-:W-:Y:S02]  /*28c0*/  IDP.4A.S8.S8 R63, R56, R24.reuse, R63 ;  /* 0x00000018383f7226 */ /* 0x080fe4000000063f */
[-C--:B-1----:R-:W-:Y:S02]  /*28d0*/  IDP.4A.S8.S8 R67, R48, R24.reuse, R67 ;  /* 0x0000001830437226 */ /* 0x082fe40000000643 */
        /* <DEDUP_REMOVED lines=9> */
[----:B------:R-:W-:Y:S02]  /*2970*/  IDP.4A.S8.S8 R54, R51, R27, R54 ;  /* 0x0000001b33367226 */ /* 0x000fe40000000636 */
[C---:B--2---:R-:W-:Y:S02]  /*2980*/  IDP.4A.S8.S8 R59, R56.reuse, R20, R59 ;  /* 0x00000014383b7226 */ /* 0x044fe4000000063b */
[C---:B------:R-:W-:Y:S02]  /*2990*/  IDP.4A.S8.S8 R46, R56.reuse, R21, R46 ;  /* 0x00000015382e7226 */ /* 0x040fe4000000062e */
[C---:B------:R-:W-:Y:S02]  /*29a0*/  IDP.4A.S8.S8 R61, R56.reuse, R22, R61 ;  /* 0x00000016383d7226 */ /* 0x040fe4000000063d */
[----:B------:R-:W-:-:S02]  /*29b0*/  IDP.4A.S8.S8 R68, R56, R23, R68 ;  /* 0x0000001738447226 */ /* 0x000fc40000000644 */
[CC--:B------:R-:W-:Y:S02]  /*29c0*/  IDP.4A.S8.S8 R63, R48.reuse, R20.reuse, R63 ;  /* 0x00000014303f7226 */ /* 0x0c0fe4000000063f */
[-C--:B------:R-:W-:Y:S02]  /*29d0*/  IDP.4A.S8.S8 R67, R51, R20.reuse, R67 ;  /* 0x0000001433437226 */ /* 0x080fe40000000643 */
[----:B---3--:R-:W-:Y:S02]  /*29e0*/  IDP.4A.S8.S8 R25, R55, R20, R47 ;  /* 0x0000001437197226 */ /* 0x008fe4000000062f */
        /* <DEDUP_REMOVED lines=9> */
[C---:B----4-:R-:W-:Y:S02]  /*2a80*/  IDP.4A.S8.S8 R59, R48.reuse, R16, R59 ;  /* 0x00000010303b7226 */ /* 0x050fe4000000063b */
        /* <DEDUP_REMOVED lines=55> */
.L_x_280:
[----:B------:R-:W-:Y:S05]  /*2e00*/  BSYNC.RECONVERGENT B1 ;  /* 0x0000000000017941 */ /* 0x000fea0003800200 */
.L_x_279:
[----:B-----5:R1:W-:Y:S02]  /*2e10*/  STS [R11], R8 ;  /* 0x000000080b007388 */ /* 0x0203e40000000800 */
.L_x_278:
[----:B------:R-:W-:Y:S05]  /*2e20*/  BSYNC.RECONVERGENT B0 ;  /* 0x0000000000007941 */ /* 0x000fea0003800200 */
.L_x_277:
        /* <DEDUP_REMOVED lines=25> */
.L_x_284:
[----:B------:R-:W-:Y:S05]  /*2fc0*/  BSYNC.RECONVERGENT B1 ;  /* 0x0000000000017941 */ /* 0x000fea0003800200 */
.L_x_283:
[----:B-----5:R3:W-:Y:S02]  /*2fd0*/  STS [R11+0x1c0], R4 ;  /* 0x0001c0040b007388 */ /* 0x0207e40000000800 */
.L_x_282:
[----:B------:R-:W-:Y:S05]  /*2fe0*/  BSYNC.RECONVERGENT B0 ;  /* 0x0000000000007941 */ /* 0x000fea0003800200 */
.L_x_281:
        /* <DEDUP_REMOVED lines=31> */
.L_x_288:
[----:B------:R-:W-:Y:S05]  /*31e0*/  BSYNC.RECONVERGENT B1 ;  /* 0x0000000000017941 */ /* 0x000fea0003800200 */
.L_x_287:
[----:B-----5:R4:W-:Y:S02]  /*31f0*/  STS [R11+0x380], R6 ;  /* 0x000380060b007388 */ /* 0x0209e40000000800 */
.L_x_286:
[----:B------:R-:W-:Y:S05]  /*3200*/  BSYNC.RECONVERGENT B0 ;  /* 0x0000000000007941 */ /* 0x000fea0003800200 */
.L_x_285:
        /* <DEDUP_REMOVED lines=30> */
.L_x_292:
[----:B------:R-:W-:Y:S05]  /*33f0*/  BSYNC.RECONVERGENT B1 ;  /* 0x0000000000017941 */ /* 0x000fea0003800200 */
.L_x_291:
[----:B-----5:R3:W-:Y:S02]  /*3400*/  STS [R11+0x540], R4 ;  /* 0x000540040b007388 */ /* 0x0207e40000000800 */
.L_x_290:
[----:B------:R-:W-:Y:S05]  /*3410*/  BSYNC.RECONVERGENT B0 ;  /* 0x0000000000007941 */ /* 0x000fea0003800200 */
.L_x_289:
[----:B------:R-:W-:Y:S01]  /*3420*/  BAR.SYNC.DEFER_BLOCKING 0x0 ;  /* 0x0000000000007b1d */ /* 0x000fe20000010000 */
[----:B------:R-:W-:Y:S01]  /*3430*/  IMAD R0, R3, 0x120, RZ ;  /* 0x0000012003007824 */ /* 0x000fe200078e02ff */
[----:B------:R-:W-:-:S06]  /*3440*/  LEA R3, R2, R3, 0x2 ;  /* 0x0000000302037211 */ /* 0x000fcc00078e10ff */
[----:B------:R-:W5:Y:S01]  /*3450*/  LDC.64 R36, c[0x0][0x398] ;  /* 0x0000e600ff247b82 */ /* 0x000f620000000a00 */
[C---:B------:R-:W-:Y:S01]  /*3460*/  IMAD R2, R3.reuse, 0x3100, R30 ;  /* 0x0000310003027824 */ /* 0x040fe200078e021e */
[----:B------:R-:W-:-:S03]  /*3470*/  SHF.L.U32 R3, R3, 0x2, RZ ;  /* 0x0000000203037819 */ /* 0x000fc600000006ff */
[----:B------:R-:W-:-:S05]  /*3480*/  IMAD R15, R15, 0x380, R2 ;  /* 0x000003800f0f7824 */ /* 0x000fca00078e0202 */
[----:B------:R-:W-:Y:S01]  /*3490*/  IADD3 R2, PT, PT, R14, R15, RZ ;  /* 0x0000000f0e027210 */ /* 0x000fe20007ffe0ff */
[----:B------:R-:W-:Y:S04]  /*34a0*/  LDS R16, [R30+UR4] ;  /* 0x000000041e107984 */ /* 0x000fe80008000800 */
[----:B--234-:R-:W2:Y:S01]  /*34b0*/  LDS.128 R4, [R0+UR5+0x480] ;  /* 0x0004800500047984 */ /* 0x01cea20008000c00 */
[----:B-----5:R-:W-:-:S03]  /*34c0*/  IMAD.WIDE.U32 R36, R2, 0x4, R36 ;  /* 0x0000000402247825 */ /* 0x020fc600078e0024 */
[----:B------:R-:W3:Y:S04]  /*34d0*/  LDS R20, [R30+UR4+0x78] ;  /* 0x000078041e147984 */ /* 0x000ee80008000800 */
[----:B------:R-:W4:Y:S04]  /*34e0*/  LDS R26, [R30+UR4+0xf0] ;  /* 0x0000f0041e1a7984 */ /* 0x000f280008000800 */
[----:B------:R-:W5:Y:S04]  /*34f0*/  LDS R25, [R30+UR4+0x168] ;  /* 0x000168041e197984 */ /* 0x000f680008000800 */
[----:B01----:R-:W0:Y:S04]  /*3500*/  LDS.128 R8, [R0+UR5+0x4b0] ;  /* 0x0004b00500087984 */ /* 0x003e280008000c00 */
[----:B------:R-:W1:Y:S04]  /*3510*/  LDS R27, [R30+UR4+0x1e0] ;  /* 0x0001e0041e1b7984 */ /* 0x000e680008000800 */
[----:B------:R-:W1:Y:S04]  /*3520*/  LDS.128 R12, [R0+UR5+0x4e0] ;  /* 0x0004e005000c7984 */ /* 0x000e680008000c00 */
[----:B------:R-:W-:Y:S04]  /*3530*/  LDS R31, [R30+UR4+0x4] ;  /* 0x000004041e1f7984 */ /* 0x000fe80008000800 */
[----:B------:R-:W-:Y:S04]  /*3540*/  LDS R32, [R30+UR4+0x7c] ;  /* 0x00007c041e207984 */ /* 0x000fe80008000800 */
[----:B------:R-:W-:Y:S01]  /*3550*/  LDS R28, [R30+UR4+0xf4] ;  /* 0x0000f4041e1c7984 */ /* 0x000fe20008000800 */
[----:B--2---:R-:W-:-:S03]  /*3560*/  IDP.4A.S8.S8 R59, R16, R4, R59 ;  /* 0x00000004103b7226 */ /* 0x004fc6000000063b */
[----:B------:R-:W-:Y:S01]  /*3570*/  LDS R24, [R30+UR4+0x16c] ;  /* 0x00016c041e187984 */ /* 0x000fe20008000800 */
[----:B------:R-:W-:Y:S02]  /*3580*/  IDP.4A.S8.S8 R56, R16, R5, R56 ;  /* 0x0000000510387226 */ /* 0x000fe40000000638 */
[----:B---3--:R-:W-:Y:S01]  /*3590*/  IDP.4A.S8.S8 R49, R20, R4, R49 ;  /* 0x0000000414317226 */ /* 0x008fe20000000631 */
[----:B------:R-:W-:Y:S01]  /*35a0*/  LDS R29, [R30+UR4+0x1e4] ;  /* 0x0001e4041e1d7984 */ /* 0x000fe20008000800 */
[----:B------:R-:W-:Y:S02]  /*35b0*/  IDP.4A.S8.S8 R61, R16, R6, R61 ;  /* 0x00000006103d7226 */ /* 0x000fe4000000063d */
[-C--:B----4-:R-:W-:Y:S01]  /*35c0*/  IDP.4A.S8.S8 R51, R26, R4.reuse, R51 ;  /* 0x000000041a337226 */ /* 0x090fe20000000633 */
[----:B------:R-:W-:Y:S01]  /*35d0*/  LDS R40, [R30+UR4+0x170] ;  /* 0x000170041e287984 */ /* 0x000fe20008000800 */
[----:B------:R-:W-:Y:S02]  /*35e0*/  IDP.4A.S8.S8 R58, R16, R7, R58 ;  /* 0x00000007103a7226 */ /* 0x000fe4000000063a */
[----:B-----5:R-:W-:Y:S01]  /*35f0*/  IDP.4A.S8.S8 R55, R25, R4, R55 ;  /* 0x0000000419377226 */ /* 0x020fe20000000637 */
[----:B------:R-:W-:Y:S01]  /*3600*/  LDS.128 R16, [R0+UR5+0x490] ;  /* 0x0004900500107984 */ /* 0x000fe20008000c00 */
[----:B------:R-:W-:-:S02]  /*3610*/  IDP.4A.S8.S8 R48, R20, R5, R48 ;  /* 0x0000000514307226 */ /* 0x000fc40000000630 */
[-C--:B------:R-:W-:Y:S01]  /*3620*/  IDP.4A.S8.S8 R52, R26, R5.reuse, R52 ;  /* 0x000000051a347226 */ /* 0x080fe20000000634 */
[----:B------:R-:W2:Y:S01]  /*3630*/  LDS R4, [R30+UR4+0x258] ;  /* 0x000258041e047984 */ /* 0x000ea20008000800 */
[C---:B------:R-:W-:Y:S02]  /*3640*/  IDP.4A.S8.S8 R54, R25.reuse, R5, R54 ;  /* 0x0000000519367226 */ /* 0x040fe40000000636 */
[-C--:B------:R-:W-:Y:S01]  /*3650*/  IDP.4A.S8.S8 R47, R20, R6.reuse, R47 ;  /* 0x00000006142f7226 */ /* 0x080fe2000000062f */
[----:B------:R-:W-:Y:S01]  /*3660*/  LDS R41, [R30+UR4+0x1e8] ;  /* 0x0001e8041e297984 */ /* 0x000fe20008000800 */
[-C--:B------:R-:W-:Y:S02]  /*3670*/  IDP.4A.S8.S8 R53, R26, R6.reuse, R53 ;  /* 0x000000061a357226 */ /* 0x080fe40000000635 */
[----:B------:R-:W-:Y:S01]  /*3680*/  IDP.4A.S8.S8 R6, R25, R6, R57 ;  /* 0x0000000619067226 */ /* 0x000fe20000000639 */
[----:B------:R-:W3:Y:S01]  /*3690*/  LDG.E.CONSTANT R33, desc[UR8][R36.64+0x38c] ;  /* 0x00038c0824217981 */ /* 0x000ee2000c1e9900 */
[----:B------:R-:W-:-:S02]  /*36a0*/  IDP.4A.S8.S8 R50, R20, R7, R50 ;  /* 0x0000000714327226 */ /* 0x000fc40000000632 */
[C---:B0-----:R-:W-:Y:S01]  /*36b0*/  IDP.4A.S8.S8 R59, R20.reuse, R8, R59 ;  /* 0x00000008143b7226 */ /* 0x041fe2000000063b */
[----:B------:R-:W4:Y:S01]  /*36c0*/  LDG.E.CONSTANT R35, desc[UR8][R36.64+0xa8c] ;  /* 0x000a8c0824237981 */ /* 0x000f22000c1e9900 */
[C---:B------:R-:W-:Y:S02]  /*36d0*/  IDP.4A.S8.S8 R56, R20.reuse, R9, R56 ;  /* 0x0000000914387226 */ /* 0x040fe40000000638 */
[C---:B------:R-:W-:Y:S01]  /*36e0*/  IDP.4A.S8.S8 R61, R20.reuse, R10, R61 ;  /* 0x0000000a143d7226 */ /* 0x040fe2000000063d */
[----:B------:R-:W-:Y:S01]  /*36f0*/  LDS R39, [R30+UR4+0x3c0] ;  /* 0x0003c0041e277984 */ /* 0x000fe20008000800 */
[----:B------:R-:W-:Y:S02]  /*3700*/  IDP.4A.S8.S8 R58, R20, R11, R58 ;  /* 0x0000000b143a7226 */ /* 0x000fe4000000063a */
[----:B------:R-:W-:Y:S01]  /*3710*/  IDP.4A.S8.S8 R60, R25, R7, R60 ;  /* 0x00000007193c7226 */ /* 0x000fe2000000063c */
[----:B------:R-:W0:Y:S01]  /*3720*/  LDS.128 R20, [R0+UR5+0x4c0] ;  /* 0x0004c00500147984 */ /* 0x000e220008000c00 */
[----:B------:R-:W-:-:S02]  /*3730*/  IDP.4A.S8.S8 R48, R26, R9, R48 ;  /* 0x000000091a307226 */ /* 0x000fc40000000630 */
[-C--:B------:R-:W-:Y:S01]  /*3740*/  IDP.4A.S8.S8 R52, R25, R9.reuse, R52 ;  /* 0x0000000919347226 */ /* 0x080fe20000000634 */
[----:B------:R-:W-:Y:S01]  /*3750*/  LDS R38, [R30+UR4+0x438] ;  /* 0x000438041e267984 */ /* 0x000fe20008000800 */
[C---:B-1----:R-:W-:Y:S02]  /*3760*/  IDP.4A.S8.S8 R54, R27.reuse, R9, R54 ;  /* 0x000000091b367226 */ /* 0x042fe40000000636 */
[C---:B------:R-:W-:Y:S02]  /*3770*/  IDP.4A.S8.S8 R5, R27.reuse, R10, R6 ;  /* 0x0000000a1b057226 */ /* 0x040fe40000000606 */
[C---:B------:R-:W-:Y:S02]  /*3780*/  IDP.4A.S8.S8 R55, R27.reuse, R8, R55 ;  /* 0x000000081b377226 */ /* 0x040fe40000000637 */
[----:B------:R-:W-:Y:S02]  /*3790*/  IDP.4A.S8.S8 R60, R27, R11, R60 ;  /* 0x0000000b1b3c7226 */ /* 0x000fe4000000063c */
[----:B------:R-:W-:-:S02]  /*37a0*/  IDP.4A.S8.S8 R56, R26, R13, R56 ;  /* 0x0000000d1a387226 */ /* 0x000fc40000000638 */
[-C--:B------:R-:W-:Y:S02]  /*37b0*/  IDP.4A.S8.S8 R48, R25, R13.reuse, R48 ;  /* 0x0000000d19307226 */ /* 0x080fe40000000630 */
[----:B------:R-:W-:Y:S02]  /*37c0*/  IDP.4A.S8.S8 R52, R27, R13, R52 ;  /* 0x0000000d1b347226 */ /* 0x000fe40000000634 */
[----:B------:R-:W-:Y:S02]  /*37d0*/  IDP.4A.S8.S8 R46, R26, R7, R46 ;  /* 0x000000071a2e7226 */ /* 0x000fe4000000062e */
[C---:B--2---:R-:W-:Y:S02]  /*37e0*/  IDP.4A.S8.S8 R54, R4.reuse, R13, R54 ;  /* 0x0000000d04367226 */ /* 0x044fe40000000636 */
[C---:B------:R-:W-:Y:S02]  /*37f0*/  IDP.4A.S8.S8 R55, R4.reuse, R12, R55 ;  /* 0x0000000c04377226 */ /* 0x040fe40000000637 */
[----:B------:R-:W-:-:S02]  /*3800*/  IDP.4A.S8.S8 R9, R4, R14, R5 ;  /* 0x0000000e04097226 */ /* 0x000fc40000000605 */
[----:B------:R-:W-:Y:S02]  /*3810*/  IDP.4A.S8.S8 R60, R4, R15, R60 ;  /* 0x0000000f043c7226 */ /* 0x000fe4000000063c */
[----:B------:R-:W1:Y:S01]  /*3820*/  LDS.128 R4, [R0+UR5+0x4f0] ;  /* 0x0004f00500047984 */ /* 0x000e620008000c00 */
[-C--:B------:R-:W-:Y:S02]  /*3830*/  IDP.4A.S8.S8 R56, R31, R17.reuse, R56 ;  /* 0x000000111f387226 */ /* 0x080fe40000000638 */
[-C--:B------:R-:W-:Y:S02]  /*3840*/  IDP.4A.S8.S8 R48, R32, R17.reuse, R48 ;  /* 0x0000001120307226 */ /* 0x080fe40000000630 */
[-C--:B------:R-:W-:Y:S02]  /*3850*/  IDP.4A.S8.S8 R52, R28, R17.reuse, R52 ;  /* 0x000000111c347226 */ /* 0x080fe40000000634 */
[----:B------:R-:W-:Y:S02]  /*3860*/  IDP.4A.S8.S8 R34, R24, R17, R54 ;  /* 0x0000001118227226 */ /* 0x000fe40000000636 */
[----:B------:R-:W2:Y:S01]  /*3870*/  LDS R17, [R30+UR4+0x25c] ;  /* 0x00025c041e117984 */ /* 0x000ea20008000800 */
[----:B------:R-:W-:-:S02]  /*3880*/  IDP.4A.S8.S8 R51, R25, R8, R51 ;  /* 0x0000000819337226 */ /* 0x000fc40000000633 */
[C---:B------:R-:W-:Y:S02]  /*3890*/  IDP.4A.S8.S8 R53, R25.reuse, R10, R53 ;  /* 0x0000000a19357226 */ /* 0x040fe40000000635 */
[-C--:B------:R-:W-:Y:S02]  /*38a0*/  IDP.4A.S8.S8 R46, R25, R11.reuse, R46 ;  /* 0x0000000b192e7226 */ /* 0x080fe4000000062e */
[C---:B------:R-:W-:Y:S02]  /*38b0*/  IDP.4A.S8.S8 R49, R26.reuse, R8, R49 ;  /* 0x000000081a317226 */ /* 0x040fe40000000631 */
[C---:B------:R-:W-:Y:S02]  /*38c0*/  IDP.4A.S8.S8 R47, R26.reuse, R10, R47 ;  /* 0x0000000a1a2f7226 */ /* 0x040fe4000000062f */
[C---:B------:R-:W-:Y:S02]  /*38d0*/  IDP.4A.S8.S8 R50, R26.reuse, R11, R50 ;  /* 0x0000000b1a327226 */ /* 0x040fe40000000632 */
[----:B------:R-:W-:-:S02]  /*38e0*/  IDP.4A.S8.S8 R59, R26, R12, R59 ;  /* 0x0000000c1a3b7226 */ /* 0x000fc4000000063b */
[C---:B------:R-:W-:Y:S02]  /*38f0*/  IDP.4A.S8.S8 R61, R26.reuse, R14, R61 ;  /* 0x0000000e1a3d7226 */ /* 0x040fe4000000063d */
[-C--:B------:R-:W-:Y:S02]  /*3900*/  IDP.4A.S8.S8 R58, R26, R15.reuse, R58 ;  /* 0x0000000f1a3a7226 */ /* 0x080fe4000000063a */
[C---:B------:R-:W-:Y:S02]  /*3910*/  IDP.4A.S8.S8 R51, R27.reuse, R12, R51 ;  /* 0x0000000c1b337226 */ /* 0x040fe40000000633 */
[C---:B------:R-:W-:Y:S02]  /*3920*/  IDP.4A.S8.S8 R53, R27.reuse, R14, R53 ;  /* 0x0000000e1b357226 */ /* 0x040fe40000000635 */
[----:B------:R-:W-:Y:S02]  /*3930*/  IDP.4A.S8.S8 R46, R27, R15, R46 ;  /* 0x0000000f1b2e7226 */ /* 0x000fe4000000062e */
[----:B------:R-:W5:Y:S01]  /*3940*/  LDC.64 R26, c[0x0][0x3a0] ;  /* 0x0000e800ff1a7b82 */ /* 0x000f620000000a00 */
[----:B------:R-:W-:-:S02]  /*3950*/  IDP.4A.S8.S8 R49, R25, R12, R49 ;  /* 0x0000000c19317226 */ /* 0x000fc40000000631 */
[C---:B------:R-:W-:Y:S02]  /*3960*/  IDP.4A.S8.S8 R47, R25.reuse, R14, R47 ;  /* 0x0000000e192f7226 */ /* 0x040fe4000000062f */
[----:B------:R-:W-:Y:S02]  /*3970*/  IDP.4A.S8.S8 R50, R25, R15, R50 ;  /* 0x0000000f19327226 */ /* 0x000fe40000000632 */
[----:B------:R-:W-:Y:S01]  /*3980*/  LDS.128 R12, [R0+UR5+0x4a0] ;  /* 0x0004a005000c7984 */ /* 0x000fe20008000c00 */
[C---:B------:R-:W-:Y:S02]  /*3990*/  IDP.4A.S8.S8 R59, R31.reuse, R16, R59 ;  /* 0x000000101f3b7226 */ /* 0x040fe4000000063b */
[CC--:B------:R-:W-:Y:S01]  /*39a0*/  IDP.4A.S8.S8 R61, R31.reuse, R18.reuse, R61 ;  /* 0x000000121f3d7226 */ /* 0x0c0fe2000000063d */
[----:B------:R-:W5:Y:S01]  /*39b0*/  LDS R25, [R30+UR4+0xf8] ;  /* 0x0000f8041e197984 */ /* 0x000f620008000800 */
[----:B------:R-:W-:Y:S02]  /*39c0*/  IDP.4A.S8.S8 R58, R31, R19, R58 ;  /* 0x000000131f3a7226 */ /* 0x000fe4000000063a */
[-C--:B------:R-:W-:Y:S01]  /*39d0*/  IDP.4A.S8.S8 R47, R32, R18.reuse, R47 ;  /* 0x00000012202f7226 */ /* 0x080fe2000000062f */
[----:B------:R-:W-:Y:S01]  /*39e0*/  LDS R31, [R30+UR4+0x80] ;  /* 0x000080041e1f7984 */ /* 0x000fe20008000800 */
[----:B------:R-:W-:-:S02]  /*39f0*/  IDP.4A.S8.S8 R53, R28, R18, R53 ;  /* 0x000000121c357226 */ /* 0x000fc40000000635 */
[----:B------:R-:W-:Y:S02]  /*3a00*/  IDP.4A.S8.S8 R9, R24, R18, R9 ;  /* 0x0000001218097226 */ /* 0x000fe40000000609 */
[----:B------:R-:W5:Y:S01]  /*3a10*/  LDS R18, [R30+UR4+0x8] ;  /* 0x000008041e127984 */ /* 0x000f620008000800 */
[C---:B------:R-:W-:Y:S02]  /*3a20*/  IDP.4A.S8.S8 R49, R32.reuse, R16, R49 ;  /* 0x0000001020317226 */ /* 0x040fe40000000631 */
[C---:B------:R-:W-:Y:S02]  /*3a30*/  IDP.4A.S8.S8 R50, R32.reuse, R19, R50 ;  /* 0x0000001320327226 */ /* 0x040fe40000000632 */
[C---:B0-----:R-:W-:Y:S02]  /*3a40*/  IDP.4A.S8.S8 R59, R32.reuse, R20, R59 ;  /* 0x00000014203b7226 */ /* 0x041fe4000000063b */
[C---:B------:R-:W-:Y:S02]  /*3a50*/  IDP.4A.S8.S8 R56, R32.reuse, R21, R56 ;  /* 0x0000001520387226 */ /* 0x040fe40000000638 */
[----:B------:R-:W-:-:S02]  /*3a60*/  IDP.4A.S8.S8 R61, R32, R22, R61 ;  /* 0x00000016203d7226 */ /* 0x000fc4000000063d */
[----:B------:R-:W-:Y:S02]  /*3a70*/  IDP.4A.S8.S8 R58, R32, R23, R58 ;  /* 0x00000017203a7226 */ /* 0x000fe4000000063a */
[CC--:B------:R-:W-:Y:S02]  /*3a80*/  IDP.4A.S8.S8 R51, R28.reuse, R16.reuse, R51 ;  /* 0x000000101c337226 */ /* 0x0c0fe40000000633 */
[C---:B------:R-:W-:Y:S02]  /*3a90*/  IDP.4A.S8.S8 R46, R28.reuse, R19, R46 ;  /* 0x000000131c2e7226 */ /* 0x040fe4000000062e */
[-C--:B------:R-:W-:Y:S02]  /*3aa0*/  IDP.4A.S8.S8 R48, R28, R21.reuse, R48 ;  /* 0x000000151c307226 */ /* 0x080fe40000000630 */
[CC--:B------:R-:W-:Y:S02]  /*3ab0*/  IDP.4A.S8.S8 R32, R24.reuse, R21.reuse, R52 ;  /* 0x0000001518207226 */ /* 0x0c0fe40000000634 */
[----:B------:R-:W-:Y:S01]  /*3ac0*/  IDP.4A.S8.S8 R34, R29, R21, R34 ;  /* 0x000000151d227226 */ /* 0x000fe20000000622 */
[----:B------:R-:W-:Y:S01]  /*3ad0*/  LDS R52, [R30+UR4+0x260] ;  /* 0x000260041e347984 */ /* 0x000fe20008000800 */
[----:B------:R-:W-:-:S02]  /*3ae0*/  IDP.4A.S8.S8 R55, R24, R16, R55 ;  /* 0x0000001018377226 */ /* 0x000fc40000000637 */
[----:B------:R-:W-:Y:S01]  /*3af0*/  IDP.4A.S8.S8 R60, R24, R19, R60 ;  /* 0x00000013183c7226 */ /* 0x000fe2000000063c */
[----:B------:R-:W3:Y:S01]  /*3b00*/  LDG.E.CONSTANT R16, desc[UR8][R36.64] ;  /* 0x0000000824107981 */ /* 0x000ee2000c1e9900 */
[-C--:B------:R-:W-:Y:S02]  /*3b10*/  IDP.4A.S8.S8 R21, R28, R22.reuse, R47 ;  /* 0x000000161c157226 */ /* 0x080fe4000000062f */
[-C--:B------:R-:W-:Y:S02]  /*3b20*/  IDP.4A.S8.S8 R53, R24, R22.reuse, R53 ;  /* 0x0000001618357226 */ /* 0x080fe40000000635 */
[----:B------:R-:W-:Y:S02]  /*3b30*/  IDP.4A.S8.S8 R22, R29, R22, R9 ;  /* 0x000000161d167226 */ /* 0x000fe40000000609 */
[----:B------:R-:W0:Y:S01]  /*3b40*/  LDS.128 R8, [R0+UR5+0x4d0] ;  /* 0x0004d00500087984 */ /* 0x000e220008000c00 */
[-C--:B------:R-:W-:Y:S02]  /*3b50*/  IDP.4A.S8.S8 R49, R28, R20.reuse, R49 ;  /* 0x000000141c317226 */ /* 0x080fe40000000631 */
[----:B------:R-:W-:-:S02]  /*3b60*/  IDP.4A.S8.S8 R19, R24, R20, R51 ;  /* 0x0000001418137226 */ /* 0x000fc40000000633 */
[-C--:B------:R-:W-:Y:S02]  /*3b70*/  IDP.4A.S8.S8 R46, R24, R23.reuse, R46 ;  /* 0x00000017182e7226 */ /* 0x080fe4000000062e */
[C---:B------:R-:W-:Y:S02]  /*3b80*/  IDP.4A.S8.S8 R20, R29.reuse, R20, R55 ;  /* 0x000000141d147226 */ /* 0x040fe40000000637 */
[-C--:B------:R-:W-:Y:S02]  /*3b90*/  IDP.4A.S8.S8 R50, R28, R23.reuse, R50 ;  /* 0x000000171c327226 */ /* 0x080fe40000000632 */
[----:B------:R-:W-:Y:S02]  /*3ba0*/  IDP.4A.S8.S8 R60, R29, R23, R60 ;  /* 0x000000171d3c7226 */ /* 0x000fe4000000063c */
[C---:B-1----:R-:W-:Y:S02]  /*3bb0*/  IDP.4A.S8.S8 R49, R24.reuse, R4, R49 ;  /* 0x0000000418317226 */ /* 0x042fe40000000631 */
        /* <DEDUP_REMOVED lines=11> */
[----:B------:R-:W4:Y:S01]  /*3c70*/  LDG.E.CONSTANT R28, desc[UR8][R36.64+0x70c] ;  /* 0x00070c08241c7981 */ /* 0x000f22000c1e9900 */
[C---:B--2---:R-:W-:Y:S02]  /*3c80*/  IDP.4A.S8.S8 R23, R17.reuse, R4, R20 ;  /* 0x0000000411177226 */ /* 0x044fe40000000614 */
[C---:B------:R-:W-:Y:S01]  /*3c90*/  IDP.4A.S8.S8 R34, R17.reuse, R5, R34 ;  /* 0x0000000511227226 */ /* 0x040fe20000000622 */
[----:B------:R-:W2:Y:S01]  /*3ca0*/  LDG.E.CONSTANT R20, desc[UR8][R36.64+0x8] ;  /* 0x0000080824147981 */ /* 0x000ea2000c1e9900 */
[----:B------:R-:W-:-:S02]  /*3cb0*/  IDP.4A.S8.S8 R29, R17, R6, R22 ;  /* 0x00000006111d7226 */ /* 0x000fc40000000616 */
[----:B------:R-:W-:Y:S01]  /*3cc0*/  IDP.4A.S8.S8 R60, R17, R7, R60 ;  /* 0x00000007113c7226 */ /* 0x000fe2000000063c */
[----:B------:R-:W4:Y:S01]  /*3cd0*/  LDG.E.CONSTANT R22, desc[UR8][R36.64+0x384] ;  /* 0x0003840824167981 */ /* 0x000f22000c1e9900 */
[----:B-----5:R-:W-:-:S03]  /*3ce0*/  IMAD.WIDE.U32 R26, R3, 0x4, R26 ;  /* 0x00000004031a7825 */ /* 0x020fc600078e001a */
[----:B------:R-:W1:Y:S04]  /*3cf0*/  LDS.128 R4, [R0+UR5+0x500] ;  /* 0x0005000500047984 */ /* 0x000e680008000c00 */
[----:B------:R-:W5:Y:S04]  /*3d00*/  LDG.E.CONSTANT R3, desc[UR8][R26.64] ;  /* 0x000000081a037981 */ /* 0x000f68000c1e9900 */
[----:B------:R-:W2:Y:S01]  /*3d10*/  LDG.E.CONSTANT R17, desc[UR8][R26.64+0x4] ;  /* 0x000004081a117981 */ /* 0x000ea2000c1e9900 */
[----:B------:R-:W-:-:S03]  /*3d20*/  IDP.4A.S8.S8 R57, R25, R12, R19 ;  /* 0x0000000c19397226 */ /* 0x000fc60000000613 */
[----:B------:R-:W4:Y:S01]  /*3d30*/  LDG.E.CONSTANT R19, desc[UR8][R26.64+0x8] ;  /* 0x000008081a137981 */ /* 0x000f22000c1e9900 */
[C---:B------:R-:W-:Y:S02]  /*3d40*/  IDP.4A.S8.S8 R59, R18.reuse, R12, R59 ;  /* 0x0000000c123b7226 */ /* 0x040fe4000000063b */
[C---:B------:R-:W-:Y:S02]  /*3d50*/  IDP.4A.S8.S8 R56, R18.reuse, R13, R56 ;  /* 0x0000000d12387226 */ /* 0x040fe40000000638 */
[C---:B------:R-:W-:Y:S02]  /*3d60*/  IDP.4A.S8.S8 R61, R18.reuse, R14, R61 ;  /* 0x0000000e123d7226 */ /* 0x040fe4000000063d */
[----:B------:R-:W-:Y:S02]  /*3d70*/  IDP.4A.S8.S8 R58, R18, R15, R58 ;  /* 0x0000000f123a7226 */ /* 0x000fe4000000063a */
[----:B------:R-:W4:Y:S01]  /*3d80*/  LDG.E.CONSTANT R18, desc[UR8][R36.64+0x4] ;  /* 0x0000040824127981 */ /* 0x000f22000c1e9900 */
[----:B------:R-:W-:-:S02]  /*3d90*/  IDP.4A.S8.S8 R32, R25, R13, R32 ;  /* 0x0000000d19207226 */ /* 0x000fc40000000620 */
[C---:B------:R-:W-:Y:S02]  /*3da0*/  IDP.4A.S8.S8 R55, R31.reuse, R14, R21 ;  /* 0x0000000e1f377226 */ /* 0x040fe40000000615 */
[----:B------:R-:W4:Y:S01]  /*3db0*/  LDG.E.CONSTANT R21, desc[UR8][R26.64+0xc] ;  /* 0x00000c081a157981 */ /* 0x000f22000c1e9900 */
[CC--:B------:R-:W-:Y:S02]  /*3dc0*/  IDP.4A.S8.S8 R49, R31.reuse, R12.reuse, R49 ;  /* 0x0000000c1f317226 */ /* 0x0c0fe40000000631 */
[C---:B------:R-:W-:Y:S02]  /*3dd0*/  IDP.4A.S8.S8 R47, R40.reuse, R12, R23 ;  /* 0x0000000c282f7226 */ /* 0x040fe40000000617 */
[C---:B0-----:R-:W-:Y:S01]  /*3de0*/  IDP.4A.S8.S8 R44, R31.reuse, R11, R58 ;  /* 0x0000000b1f2c7226 */ /* 0x041fe2000000063a */
[----:B------:R-:W4:Y:S01]  /*3df0*/  LDG.E.CONSTANT R23, desc[UR8][R36.64+0x380] ;  /* 0x0003800824177981 */ /* 0x000f22000c1e9900 */
[----:B------:R-:W-:Y:S02]  /*3e00*/  IDP.4A.S8.S8 R12, R31, R15, R24 ;  /* 0x0000000f1f0c7226 */ /* 0x000fe40000000618 */
[C---:B------:R-:W-:Y:S01]  /*3e10*/  IDP.4A.S8.S8 R58, R40.reuse, R9, R32 ;  /* 0x00000009283a7226 */ /* 0x040fe20000000620 */
[----:B------:R-:W4:Y:S01]  /*3e20*/  LDG.E.CONSTANT R24, desc[UR8][R36.64+0xc] ;  /* 0x00000c0824187981 */ /* 0x000f22000c1e9900 */
[----:B------:R-:W-:-:S02]  /*3e30*/  IDP.4A.S8.S8 R34, R40, R13, R34 ;  /* 0x0000000d28227226 */ /* 0x000fc40000000622 */
[----:B------:R-:W-:Y:S01]  /*3e40*/  IDP.4A.S8.S8 R29, R40, R14, R29 ;  /* 0x0000000e281d7226 */ /* 0x000fe2000000061d */
[----:B------:R-:W4:Y:S01]  /*3e50*/  LDG.E.CONSTANT R32, desc[UR8][R36.64+0x700] ;  /* 0x0007000824207981 */ /* 0x000f22000c1e9900 */
[C---:B------:R-:W-:Y:S02]  /*3e60*/  IDP.4A.S8.S8 R48, R31.reuse, R13, R48 ;  /* 0x0000000d1f307226 */ /* 0x040fe40000000630 */
[C---:B------:R-:W-:Y:S01]  /*3e70*/  IDP.4A.S8.S8 R43, R31.reuse, R8, R59 ;  /* 0x000000081f2b7226 */ /* 0x040fe2000000063b */
[----:B------:R-:W4:Y:S01]  /*3e80*/  LDG.E.CONSTANT R27, desc[UR8][R36.64+0xa80] ;  /* 0x000a8008241b7981 */ /* 0x000f22000c1e9900 */
[C---:B------:R-:W-:Y:S02]  /*3e90*/  IDP.4A.S8.S8 R42, R31.reuse, R9, R56 ;  /* 0x000000091f2a7226 */ /* 0x040fe40000000638 */
[----:B------:R-:W-:Y:S01]  /*3ea0*/  IDP.4A.S8.S8 R45, R31, R10, R61 ;  /* 0x0000000a1f2d7226 */ /* 0x000fe2000000063d */
[----:B------:R-:W4:Y:S01]  /*3eb0*/  LDG.E.CONSTANT R26, desc[UR8][R36.64+0xa84] ;  /* 0x000a8408241a7981 */ /* 0x000f22000c1e9900 */
[----:B------:R-:W-:-:S02]  /*3ec0*/  IDP.4A.S8.S8 R51, R25, R8, R49 ;  /* 0x0000000819337226 */ /* 0x000fc40000000631 */
[C---:B------:R-:W-:Y:S01]  /*3ed0*/  IDP.4A.S8.S8 R53, R25.reuse, R14, R53 ;  /* 0x0000000e19357226 */ /* 0x040fe20000000635 */
[----:B------:R-:W4:Y:S01]  /*3ee0*/  LDG.E.CONSTANT R31, desc[UR8][R36.64+0x704] ;  /* 0x00070408241f7981 */ /* 0x000f22000c1e9900 */
[C---:B------:R-:W-:Y:S02]  /*3ef0*/  IDP.4A.S8.S8 R46, R25.reuse, R15, R46 ;  /* 0x0000000f192e7226 */ /* 0x040fe4000000062e */
[-C--:B------:R-:W-:Y:S02]  /*3f00*/  IDP.4A.S8.S8 R54, R25, R9.reuse, R48 ;  /* 0x0000000919367226 */ /* 0x080fe40000000630 */
[----:B------:R-:W-:Y:S01]  /*3f10*/  IDP.4A.S8.S8 R50, R41, R9, R34 ;  /* 0x0000000929327226 */ /* 0x000fe20000000622 */
[----:B------:R-:W-:Y:S01]  /*3f20*/  LDS R48, [R30+UR4+0x348] ;  /* 0x000348041e307984 */ /* 0x000fe20008000800 */
[-C--:B------:R-:W-:Y:S02]  /*3f30*/  IDP.4A.S8.S8 R55, R25, R10.reuse, R55 ;  /* 0x0000000a19377226 */ /* 0x080fe40000000637 */
[----:B------:R-:W-:Y:S01]  /*3f40*/  IDP.4A.S8.S8 R49, R41, R10, R29 ;  /* 0x0000000a29317226 */ /* 0x000fe2000000061d */
[----:B------:R-:W4:Y:S01]  /*3f50*/  LDG.E.CONSTANT R34, desc[UR8][R36.64+0x388] ;  /* 0x0003880824227981 */ /* 0x000f22000c1e9900 */
[----:B------:R-:W-:-:S02]  /*3f60*/  IDP.4A.S8.S8 R12, R25, R11, R12 ;  /* 0x0000000b190c7226 */ /* 0x000fc4000000060c */
[C---:B-1----:R-:W-:Y:S01]  /*3f70*/  IDP.4A.S8.S8 R43, R25.reuse, R4, R43 ;  /* 0x00000004192b7226 */ /* 0x042fe2000000062b */
[----:B------:R-:W4:Y:S01]  /*3f80*/  LDG.E.CONSTANT R29, desc[UR8][R36.64+0x708] ;  /* 0x00070808241d7981 */ /* 0x000f22000c1e9900 */
[C---:B------:R-:W-:Y:S02]  /*3f90*/  IDP.4A.S8.S8 R42, R25.reuse, R5, R42 ;  /* 0x00000005192a7226 */ /* 0x040fe4000000062a */
[C---:B------:R-:W-:Y:S02]  /*3fa0*/  IDP.4A.S8.S8 R45, R25.reuse, R6, R45 ;  /* 0x00000006192d7226 */ /* 0x040fe4000000062d */
[----:B------:R-:W-:Y:S02]  /*3fb0*/  IDP.4A.S8.S8 R44, R25, R7, R44 ;  /* 0x00000007192c7226 */ /* 0x000fe4000000062c */
[----:B------:R0:W4:Y:S01]  /*3fc0*/  LDG.E.CONSTANT R25, desc[UR8][R36.64+0xa88] ;  /* 0x000a880824197981 */ /* 0x000122000c1e9900 */
[C---:B------:R-:W-:Y:S02]  /*3fd0*/  IDP.4A.S8.S8 R14, R40.reuse, R15, R60 ;  /* 0x0000000f280e7226 */ /* 0x040fe4000000063c */
[----:B------:R-:W-:-:S02]  /*3fe0*/  IDP.4A.S8.S8 R59, R40, R10, R53 ;  /* 0x0000000a283b7226 */ /* 0x000fc40000000635 */
[CC--:B------:R-:W-:Y:S02]  /*3ff0*/  IDP.4A.S8.S8 R57, R40.reuse, R8.reuse, R57 ;  /* 0x0000000828397226 */ /* 0x0c0fe40000000639 */
[C---:B------:R-:W-:Y:S02]  /*4000*/  IDP.4A.S8.S8 R47, R41.reuse, R8, R47 ;  /* 0x00000008292f7226 */ /* 0x040fe4000000062f */
[-C--:B------:R-:W-:Y:S01]  /*4010*/  IDP.4A.S8.S8 R60, R40, R11.reuse, R46 ;  /* 0x0000000b283c7226 */ /* 0x080fe2000000062e */
[----:B0-----:R-:W-:Y:S01]  /*4020*/  LDS R36, [R30+UR4+0x3c4] ;  /* 0x0003c4041e247984 */ /* 0x001fe20008000800 */
[----:B------:R-:W-:-:S03]  /*4030*/  IDP.4A.S8.S8 R53, R41, R11, R14 ;  /* 0x0000000b29357226 */ /* 0x000fc6000000060e */
[----:B------:R-:W-:Y:S04]  /*4040*/  LDS R46, [R30+UR4+0x2d0] ;  /* 0x0002d0041e2e7984 */ /* 0x000fe80008000800 */
[----:B------:R-:W0:Y:S01]  /*4050*/  LDS.128 R8, [R0+UR5+0x510] ;  /* 0x0005100500087984 */ /* 0x000e220008000c00 */
[----:B------:R-:W-:-:S03]  /*4060*/  IDP.4A.S8.S8 R56, R40, R7, R12 ;  /* 0x0000000728387226 */ /* 0x000fc6000000060c */
[----:B------:R-:W1:Y:S01]  /*4070*/  LDS.128 R12, [R0+UR5+0x540] ;  /* 0x00054005000c7984 */ /* 0x000e620008000c00 */
[C---:B------:R-:W-:Y:S02]  /*4080*/  IDP.4A.S8.S8 R51, R40.reuse, R4, R51 ;  /* 0x0000000428337226 */ /* 0x040fe40000000633 */
[CC--:B------:R-:W-:Y:S02]  /*4090*/  IDP.4A.S8.S8 R54, R40.reuse, R5.reuse, R54 ;  /* 0x0000000528367226 */ /* 0x0c0fe40000000636 */
[----:B------:R-:W-:Y:S02]  /*40a0*/  IDP.4A.S8.S8 R55, R40, R6, R55 ;  /* 0x0000000628377226 */ /* 0x000fe40000000637 */
[----:B------:R-:W1:Y:S01]  /*40b0*/  LDS R40, [R30+UR4+0x4b0] ;  /* 0x0004b0041e287984 */ /* 0x000e620008000800 */
[C---:B------:R-:W-:Y:S02]  /*40c0*/  IDP.4A.S8.S8 R57, R41.reuse, R4, R57 ;  /* 0x0000000429397226 */ /* 0x040fe40000000639 */
[----:B------:R-:W-:-:S02]  /*40d0*/  IDP.4A.S8.S8 R58, R41, R5, R58 ;  /* 0x00000005293a7226 */ /* 0x000fc4000000063a */
[C---:B------:R-:W-:Y:S02]  /*40e0*/  IDP.4A.S8.S8 R59, R41.reuse, R6, R59 ;  /* 0x00000006293b7226 */ /* 0x040fe4000000063b */
[----:B------:R-:W-:Y:S02]  /*40f0*/  IDP.4A.S8.S8 R60, R41, R7, R60 ;  /* 0x00000007293c7226 */ /* 0x000fe4000000063c */
[C---:B------:R-:W-:Y:S01]  /*4100*/  IDP.4A.S8.S8 R47, R52.reuse, R4, R47 ;  /* 0x00000004342f7226 */ /* 0x040fe2000000062f */
[----:B------:R-:W-:Y:S01]  /*4110*/  LDS R41, [R30+UR4+0x2d4] ;  /* 0x0002d4041e297984 */ /* 0x000fe20008000800 */
[C---:B------:R-:W-:Y:S02]  /*4120*/  IDP.4A.S8.S8 R50, R52.reuse, R5, R50 ;  /* 0x0000000534327226 */ /* 0x040fe40000000632 */
[C---:B------:R-:W-:Y:S02]  /*4130*/  IDP.4A.S8.S8 R49, R52.reuse, R6, R49 ;  /* 0x0000000634317226 */ /* 0x040fe40000000631 */
[----:B------:R-:W-:-:S02]  /*4140*/  IDP.4A.S8.S8 R53, R52, R7, R53 ;  /* 0x0000000734357226 */ /* 0x000fc40000000635 */
[----:B------:R-:W1:Y:S01]  /*4150*/  LDS.128 R4, [R0+UR5+0x570] ;  /* 0x0005700500047984 */ /* 0x000e620008000c00 */
[C---:B0-----:R-:W-:Y:S02]  /*4160*/  IDP.4A.S8.S8 R45, R46.reuse, R10, R45 ;  /* 0x0000000a2e2d7226 */ /* 0x041fe4000000062d */
[CC--:B------:R-:W-:Y:S02]  /*4170*/  IDP.4A.S8.S8 R43, R46.reuse, R8.reuse, R43 ;  /* 0x000000082e2b7226 */ /* 0x0c0fe4000000062b */
[C---:B------:R-:W-:Y:S02]  /*4180*/  IDP.4A.S8.S8 R42, R46.reuse, R9, R42 ;  /* 0x000000092e2a7226 */ /* 0x040fe4000000062a */
[----:B------:R-:W-:Y:S02]  /*4190*/  IDP.4A.S8.S8 R44, R46, R11, R44 ;  /* 0x0000000b2e2c7226 */ /* 0x000fe4000000062c */
[C---:B------:R-:W-:Y:S02]  /*41a0*/  IDP.4A.S8.S8 R51, R48.reuse, R8, R51 ;  /* 0x0000000830337226 */ /* 0x040fe40000000633 */
[----:B------:R-:W-:-:S02]  /*41b0*/  IDP.4A.S8.S8 R54, R48, R9, R54 ;  /* 0x0000000930367226 */ /* 0x000fc40000000636 */
[CC--:B------:R-:W-:Y:S02]  /*41c0*/  IDP.4A.S8.S8 R58, R39.reuse, R9.reuse, R58 ;  /* 0x00000009273a7226 */ /* 0x0c0fe4000000063a */
[C---:B------:R-:W-:Y:S02]  /*41d0*/  IDP.4A.S8.S8 R50, R38.reuse, R9, R50 ;  /* 0x0000000926327226 */ /* 0x040fe40000000632 */
[-C--:B------:R-:W-:Y:S02]  /*41e0*/  IDP.4A.S8.S8 R57, R39, R8.reuse, R57 ;  /* 0x0000000827397226 */ /* 0x080fe40000000639 */
[----:B------:R-:W-:Y:S02]  /*41f0*/  IDP.4A.S8.S8 R47, R38, R8, R47 ;  /* 0x00000008262f7226 */ /* 0x000fe4000000062f */
[C---:B------:R-:W-:Y:S02]  /*4200*/  IDP.4A.S8.S8 R55, R48.reuse, R10, R55 ;  /* 0x0000000a30377226 */ /* 0x040fe40000000637 */
[----:B------:R-:W-:-:S02]  /*4210*/  IDP.4A.S8.S8 R56, R48, R11, R56 ;  /* 0x0000000b30387226 */ /* 0x000fc40000000638 */
[CC--:B------:R-:W-:Y:S02]  /*4220*/  IDP.4A.S8.S8 R60, R39.reuse, R11.reuse, R60 ;  /* 0x0000000b273c7226 */ /* 0x0c0fe4000000063c */
[----:B-1----:R-:W-:Y:S02]  /*4230*/  IDP.4A.S8.S8 R9, R48, R14, R45 ;  /* 0x0000000e30097226 */ /* 0x002fe4000000062d */
[-C--:B------:R-:W-:Y:S01]  /*4240*/  IDP.4A.S8.S8 R59, R39, R10.reuse, R59 ;  /* 0x0000000a273b7226 */ /* 0x080fe2000000063b */
[----:B------:R-:W0:Y:S01]  /*4250*/  LDS R45, [R30+UR4+0x528] ;  /* 0x000528041e2d7984 */ /* 0x000e220008000800 */
[C---:B------:R-:W-:Y:S02]  /*4260*/  IDP.4A.S8.S8 R37, R38.reuse, R10, R49 ;  /* 0x0000000a26257226 */ /* 0x040fe40000000631 */
[----:B------:R-:W-:Y:S02]  /*4270*/  IDP.4A.S8.S8 R11, R38, R11, R53 ;  /* 0x0000000b260b7226 */ /* 0x000fe40000000635 */
[----:B------:R-:W-:-:S02]  /*4280*/  IDP.4A.S8.S8 R8, R48, R12, R43 ;  /* 0x0000000c30087226 */ /* 0x000fc4000000062b */
[----:B------:R-:W-:Y:S02]  /*4290*/  IDP.4A.S8.S8 R52, R48, R15, R44 ;  /* 0x0000000f30347226 */ /* 0x000fe4000000062c */
[CC--:B------:R-:W-:Y:S02]  /*42a0*/  IDP.4A.S8.S8 R49, R39.reuse, R12.reuse, R51 ;  /* 0x0000000c27317226 */ /* 0x0c0fe40000000633 */
[-C--:B------:R-:W-:Y:S02]  /*42b0*/  IDP.4A.S8.S8 R53, R38, R12.reuse, R57 ;  /* 0x0000000c26357226 */ /* 0x080fe40000000639 */
[C---:B------:R-:W-:Y:S02]  /*42c0*/  IDP.4A.S8.S8 R43, R40.reuse, R12, R47 ;  /* 0x0000000c282b7226 */ /* 0x040fe4000000062f */
[----:B------:R-:W-:Y:S02]  /*42d0*/  IDP.4A.S8.S8 R44, R40, R13, R50 ;  /* 0x0000000d282c7226 */ /* 0x000fe40000000632 */
[----:B------:R-:W-:-:S02]  /*42e0*/  IDP.4A.S8.S8 R51, R39, R14, R55 ;  /* 0x0000000e27337226 */ /* 0x000fc40000000637 */
[-C--:B------:R-:W-:Y:S02]  /*42f0*/  IDP.4A.S8.S8 R46, R48, R13.reuse, R42 ;  /* 0x0000000d302e7226 */ /* 0x080fe4000000062a */
[CC--:B------:R-:W-:Y:S02]  /*4300*/  IDP.4A.S8.S8 R54, R39.reuse, R13.reuse, R54 ;  /* 0x0000000d27367226 */ /* 0x0c0fe40000000636 */
[C---:B------:R-:W-:Y:S02]  /*4310*/  IDP.4A.S8.S8 R57, R38.reuse, R13, R58 ;  /* 0x0000000d26397226 */ /* 0x040fe4000000063a */
[-C--:B------:R-:W-:Y:S02]  /*4320*/  IDP.4A.S8.S8 R55, R38, R14.reuse, R59 ;  /* 0x0000000e26377226 */ /* 0x080fe4000000063b */
[----:B------:R-:W-:Y:S02]  /*4330*/  IDP.4A.S8.S8 R47, R40, R14, R37 ;  /* 0x0000000e282f7226 */ /* 0x000fe40000000625 */
[-C--:B------:R-:W-:Y:S01]  /*4340*/  IDP.4A.S8.S8 R56, R39, R15.reuse, R56 ;  /* 0x0000000f27387226 */ /* 0x080fe20000000638 */
[----:B------:R-:W-:Y:S01]  /*4350*/  LDS R37, [R30+UR4+0x43c] ;  /* 0x00043c041e257984 */ /* 0x000fe20008000800 */
[----:B------:R-:W-:-:S02]  /*4360*/  IDP.4A.S8.S8 R60, R38, R15, R60 ;  /* 0x0000000f263c7226 */ /* 0x000fc4000000063c */
[----:B------:R-:W-:Y:S02]  /*4370*/  IDP.4A.S8.S8 R50, R40, R15, R11 ;  /* 0x0000000f28327226 */ /* 0x000fe4000000060b */
[----:B------:R-:W1:Y:S01]  /*4380*/  LDS.128 R12, [R0+UR5+0x520] ;  /* 0x00052005000c7984 */ /* 0x000e620008000c00 */
[C---:B------:R-:W-:Y:S02]  /*4390*/  IDP.4A.S8.S8 R42, R39.reuse, R4, R8 ;  /* 0x00000004272a7226 */ /* 0x040fe40000000608 */
[C---:B------:R-:W-:Y:S02]  /*43a0*/  IDP.4A.S8.S8 R46, R39.reuse, R5, R46 ;  /* 0x00000005272e7226 */ /* 0x040fe4000000062e */
[C---:B------:R-:W-:Y:S02]  /*43b0*/  IDP.4A.S8.S8 R48, R39.reuse, R6, R9 ;  /* 0x0000000627307226 */ /* 0x040fe40000000609 */
[----:B------:R-:W-:Y:S01]  /*43c0*/  IDP.4A.S8.S8 R52, R39, R7, R52 ;  /* 0x0000000727347226 */ /* 0x000fe20000000634 */
[----:B------:R-:W-:Y:S04]  /*43d0*/  LDS.128 R8, [R0+UR5+0x550] ;  /* 0x0005500500087984 */ /* 0x000fe80008000c00 */
[----:B------:R-:W3:Y:S01]  /*43e0*/  LDS R39, [R30+UR4+0x34c] ;  /* 0x00034c041e277984 */ /* 0x000ee20008000800 */
[----:B------:R-:W-:-:S02]  /*43f0*/  IDP.4A.S8.S8 R49, R38, R4, R49 ;  /* 0x0000000426317226 */ /* 0x000fc40000000631 */
[C---:B------:R-:W-:Y:S02]  /*4400*/  IDP.4A.S8.S8 R54, R38.reuse, R5, R54 ;  /* 0x0000000526367226 */ /* 0x040fe40000000636 */
[C---:B------:R-:W-:Y:S02]  /*4410*/  IDP.4A.S8.S8 R51, R38.reuse, R6, R51 ;  /* 0x0000000626337226 */ /* 0x040fe40000000633 */
[----:B------:R-:W-:Y:S02]  /*4420*/  IDP.4A.S8.S8 R56, R38, R7, R56 ;  /* 0x0000000726387226 */ /* 0x000fe40000000638 */
[----:B------:R-:W3:Y:S01]  /*4430*/  LDS R38, [R30+UR4+0x4b4] ;  /* 0x0004b4041e267984 */ /* 0x000ee20008000800 */
[C---:B------:R-:W-:Y:S02]  /*4440*/  IDP.4A.S8.S8 R53, R40.reuse, R4, R53 ;  /* 0x0000000428357226 */ /* 0x040fe40000000635 */
[C---:B------:R-:W-:Y:S02]  /*4450*/  IDP.4A.S8.S8 R57, R40.reuse, R5, R57 ;  /* 0x0000000528397226 */ /* 0x040fe40000000639 */
[----:B------:R-:W-:-:S02]  /*4460*/  IDP.4A.S8.S8 R55, R40, R6, R55 ;  /* 0x0000000628377226 */ /* 0x000fc40000000637 */
[----:B------:R-:W-:Y:S02]  /*4470*/  IDP.4A.S8.S8 R40, R40, R7, R60 ;  /* 0x0000000728287226 */ /* 0x000fe4000000063c */
[C---:B0-----:R-:W-:Y:S02]  /*4480*/  IDP.4A.S8.S8 R58, R45.reuse, R4, R43 ;  /* 0x000000042d3a7226 */ /* 0x041fe4000000062b */
[C---:B------:R-:W-:Y:S02]  /*4490*/  IDP.4A.S8.S8 R44, R45.reuse, R5, R44 ;  /* 0x000000052d2c7226 */ /* 0x040fe4000000062c */
[C---:B------:R-:W-:Y:S02]  /*44a0*/  IDP.4A.S8.S8 R47, R45.reuse, R6, R47 ;  /* 0x000000062d2f7226 */ /* 0x040fe4000000062f */
[----:B------:R-:W-:Y:S02]  /*44b0*/  IDP.4A.S8.S8 R50, R45, R7, R50 ;  /* 0x000000072d327226 */ /* 0x000fe40000000632 */
[----:B------:R-:W0:Y:S01]  /*44c0*/  LDS.128 R4, [R0+UR5+0x580] ;  /* 0x0005800500047984 */ /* 0x000e220008000c00 */
[----:B-1----:R-:W-:-:S04]  /*44d0*/  IDP.4A.S8.S8 R42, R41, R12, R42 ;  /* 0x0000000c292a7226 */ /* 0x002fc8000000062a */
[----:B---3--:R-:W-:Y:S02]  /*44e0*/  IDP.4A.S8.S8 R45, R39, R8, R42 ;  /* 0x00000008272d7226 */ /* 0x008fe4000000062a */
[----:B------:R-:W1:Y:S01]  /*44f0*/  LDS R42, [R30+UR4+0x52c] ;  /* 0x00052c041e2a7984 */ /* 0x000e620008000800 */
[C---:B------:R-:W-:Y:S02]  /*4500*/  IDP.4A.S8.S8 R46, R41.reuse, R13, R46 ;  /* 0x0000000d292e7226 */ /* 0x040fe4000000062e */
[C---:B------:R-:W-:Y:S02]  /*4510*/  IDP.4A.S8.S8 R48, R41.reuse, R14, R48 ;  /* 0x0000000e29307226 */ /* 0x040fe40000000630 */
[----:B------:R-:W-:Y:S02]  /*4520*/  IDP.4A.S8.S8 R52, R41, R15, R52 ;  /* 0x0000000f29347226 */ /* 0x000fe40000000634 */
[-C--:B------:R-:W-:Y:S02]  /*4530*/  IDP.4A.S8.S8 R43, R39, R12.reuse, R49 ;  /* 0x0000000c272b7226 */ /* 0x080fe40000000631 */
[----:B------:R-:W-:-:S02]  /*4540*/  IDP.4A.S8.S8 R41, R36, R12, R53 ;  /* 0x0000000c24297226 */ /* 0x000fc40000000635 */
[----:B------:R-:W-:Y:S02]  /*4550*/  IDP.4A.S8.S8 R59, R37, R12, R58 ;  /* 0x0000000c253b7226 */ /* 0x000fe4000000063a */
[-C--:B------:R-:W-:Y:S02]  /*4560*/  IDP.4A.S8.S8 R12, R39, R13.reuse, R54 ;  /* 0x0000000d270c7226 */ /* 0x080fe40000000636 */
[CC--:B------:R-:W-:Y:S02]  /*4570*/  IDP.4A.S8.S8 R54, R36.reuse, R13.reuse, R57 ;  /* 0x0000000d24367226 */ /* 0x0c0fe40000000639 */
[----:B------:R-:W-:Y:S02]  /*4580*/  IDP.4A.S8.S8 R44, R37, R13, R44 ;  /* 0x0000000d252c7226 */ /* 0x000fe4000000062c */
[-C--:B------:R-:W-:Y:S02]  /*4590*/  IDP.4A.S8.S8 R13, R39, R14.reuse, R51 ;  /* 0x0000000e270d7226 */ /* 0x080fe40000000633 */
[----:B------:R-:W-:-:S02]  /*45a0*/  IDP.4A.S8.S8 R57, R36, R14, R55 ;  /* 0x0000000e24397226 */ /* 0x000fc40000000637 */
[----:B------:R-:W-:Y:S02]  /*45b0*/  IDP.4A.S8.S8 R47, R37, R14, R47 ;  /* 0x0000000e252f7226 */ /* 0x000fe4000000062f */
[-C--:B------:R-:W-:Y:S02]  /*45c0*/  IDP.4A.S8.S8 R56, R39, R15.reuse, R56 ;  /* 0x0000000f27387226 */ /* 0x080fe40000000638 */
[----:B------:R-:W-:Y:S02]  /*45d0*/  IDP.4A.S8.S8 R40, R36, R15, R40 ;  /* 0x0000000f24287226 */ /* 0x000fe40000000628 */
[----:B------:R-:W-:Y:S02]  /*45e0*/  IDP.4A.S8.S8 R55, R37, R8, R41 ;  /* 0x0000000825377226 */ /* 0x000fe40000000629 */
[C---:B------:R-:W-:Y:S02]  /*45f0*/  IDP.4A.S8.S8 R51, R39.reuse, R9, R46 ;  /* 0x0000000927337226 */ /* 0x040fe4000000062e */
[----:B------:R-:W-:-:S02]  /*4600*/  IDP.4A.S8.S8 R49, R39, R10, R48 ;  /* 0x0000000a27317226 */ /* 0x000fc40000000630 */
[-C--:B------:R-:W-:Y:S02]  /*4610*/  IDP.4A.S8.S8 R53, R36, R8.reuse, R43 ;  /* 0x0000000824357226 */ /* 0x080fe4000000062b */
[----:B------:R-:W-:Y:S02]  /*4620*/  IDP.4A.S8.S8 R41, R38, R8, R59 ;  /* 0x0000000826297226 */ /* 0x000fe4000000063b */
[----:B------:R-:W-:Y:S02]  /*4630*/  IDP.4A.S8.S8 R52, R39, R11, R52 ;  /* 0x0000000b27347226 */ /* 0x000fe40000000634 */
[-C--:B------:R-:W-:Y:S01]  /*4640*/  IDP.4A.S8.S8 R8, R36, R9.reuse, R12 ;  /* 0x0000000924087226 */ /* 0x080fe2000000060c */
[----:B------:R-:W-:Y:S01]  /*4650*/  LDS R39, [R30+UR4+0x2d8] ;  /* 0x0002d8041e277984 */ /* 0x000fe20008000800 */
[-C--:B------:R-:W-:Y:S02]  /*4660*/  IDP.4A.S8.S8 R54, R37, R9.reuse, R54 ;  /* 0x0000000925367226 */ /* 0x080fe40000000636 */
[----:B------:R-:W-:-:S02]  /*4670*/  IDP.4A.S8.S8 R43, R38, R9, R44 ;  /* 0x00000009262b7226 */ /* 0x000fc4000000062c */
[-C--:B------:R-:W-:Y:S01]  /*4680*/  IDP.4A.S8.S8 R9, R36, R10.reuse, R13 ;  /* 0x0000000a24097226 */ /* 0x080fe2000000060d */
[----:B------:R-:W-:Y:S01]  /*4690*/  LDS R44, [R30+UR4+0x350] ;  /* 0x000350041e2c7984 */ /* 0x000fe20008000800 */
[CC--:B------:R-:W-:Y:S02]  /*46a0*/  IDP.4A.S8.S8 R57, R37.reuse, R10.reuse, R57 ;  /* 0x0000000a25397226 */ /* 0x0c0fe40000000639 */
[----:B------:R-:W-:Y:S02]  /*46b0*/  IDP.4A.S8.S8 R47, R38, R10, R47 ;  /* 0x0000000a262f7226 */ /* 0x000fe4000000062f */
[CC--:B------:R-:W-:Y:S02]  /*46c0*/  IDP.4A.S8.S8 R56, R36.reuse, R11.reuse, R56 ;  /* 0x0000000b24387226 */ /* 0x0c0fe40000000638 */
[C---:B------:R-:W-:Y:S02]  /*46d0*/  IDP.4A.S8.S8 R10, R37.reuse, R11, R40 ;  /* 0x0000000b250a7226 */ /* 0x040fe40000000628 */
[----:B------:R-:W-:Y:S01]  /*46e0*/  IDP.4A.S8.S8 R50, R37, R15, R50 ;  /* 0x0000000f25327226 */ /* 0x000fe20000000632 */
[----:B------:R-:W-:Y:S01]  /*46f0*/  LDS R40, [R30+UR4+0x3c8] ;  /* 0x0003c8041e287984 */ /* 0x000fe20008000800 */
[----:B0-----:R-:W-:-:S02]  /*4700*/  IDP.4A.S8.S8 R46, R36, R4, R45 ;  /* 0x00000004242e7226 */ /* 0x001fc4000000062d */
[C---:B------:R-:W-:Y:S01]  /*4710*/  IDP.4A.S8.S8 R48, R36.reuse, R5, R51 ;  /* 0x0000000524307226 */ /* 0x040fe20000000633 */
[----:B------:R-:W0:Y:S01]  /*4720*/  LDS.128 R12, [R0+UR5+0x530] ;  /* 0x00053005000c7984 */ /* 0x000e220008000c00 */
[C---:B------:R-:W-:Y:S02]  /*4730*/  IDP.4A.S8.S8 R49, R36.reuse, R6, R49 ;  /* 0x0000000624317226 */ /* 0x040fe40000000631 */
[----:B------:R-:W-:Y:S01]  /*4740*/  IDP.4A.S8.S8 R36, R36, R7, R52 ;  /* 0x0000000724247226 */ /* 0x000fe20000000634 */
[----:B------:R-:W3:Y:S01]  /*4750*/  LDS R45, [R30+UR4+0x440] ;  /* 0x000440041e2d7984 */ /* 0x000ee20008000800 */
[C---:B------:R-:W-:Y:S02]  /*4760*/  IDP.4A.S8.S8 R51, R37.reuse, R4, R53 ;  /* 0x0000000425337226 */ /* 0x040fe40000000635 */
[C---:B------:R-:W-:Y:S02]  /*4770*/  IDP.4A.S8.S8 R52, R37.reuse, R5, R8 ;  /* 0x0000000525347226 */ /* 0x040fe40000000608 */
[----:B------:R-:W-:-:S02]  /*4780*/  IDP.4A.S8.S8 R53, R37, R6, R9 ;  /* 0x0000000625357226 */ /* 0x000fc40000000609 */
[----:B------:R-:W-:Y:S02]  /*4790*/  IDP.4A.S8.S8 R37, R37, R7, R56 ;  /* 0x0000000725257226 */ /* 0x000fe40000000638 */
[C---:B------:R-:W-:Y:S02]  /*47a0*/  IDP.4A.S8.S8 R50, R38.reuse, R11, R50 ;  /* 0x0000000b26327226 */ /* 0x040fe40000000632 */
[C---:B------:R-:W-:Y:S02]  /*47b0*/  IDP.4A.S8.S8 R55, R38.reuse, R4, R55 ;  /* 0x0000000426377226 */ /* 0x040fe40000000637 */
[C---:B------:R-:W-:Y:S02]  /*47c0*/  IDP.4A.S8.S8 R54, R38.reuse, R5, R54 ;  /* 0x0000000526367226 */ /* 0x040fe40000000636 */
[C---:B------:R-:W-:Y:S02]  /*47d0*/  IDP.4A.S8.S8 R57, R38.reuse, R6, R57 ;  /* 0x0000000626397226 */ /* 0x040fe40000000639 */
[----:B------:R-:W-:-:S02]  /*47e0*/  IDP.4A.S8.S8 R56, R38, R7, R10 ;  /* 0x0000000726387226 */ /* 0x000fc4000000060a */
[----:B------:R-:W5:Y:S04]  /*47f0*/  LDS.128 R8, [R0+UR5+0x560] ;  /* 0x0005600500087984 */ /* 0x000f680008000c00 */
[----:B------:R-:W2:Y:S01]  /*4800*/  LDS R38, [R30+UR4+0x4b8] ;  /* 0x0004b8041e267984 */ /* 0x000ea20008000800 */
[C---:B-1----:R-:W-:Y:S02]  /*4810*/  IDP.4A.S8.S8 R59, R42.reuse, R4, R41 ;  /* 0x000000042a3b7226 */ /* 0x042fe40000000629 */
[C---:B------:R-:W-:Y:S01]  /*4820*/  IDP.4A.S8.S8 R58, R42.reuse, R5, R43 ;  /* 0x000000052a3a7226 */ /* 0x040fe2000000062b */
[----:B------:R-:W-:Y:S01]  /*4830*/  LDS R30, [R30+UR4+0x530] ;  /* 0x000530041e1e7984 */ /* 0x000fe20008000800 */
[C---:B------:R-:W-:Y:S02]  /*4840*/  IDP.4A.S8.S8 R47, R42.reuse, R6, R47 ;  /* 0x000000062a2f7226 */ /* 0x040fe4000000062f */
[----:B------:R-:W-:-:S02]  /*4850*/  IDP.4A.S8.S8 R50, R42, R7, R50 ;  /* 0x000000072a327226 */ /* 0x000fc40000000632 */
[----:B------:R1:W4:Y:S01]  /*4860*/  LDS.128 R4, [R0+UR5+0x590] ;  /* 0x0005900500047984 */ /* 0x0003220008000c00 */
[CC--:B0-----:R-:W-:Y:S02]  /*4870*/  IDP.4A.S8.S8 R41, R39.reuse, R12.reuse, R46 ;  /* 0x0000000c27297226 */ /* 0x0c1fe4000000062e */
[-C--:B------:R-:W-:Y:S02]  /*4880*/  IDP.4A.S8.S8 R48, R39, R13.reuse, R48 ;  /* 0x0000000d27307226 */ /* 0x080fe40000000630 */
[-C--:B------:R-:W-:Y:S02]  /*4890*/  IDP.4A.S8.S8 R51, R44, R12.reuse, R51 ;  /* 0x0000000c2c337226 */ /* 0x080fe40000000633 */
[-C--:B------:R-:W-:Y:S02]  /*48a0*/  IDP.4A.S8.S8 R55, R40, R12.reuse, R55 ;  /* 0x0000000c28377226 */ /* 0x080fe40000000637 */
[----:B---3--:R-:W-:Y:S02]  /*48b0*/  IDP.4A.S8.S8 R59, R45, R12, R59 ;  /* 0x0000000c2d3b7226 */ /* 0x008fe4000000063b */
[----:B------:R-:W-:-:S02]  /*48c0*/  IDP.4A.S8.S8 R52, R44, R13, R52 ;  /* 0x0000000d2c347226 */ /* 0x000fc40000000634 */
[-C--:B------:R-:W-:Y:S02]  /*48d0*/  IDP.4A.S8.S8 R54, R40, R13.reuse, R54 ;  /* 0x0000000d28367226 */ /* 0x080fe40000000636 */
[----:B-1----:R-:W-:Y:S02]  /*48e0*/  IDP.4A.S8.S8 R0, R45, R13, R58 ;  /* 0x0000000d2d007226 */ /* 0x002fe4000000063a */
[-C--:B------:R-:W-:Y:S02]  /*48f0*/  IDP.4A.S8.S8 R49, R39, R14.reuse, R49 ;  /* 0x0000000e27317226 */ /* 0x080fe40000000631 */
[-C--:B------:R-:W-:Y:S02]  /*4900*/  IDP.4A.S8.S8 R53, R44, R14.reuse, R53 ;  /* 0x0000000e2c357226 */ /* 0x080fe40000000635 */
[-C--:B------:R-:W-:Y:S02]  /*4910*/  IDP.4A.S8.S8 R57, R40, R14.reuse, R57 ;  /* 0x0000000e28397226 */ /* 0x080fe40000000639 */
[----:B------:R-:W-:-:S02]  /*4920*/  IDP.4A.S8.S8 R47, R45, R14, R47 ;  /* 0x0000000e2d2f7226 */ /* 0x000fc4000000062f */
[CC--:B-----5:R-:W-:Y:S02]  /*4930*/  IDP.4A.S8.S8 R41, R44.reuse, R8.reuse, R41 ;  /* 0x000000082c297226 */ /* 0x0e0fe40000000629 */
[-C--:B------:R-:W-:Y:S02]  /*4940*/  IDP.4A.S8.S8 R48, R44, R9.reuse, R48 ;  /* 0x000000092c307226 */ /* 0x080fe40000000630 */
[-C--:B------:R-:W-:Y:S02]  /*4950*/  IDP.4A.S8.S8 R51, R40, R8.reuse, R51 ;  /* 0x0000000828337226 */ /* 0x080fe40000000633 */
[-C--:B------:R-:W-:Y:S02]  /*4960*/  IDP.4A.S8.S8 R55, R45, R8.reuse, R55 ;  /* 0x000000082d377226 */ /* 0x080fe40000000637 */
[----:B--2---:R-:W-:Y:S02]  /*4970*/  IDP.4A.S8.S8 R13, R38, R8, R59 ;  /* 0x00000008260d7226 */ /* 0x004fe4000000063b */
[----:B------:R-:W-:-:S02]  /*4980*/  IDP.4A.S8.S8 R14, R40, R9, R52 ;  /* 0x00000009280e7226 */ /* 0x000fc40000000634 */
[-C--:B------:R-:W-:Y:S02]  /*4990*/  IDP.4A.S8.S8 R54, R45, R9.reuse, R54 ;  /* 0x000000092d367226 */ /* 0x080fe40000000636 */
[----:B------:R-:W-:Y:S02]  /*49a0*/  IDP.4A.S8.S8 R0, R38, R9, R0 ;  /* 0x0000000926007226 */ /* 0x000fe40000000600 */
[----:B------:R-:W0:Y:S01]  /*49b0*/  LDC.64 R8, c[0x0][0x390] ;  /* 0x0000e400ff087b82 */ /* 0x000e220000000a00 */
[-C--:B------:R-:W-:Y:S02]  /*49c0*/  IDP.4A.S8.S8 R36, R39, R15.reuse, R36 ;  /* 0x0000000f27247226 */ /* 0x080fe40000000624 */
[C---:B------:R-:W-:Y:S02]  /*49d0*/  IDP.4A.S8.S8 R37, R44.reuse, R15, R37 ;  /* 0x0000000f2c257226 */ /* 0x040fe40000000625 */
[C---:B------:R-:W-:Y:S02]  /*49e0*/  IDP.4A.S8.S8 R49, R44.reuse, R10, R49 ;  /* 0x0000000a2c317226 */ /* 0x040fe40000000631 */
[----:B------:R-:W-:-:S02]  /*49f0*/  IDP.4A.S8.S8 R36, R44, R11, R36 ;  /* 0x0000000b2c247226 */ /* 0x000fc40000000624 */
[C---:B----4-:R-:W-:Y:S02]  /*4a00*/  IDP.4A.S8.S8 R41, R40.reuse, R4, R41 ;  /* 0x0000000428297226 */ /* 0x050fe40000000629 */
[-C--:B------:R-:W-:Y:S02]  /*4a10*/  IDP.4A.S8.S8 R53, R40, R10.reuse, R53 ;  /* 0x0000000a28357226 */ /* 0x080fe40000000635 */
[-C--:B------:R-:W-:Y:S02]  /*4a20*/  IDP.4A.S8.S8 R57, R45, R10.reuse, R57 ;  /* 0x0000000a2d397226 */ /* 0x080fe40000000639 */
[----:B------:R-:W-:Y:S02]  /*4a30*/  IDP.4A.S8.S8 R47, R38, R10, R47 ;  /* 0x0000000a262f7226 */ /* 0x000fe4000000062f */
[C---:B------:R-:W-:Y:S02]  /*4a40*/  IDP.4A.S8.S8 R56, R40.reuse, R15, R56 ;  /* 0x0000000f28387226 */ /* 0x040fe40000000638 */
[----:B------:R-:W-:-:S02]  /*4a50*/  IDP.4A.S8.S8 R12, R40, R11, R37 ;  /* 0x0000000b280c7226 */ /* 0x000fc40000000625 */
[C---:B------:R-:W-:Y:S02]  /*4a60*/  IDP.4A.S8.S8 R48, R40.reuse, R5, R48 ;  /* 0x0000000528307226 */ /* 0x040fe40000000630 */
[C---:B------:R-:W-:Y:S02]  /*4a70*/  IDP.4A.S8.S8 R10, R40.reuse, R6, R49 ;  /* 0x00000006280a7226 */ /* 0x040fe40000000631 */
[----:B------:R-:W-:Y:S01]  /*4a80*/  IDP.4A.S8.S8 R40, R40, R7, R36 ;  /* 0x0000000728287226 */ /* 0x000fe20000000624 */
[----:B------:R-:W-:Y:S01]  /*4a90*/  I2FP.F32.S32 R36, R41 ;  /* 0x0000002900247245 */ /* 0x000fe20000201400 */
[-C--:B------:R-:W-:Y:S02]  /*4aa0*/  IDP.4A.S8.S8 R51, R45, R4.reuse, R51 ;  /* 0x000000042d337226 */ /* 0x080fe40000000633 */
[-C--:B------:R-:W-:Y:S02]  /*4ab0*/  IDP.4A.S8.S8 R55, R38, R4.reuse, R55 ;  /* 0x0000000426377226 */ /* 0x080fe40000000637 */
[----:B------:R-:W-:-:S02]  /*4ac0*/  IDP.4A.S8.S8 R13, R30, R4, R13 ;  /* 0x000000041e0d7226 */ /* 0x000fc4000000060d */
[C---:B------:R-:W-:Y:S02]  /*4ad0*/  IDP.4A.S8.S8 R50, R45.reuse, R15, R50 ;  /* 0x0000000f2d327226 */ /* 0x040fe40000000632 */
[----:B------:R-:W-:Y:S01]  /*4ae0*/  FFMA R15, R36, 0.00013865760411135852337, R3 ;  /* 0x3911649e240f7823 */ /* 0x000fe20000000003 */
[----:B------:R-:W-:Y:S02]  /*4af0*/  IDP.4A.S8.S8 R4, R30, R5, R0 ;  /* 0x000000051e047226 */ /* 0x000fe40000000600 */
[CC--:B------:R-:W-:Y:S02]  /*4b00*/  IDP.4A.S8.S8 R56, R45.reuse, R11.reuse, R56 ;  /* 0x0000000b2d387226 */ /* 0x0c0fe40000000638 */
[----:B------:R-:W-:Y:S01]  /*4b10*/  FADD R15, R16, R15 ;  /* 0x0000000f100f7221 */ /* 0x000fe20000000000 */
[----:B------:R-:W-:Y:S01]  /*4b20*/  IDP.4A.S8.S8 R50, R38, R11, R50 ;  /* 0x0000000b26327226 */ /* 0x000fe20000000632 */
[----:B------:R-:W-:Y:S01]  /*4b30*/  I2FP.F32.S32 R4, R4 ;  /* 0x0000000400047245 */ /* 0x000fe20000201400 */
[----:B------:R-:W-:-:S02]  /*4b40*/  IDP.4A.S8.S8 R11, R45, R6, R53 ;  /* 0x000000062d0b7226 */ /* 0x000fc40000000635 */
[C---:B------:R-:W-:Y:S01]  /*4b50*/  IDP.4A.S8.S8 R14, R45.reuse, R5, R14 ;  /* 0x000000052d0e7226 */ /* 0x040fe2000000060e */
[----:B------:R-:W-:Y:S01]  /*4b60*/  I2FP.F32.S32 R0, R51 ;  /* 0x0000003300007245 */ /* 0x000fe20000201400 */
[----:B------:R-:W-:Y:S01]  /*4b70*/  IDP.4A.S8.S8 R45, R45, R7, R12 ;  /* 0x000000072d2d7226 */ /* 0x000fe2000000060c */
[----:B------:R-:W-:Y:S01]  /*4b80*/  I2FP.F32.S32 R16, R13 ;  /* 0x0000000d00107245 */ /* 0x000fe20000201400 */
[-C--:B------:R-:W-:Y:S01]  /*4b90*/  IDP.4A.S8.S8 R12, R38, R6.reuse, R57 ;  /* 0x00000006260c7226 */ /* 0x080fe20000000639 */
[----:B------:R-:W-:Y:S01]  /*4ba0*/  FMNMX R15, RZ, R15, !PT ;  /* 0x0000000fff0f7209 */ /* 0x000fe20007800000 */
[----:B------:R-:W-:Y:S01]  /*4bb0*/  IDP.4A.S8.S8 R47, R30, R6, R47 ;  /* 0x000000061e2f7226 */ /* 0x000fe2000000062f */
[----:B------:R-:W-:Y:S01]  /*4bc0*/  I2FP.F32.S32 R6, R55 ;  /* 0x0000003700067245 */ /* 0x000fe20000201400 */
[----:B0-----:R-:W-:-:S04]  /*4bd0*/  IMAD.WIDE.U32 R8, R2, 0x4, R8 ;  /* 0x0000000402087825 */ /* 0x001fc800078e0008 */
[----:B------:R-:W-:Y:S01]  /*4be0*/  FFMA R39, R4, 0.00013865760411135852337, R17 ;  /* 0x3911649e04277823 */ /* 0x000fe20000000011 */
[----:B------:R-:W-:Y:S02]  /*4bf0*/  I2FP.F32.S32 R48, R48 ;  /* 0x0000003000307245 */ /* 0x000fe40000201400 */
[----:B------:R-:W-:Y:S02]  /*4c00*/  I2FP.F32.S32 R10, R10 ;  /* 0x0000000a000a7245 */ /* 0x000fe40000201400 */
[----:B------:R-:W-:Y:S01]  /*4c10*/  I2FP.F32.S32 R4, R11 ;  /* 0x0000000b00047245 */ /* 0x000fe20000201400 */
[----:B------:R-:W-:Y:S02]  /*4c20*/  IDP.4A.S8.S8 R54, R38, R5, R54 ;  /* 0x0000000526367226 */ /* 0x000fe40000000636 */
[--C-:B------:R-:W-:Y:S01]  /*4c30*/  FFMA R2, R0, 0.00013865760411135852337, R3.reuse ;  /* 0x3911649e00027823 */ /* 0x100fe20000000003 */
[--C-:B------:R-:W-:Y:S01]  /*4c40*/  FFMA R5, R6, 0.00013865760411135852337, R3.reuse ;  /* 0x3911649e06057823 */ /* 0x100fe20000000003 */
[----:B------:R-:W-:Y:S01]  /*4c50*/  FFMA R0, R16, 0.00013865760411135852337, R3 ;  /* 0x3911649e10007823 */ /* 0x000fe20000000003 */
[----:B------:R0:W-:Y:S01]  /*4c60*/  STG.E desc[UR8][R8.64], R15 ;  /* 0x0000000f08007986 */ /* 0x0001e2000c101908 */
[----:B------:R-:W-:Y:S01]  /*4c70*/  FFMA R13, R48, 0.00013865760411135852337, R17 ;  /* 0x3911649e300d7823 */ /* 0x000fe20000000011 */
[----:B------:R-:W-:Y:S01]  /*4c80*/  FFMA R3, R10, 0.00013865760411135852337, R19 ;  /* 0x3911649e0a037823 */ /* 0x000fe20000000013 */
[-C--:B------:R-:W-:Y:S01]  /*4c90*/  IDP.4A.S8.S8 R38, R38, R7.reuse, R56 ;  /* 0x0000000726267226 */ /* 0x080fe20000000638 */
[----:B------:R-:W-:Y:S01]  /*4ca0*/  I2FP.F32.S32 R14, R14 ;  /* 0x0000000e000e7245 */ /* 0x000fe20000201400 */
[----:B------:R-:W-:Y:S01]  /*4cb0*/  IDP.4A.S8.S8 R7, R30, R7, R50 ;  /* 0x000000071e077226 */ /* 0x000fe20000000632 */
[----:B------:R-:W-:Y:S01]  /*4cc0*/  I2FP.F32.S32 R40, R40 ;  /* 0x0000002800287245 */ /* 0x000fe20000201400 */
[----:B------:R-:W-:Y:S01]  /*4cd0*/  FADD R13, R18, R13 ;  /* 0x0000000d120d7221 */ /* 0x000fe20000000000 */
[----:B------:R-:W-:Y:S01]  /*4ce0*/  FADD R3, R20, R3 ;  /* 0x0000000314037221 */ /* 0x000fe20000000000 */
[----:B0-----:R-:W-:Y:S01]  /*4cf0*/  FFMA R15, R4, 0.00013865760411135852337, R19 ;  /* 0x3911649e040f7823 */ /* 0x001fe20000000013 */
[----:B------:R-:W-:Y:S01]  /*4d00*/  I2FP.F32.S32 R4, R45 ;  /* 0x0000002d00047245 */ /* 0x000fe20000201400 */
[----:B------:R-:W-:Y:S01]  /*4d10*/  FFMA R37, R14, 0.00013865760411135852337, R17 ;  /* 0x3911649e0e257823 */ /* 0x000fe20000000011 */
[----:B------:R-:W-:Y:S01]  /*4d20*/  I2FP.F32.S32 R54, R54 ;  /* 0x0000003600367245 */ /* 0x000fe20000201400 */
[--C-:B------:R-:W-:Y:S01]  /*4d30*/  FFMA R11, R40, 0.00013865760411135852337, R21.reuse ;  /* 0x3911649e280b7823 */ /* 0x100fe20000000015 */
[----:B------:R-:W-:Y:S01]  /*4d40*/  I2FP.F32.S32 R12, R12 ;  /* 0x0000000c000c7245 */ /* 0x000fe20000201400 */
[----:B------:R-:W-:Y:S01]  /*4d50*/  FFMA R4, R4, 0.00013865760411135852337, R21 ;  /* 0x3911649e04047823 */ /* 0x000fe20000000015 */
[----:B------:R-:W-:-:S02]  /*4d60*/  I2FP.F32.S32 R6, R47 ;  /* 0x0000002f00067245 */ /* 0x000fc40000201400 */
[----:B------:R-:W-:Y:S02]  /*4d70*/  I2FP.F32.S32 R38, R38 ;  /* 0x0000002600267245 */ /* 0x000fe40000201400 */
[----:B------:R-:W-:Y:S01]  /*4d80*/  I2FP.F32.S32 R10, R7 ;  /* 0x00000007000a7245 */ /* 0x000fe20000201400 */
[----:B------:R-:W-:Y:S01]  /*4d90*/  FADD R11, R24, R11 ;  /* 0x0000000b180b7221 */ /* 0x000fe20000000000 */
[----:B------:R-:W-:Y:S01]  /*4da0*/  FMNMX R13, RZ, R13, !PT ;  /* 0x0000000dff0d7209 */ /* 0x000fe20007800000 */
[----:B------:R-:W-:Y:S01]  /*4db0*/  FADD R2, R23, R2 ;  /* 0x0000000217027221 */ /* 0x000fe20000000000 */
[----:B------:R-:W-:Y:S01]  /*4dc0*/  FMNMX R3, RZ, R3, !PT ;  /* 0x00000003ff037209 */ /* 0x000fe20007800000 */
[----:B------:R-:W-:Y:S01]  /*4dd0*/  FADD R22, R22, R37 ;  /* 0x0000002516167221 */ /* 0x000fe20000000000 */
[----:B------:R-:W-:Y:S01]  /*4de0*/  FADD R4, R33, R4 ;  /* 0x0000000421047221 */ /* 0x000fe20000000000 */
[----:B------:R-:W-:Y:S01]  /*4df0*/  FADD R5, R32, R5 ;  /* 0x0000000520057221 */ /* 0x000fe20000000000 */
[----:B------:R-:W-:Y:S01]  /*4e00*/  FFMA R54, R54, 0.00013865760411135852337, R17 ;  /* 0x3911649e36367823 */ /* 0x000fe20000000011 */
[--C-:B------:R-:W-:Y:S01]  /*4e10*/  FFMA R12, R12, 0.00013865760411135852337, R19.reuse ;  /* 0x3911649e0c0c7823 */ /* 0x100fe20000000013 */
[----:B------:R-:W-:Y:S01]  /*4e20*/  FFMA R6, R6, 0.00013865760411135852337, R19 ;  /* 0x3911649e06067823 */ /* 0x000fe20000000013 */
[--C-:B------:R-:W-:Y:S01]  /*4e30*/  FFMA R17, R38, 0.00013865760411135852337, R21.reuse ;  /* 0x3911649e26117823 */ /* 0x100fe20000000015 */
[----:B------:R-:W-:Y:S01]  /*4e40*/  FFMA R10, R10, 0.00013865760411135852337, R21 ;  /* 0x3911649e0a0a7823 */ /* 0x000fe20000000015 */
[----:B------:R0:W-:Y:S01]  /*4e50*/  STG.E desc[UR8][R8.64+0x4], R13 ;  /* 0x0000040d08007986 */ /* 0x0001e2000c101908 */
[----:B------:R-:W-:Y:S01]  /*4e60*/  FMNMX R11, RZ, R11, !PT ;  /* 0x0000000bff0b7209 */ /* 0x000fe20007800000 */
[----:B------:R-:W-:Y:S01]  /*4e70*/  FADD R15, R34, R15 ;  /* 0x0000000f220f7221 */ /* 0x000fe20000000000 */
[----:B------:R-:W-:Y:S01]  /*4e80*/  FMNMX R7, RZ, R2, !PT ;  /* 0x00000002ff077209 */ /* 0x000fe20007800000 */
[----:B------:R1:W-:Y:S01]  /*4e90*/  STG.E desc[UR8][R8.64+0x8], R3 ;  /* 0x0000080308007986 */ /* 0x0003e2000c101908 */
[----:B------:R-:W-:Y:S01]  /*4ea0*/  FMNMX R5, RZ, R5, !PT ;  /* 0x00000005ff057209 */ /* 0x000fe20007800000 */
[----:B------:R-:W-:Y:S01]  /*4eb0*/  FADD R31, R31, R54 ;  /* 0x000000361f1f7221 */ /* 0x000fe20000000000 */
[----:B------:R-:W-:Y:S01]  /*4ec0*/  FADD R12, R29, R12 ;  /* 0x0000000c1d0c7221 */ /* 0x000fe20000000000 */
[----:B------:R-:W-:Y:S01]  /*4ed0*/  FADD R17, R28, R17 ;  /* 0x000000111c117221 */ /* 0x000fe20000000000 */
[----:B------:R-:W-:Y:S01]  /*4ee0*/  FADD R0, R27, R0 ;  /* 0x000000001b007221 */ /* 0x000fe20000000000 */
[----:B------:R-:W-:Y:S01]  /*4ef0*/  FADD R26, R26, R39 ;  /* 0x000000271a1a7221 */ /* 0x000fe20000000000 */
[----:B------:R-:W-:Y:S01]  /*4f00*/  FADD R6, R25, R6 ;  /* 0x0000000619067221 */ /* 0x000fe20000000000 */
[----:B0-----:R-:W-:Y:S01]  /*4f10*/  FMNMX R13, RZ, R22, !PT ;  /* 0x00000016ff0d7209 */ /* 0x001fe20007800000 */
[----:B------:R-:W-:Y:S01]  /*4f20*/  FADD R10, R35, R10 ;  /* 0x0000000a230a7221 */ /* 0x000fe20000000000 */
[----:B-1----:R-:W-:Y:S01]  /*4f30*/  FMNMX R3, RZ, R4, !PT ;  /* 0x00000004ff037209 */ /* 0x002fe20007800000 */
[----:B------:R0:W-:Y:S01]  /*4f40*/  STG.E desc[UR8][R8.64+0xc], R11 ;  /* 0x00000c0b08007986 */ /* 0x0001e2000c101908 */
[----:B------:R-:W-:-:S02]  /*4f50*/  FMNMX R15, RZ, R15, !PT ;  /* 0x0000000fff0f7209 */ /* 0x000fc40007800000 */
[----:B------:R-:W-:Y:S01]  /*4f60*/  FMNMX R31, RZ, R31, !PT ;  /* 0x0000001fff1f7209 */ /* 0x000fe20007800000 */
[----:B------:R1:W-:Y:S01]  /*4f70*/  STG.E desc[UR8][R8.64+0x380], R7 ;  /* 0x0003800708007986 */ /* 0x0003e2000c101908 */
[----:B------:R-:W-:-:S03]  /*4f80*/  FMNMX R17, RZ, R17, !PT ;  /* 0x00000011ff117209 */ /* 0x000fc60007800000 */
[----:B------:R2:W-:Y:S04]  /*4f90*/  STG.E desc[UR8][R8.64+0x384], R13 ;  /* 0x0003840d08007986 */ /* 0x0005e8000c101908 */
[----:B------:R3:W-:Y:S01]  /*4fa0*/  STG.E desc[UR8][R8.64+0x38c], R3 ;  /* 0x00038c0308007986 */ /* 0x0007e2000c101908 */
[----:B0-----:R-:W-:-:S03]  /*4fb0*/  FMNMX R11, RZ, R0, !PT ;  /* 0x00000000ff0b7209 */ /* 0x001fc60007800000 */
[----:B------:R0:W-:Y:S01]  /*4fc0*/  STG.E desc[UR8][R8.64+0x700], R5 ;  /* 0x0007000508007986 */ /* 0x0001e2000c101908 */
[----:B-1----:R-:W-:Y:S02]  /*4fd0*/  FMNMX R7, RZ, R12, !PT ;  /* 0x0000000cff077209 */ /* 0x002fe40007800000 */
[----:B--2---:R-:W-:Y:S02]  /*4fe0*/  FMNMX R13, RZ, R10, !PT ;  /* 0x0000000aff0d7209 */ /* 0x004fe40007800000 */
[----:B---3--:R-:W-:Y:S02]  /*4ff0*/  FMNMX R3, RZ, R26, !PT ;  /* 0x0000001aff037209 */ /* 0x008fe40007800000 */
[----:B0-----:R-:W-:Y:S01]  /*5000*/  FMNMX R5, RZ, R6, !PT ;  /* 0x00000006ff057209 */ /* 0x001fe20007800000 */
        /* <DEDUP_REMOVED lines=9> */
.L_x_293:
        /* <DEDUP_REMOVED lines=14> */
.L_x_489:


//--------------------- .text.fused_divide_add_round_cast_clip_cast_27_kernel0 --------------------------
	.section	.text.fused_divide_add_round_cast_clip_cast_27_kernel0,"ax",@progbits
	.align	128
        .global         fused_divide_add_round_cast_clip_cast_27_kernel0
        .type           fused_divide_add_round_cast_clip_cast_27_kernel0,@function
        .size           fused_divide_add_round_cast_clip_cast_27_kernel0,(.L_x_490 - fused_divide_add_round_cast_clip_cast_27_kernel0)
        .other          fused_divide_add_round_cast_clip_cast_27_kernel0,@"STO_CUDA_ENTRY STV_DEFAULT"
fused_divide_add_round_cast_clip_cast_27_kernel0:
.text.fused_divide_add_round_cast_clip_cast_27_kernel0:
        /* <DEDUP_REMOVED lines=15> */
[----:B--2---:R-:W-:-:S05]  /*00f0*/  FFMA R0, R2, 39.387981414794921875, R5 ;  /* 0x421d8d4b02007823 */ /* 0x004fca0000000005 */
[----:B------:R-:W-:-:S05]  /*0100*/  LOP3.LUT R9, R9, 0x80000000, R0, 0xb8, !PT ;  /* 0x8000000009097812 */ /* 0x000fca00078eb800 */
[----:B------:R-:W-:-:S06]  /*0110*/  FADD.RZ R9, R0, R9 ;  /* 0x0000000900097221 */ /* 0x000fcc000000c000 */
[----:B------:R-:W0:Y:S02]  /*0120*/  F2I.TRUNC.NTZ R9, R9 ;  /* 0x0000000900097305 */ /* 0x000e24000020f100 */
[----:B0-----:R-:W-:-:S04]  /*0130*/  VIMNMX R0, PT, PT, R9, 0x7f, PT ;  /* 0x0000007f09007848 */ /* 0x001fc80003fe0100 */
[----:B------:R-:W-:-:S05]  /*0140*/  VIMNMX R5, PT, PT, R0, -0x80, !PT ;  /* 0xffffff8000057848 */ /* 0x000fca0007fe0100 */
[----:B------:R-:W-:Y:S01]  /*0150*/  STG.E.U8 desc[UR6][R6.64], R5 ;  /* 0x0000000506007986 */ /* 0x000fe2000c101106 */
[----:B------:R-:W-:Y:S05]  /*0160*/  EXIT ;  /* 0x000000000000794d */ /* 0x000fea0003800000 */
.L_x_294:
        /* <DEDUP_REMOVED lines=9> */
.L_x_490:


//--------------------- .text.fused_divide_add_round_cast_clip_cast_20_kernel0 --------------------------
	.section	.text.fused_divide_add_round_cast_clip_cast_20_kernel0,"ax",@progbits
	.align	128
        .global         fused_divide_add_round_cast_clip_cast_20_kernel0
        .type           fused_divide_add_round_cast_clip_cast_20_kernel0,@function
        .size           fused_divide_add_round_cast_clip_cast_20_kernel0,(.L_x_491 - fused_divide_add_round_cast_clip_cast_20_kernel0)
        .other          fused_divide_add_round_cast_clip_cast_20_kernel0,@"STO_CUDA_ENTRY STV_DEFAULT"
fused_divide_add_round_cast_clip_cast_20_kernel0:
.text.fused_divide_add_round_cast_clip_cast_20_kernel0:
        /* <DEDUP_REMOVED lines=15> */
[----:B--2---:R-:W-:-:S05]  /*00f0*/  FFMA R0, R2, 2.4617490768432617188, R5 ;  /* 0x401d8d4c02007823 */ /* 0x004fca0000000005 */
[----:B------:R-:W-:-:S05]  /*0100*/  LOP3.LUT R9, R9, 0x80000000, R0, 0xb8, !PT ;  /* 0x8000000009097812 */ /* 0x000fca00078eb800 */
[----:B------:R-:W-:-:S06]  /*0110*/  FADD.RZ R9, R0, R9 ;  /* 0x0000000900097221 */ /* 0x000fcc000000c000 */
[----:B------:R-:W0:Y:S02]  /*0120*/  F2I.TRUNC.NTZ R9, R9 ;  /* 0x0000000900097305 */ /* 0x000e24000020f100 */
[----:B0-----:R-:W-:-:S04]  /*0130*/  VIMNMX R0, PT, PT, R9, 0x7f, PT ;  /* 0x0000007f09007848 */ /* 0x001fc80003fe0100 */
[----:B------:R-:W-:-:S05]  /*0140*/  VIMNMX R5, PT, PT, R0, -0x80, !PT ;  /* 0xffffff8000057848 */ /* 0x000fca0007fe0100 */
[----:B------:R-:W-:Y:S01]  /*0150*/  STG.E.U8 desc[UR6][R6.64], R5 ;  /* 0x0000000506007986 */ /* 0x000fe2000c101106 */
[----:B------:R-:W-:Y:S05]  /*0160*/  EXIT ;  /* 0x000000000000794d */ /* 0x000fea0003800000 */
.L_x_295:
        /* <DEDUP_REMOVED lines=9> */
.L_x_491:


//--------------------- .text.fused_nn_conv2d_cast_subtract_cast_multiply_add_nn_relu_2_kernel0 --------------------------
	.section	.text.fused_nn_conv2d_cast_subtract_cast_multiply_add_nn_relu_2_kernel0,"ax",@progbits
	.align	128
        .global         fused_nn_conv2d_cast_subtract_cast_multiply_add_nn_relu_2_kernel0
        .type           fused_nn_conv2d_cast_subtract_cast_multiply_add_nn_relu_2_kernel0,@function
        .size           fused_nn_conv2d_cast_subtract_cast_multiply_add_nn_relu_2_kernel0,(.L_x_492 - fused_nn_conv2d_cast_subtract_cast_multiply_add_nn_relu_2_kernel0)
        .other          fused_nn_conv2d_cast_subtract_cast_multiply_add_nn_relu_2_kernel0,@"STO_CUDA_ENTRY STV_DEFAULT"
fused_nn_conv2d_cast_subtract_cast_multiply_add_nn_relu_2_kernel0:
.text.fused_nn_conv2d_cast_subtract_cast_multiply_add_nn_relu_2_kernel0:
[----:B------:R-:W-:Y:S01]  /*0000*/  LDC R1, c[0x0][0x37c] ;  /* 0x0000df00ff017b82 */ /* 0x000fe20000000800 */
[----:B------:R-:W0:Y:S07]  /*0010*/  S2R R3, SR_TID.Z ;  /* 0x0000000000037919 */ /* 0x000e2e0000002300 */
[----:B------:R-:W1:Y:S01]  /*0020*/  S2UR UR5, SR_CgaCtaId ;  /* 0x00000000000579c3 */ /* 0x000e620000008800 */
[----:B------:R-:W-:Y:S01]  /*0030*/  UMOV UR4, 0x400 ;  /* 0x0000040000047882 */ /* 0x000fe20000000000 */
[----:B------:R-:W2:Y:S01]  /*0040*/  LDCU.64 UR8, c[0x0][0x358] ;  /* 0x00006b00ff0877ac */ /* 0x000ea20008000a00 */
[----:B------:R-:W3:Y:S01]  /*0050*/  S2R R20, SR_TID.X ;  /* 0x0000000000147919 */ /* 0x000ee20000002100 */
[----:B------:R-:W-:Y:S01]  /*0060*/  BSSY.RECONVERGENT B0, `(.L_x_296) ;  /* 0x0000081000007945 */ /* 0x000fe20003800200 */
[----:B------:R-:W4:Y:S01]  /*0070*/  S2R R9, SR_CTAID.X ;  /* 0x0000000000097919 */ /* 0x000f220000002500 */
[----:B-1----:R-:W-:Y:S01]  /*0080*/  ULEA UR6, UR5, UR4, 0x18 ;  /* 0x0000000405067291 */ /* 0x002fe2000f8ec0ff */
[----:B0-----:R-:W-:-:S02]  /*0090*/  IMAD.SHL.U32 R5, R3, 0x4, RZ ;  /* 0x0000000403057824 */ /* 0x001fc400078e00ff */
[----:B---3--:R-:W-:-:S03]  /*00a0*/  IMAD R7, R3, 0x10, R20 ;  /* 0x0000001003077824 */ /* 0x008fc600078e0214 */
[C---:B------:R-:W-:Y:S01]  /*00b0*/  LEA.HI R4, R20.reuse, R5, RZ, 0x1e ;  /* 0x0000000514047211 */ /* 0x040fe200078ff0ff */
[----:B------:R-:W-:Y:S02]  /*00c0*/  IMAD.SHL.U32 R60, R20, 0x4, RZ ;  /* 0x00000004143c7824 */ /* 0x000fe400078e00ff */
[----:B----4-:R-:W-:Y:S01]  /*00d0*/  IMAD.HI.U32 R2, R9, -0x6db6db6d, RZ ;  /* 0x9249249309027827 */ /* 0x010fe200078e00ff */
[C---:B------:R-:W-:Y:S02]  /*00e0*/  LOP3.LUT R0, R7.reuse, 0xffff, RZ, 0xc0, !PT ;  /* 0x0000ffff07007812 */ /* 0x040fe400078ec0ff */
[----:B------:R-:W-:Y:S01]  /*00f0*/  LOP3.LUT R5, R4, 0xff, RZ, 0xc0, !PT ;  /* 0x000000ff04057812 */ /* 0x000fe200078ec0ff */
[C---:B------:R-:W-:Y:S01]  /*0100*/  VIADD R54, R7.reuse, 0x80 ;  /* 0x0000008007367836 */ /* 0x040fe20000000000 */
[----:B------:R-:W-:Y:S01]  /*0110*/  SHF.R.U32.HI R2, RZ, 0x2, R2 ;  /* 0x00000002ff027819 */ /* 0x000fe20000011602 */
[----:B------:R-:W-:Y:S01]  /*0120*/  IMAD R0, R0, 0x1bad, RZ ;  /* 0x00001bad00007824 */ /* 0x000fe200078e02ff */
[----:B------:R-:W-:Y:S01]  /*0130*/  ISETP.GT.U32.AND P0, PT, R7, 0x1bf, PT ;  /* 0x000001bf0700780c */ /* 0x000fe20003f04070 */
[----:B------:R-:W-:Y:S01]  /*0140*/  IMAD R8, R5, 0x25, RZ ;  /* 0x0000002505087824 */ /* 0x000fe200078e02ff */
[----:B------:R-:W-:Y:S01]  /*0150*/  LOP3.LUT R11, R54, 0xffff, RZ, 0xc0, !PT ;  /* 0x0000ffff360b7812 */ /* 0x000fe200078ec0ff */
[C---:B------:R-:W-:Y:S01]  /*0160*/  IMAD R5, R2.reuse, 0x1c00, RZ ;  /* 0x00001c0002057824 */ /* 0x040fe200078e02ff */
[----:B------:R-:W-:Y:S01]  /*0170*/  SHF.R.U32.HI R55, RZ, 0x12, R0 ;  /* 0x00000012ff377819 */ /* 0x000fe20000011600 */
[----:B------:R-:W-:Y:S01]  /*0180*/  IMAD R0, R2, -0x7, R9 ;  /* 0xfffffff902007824 */ /* 0x000fe200078e0209 */
[----:B------:R-:W-:Y:S01]  /*0190*/  SHF.R.U32.HI R8, RZ, 0x8, R8 ;  /* 0x00000008ff087819 */ /* 0x000fe20000011608 */
[----:B------:R-:W-:Y:S01]  /*01a0*/  IMAD R11, R11, 0x1bad, RZ ;  /* 0x00001bad0b0b7824 */ /* 0x000fe200078e02ff */
[----:B------:R-:W-:Y:S01]  /*01b0*/  PRMT R9, R55, 0x9910, RZ ;  /* 0x0000991037097816 */ /* 0x000fe200000000ff */
[----:B------:R-:W-:Y:S01]  /*01c0*/  IMAD.SHL.U32 R6, R0, 0x80, RZ ;  /* 0x0000008000067824 */ /* 0x000fe200078e00ff */
[C---:B------:R-:W-:Y:S01]  /*01d0*/  ISETP.GT.U32.AND P1, PT, R7.reuse, 0x13f, PT ;  /* 0x0000013f0700780c */ /* 0x040fe20003f24070 */
[----:B------:R-:W-:Y:S01]  /*01e0*/  IMAD.MOV R10, RZ, RZ, -R8 ;  /* 0x000000ffff0a7224 */ /* 0x000fe200078e0a08 */
[----:B------:R-:W-:Y:S01]  /*01f0*/  SHF.R.U32.HI R57, RZ, 0x12, R11 ;  /* 0x00000012ff397819 */ /* 0x000fe2000001160b */
[----:B------:R-:W-:Y:S01]  /*0200*/  VIADD R56, R7, 0x100 ;  /* 0x0000010007387836 */ /* 0x000fe20000000000 */
[----:B------:R-:W-:Y:S01]  /*0210*/  LOP3.LUT R5, R5, R6, RZ, 0xfc, !PT ;  /* 0x0000000605057212 */ /* 0x000fe200078efcff */
[----:B------:R-:W-:Y:S01]  /*0220*/  IMAD R6, R9, 0x25, RZ ;  /* 0x0000002509067824 */ /* 0x000fe200078e02ff */
[----:B------:R-:W-:-:S02]  /*0230*/  PRMT R9, R10, 0x7710, RZ ;  /* 0x000077100a097816 */ /* 0x000fc400000000ff */
[C---:B------:R-:W-:Y:S01]  /*0240*/  ISETP.GE.U32.AND P4, PT, R7.reuse, 0xc0, PT ;  /* 0x000000c00700780c */ /* 0x040fe20003f86070 */
[----:B------:R-:W-:Y:S01]  /*0250*/  IMAD.MOV R10, RZ, RZ, -R6 ;  /* 0x000000ffff0a7224 */ /* 0x000fe200078e0a06 */
[----:B------:R-:W-:Y:S01]  /*0260*/  ISETP.GE.U32.AND P5, PT, R7, 0x40, PT ;  /* 0x000000400700780c */ /* 0x000fe20003fa6070 */
[----:B------:R-:W-:Y:S01]  /*0270*/  IMAD.IADD R6, R4, 0x1, R9 ;  /* 0x0000000104067824 */ /* 0x000fe200078e0209 */
[----:B------:R-:W-:Y:S02]  /*0280*/  PRMT R12, R57, 0x9910, RZ ;  /* 0x00009910390c7816 */ /* 0x000fe400000000ff */
[----:B------:R-:W-:Y:S02]  /*0290*/  PRMT R10, R10, 0x7710, RZ ;  /* 0x000077100a0a7816 */ /* 0x000fe400000000ff */
[----:B------:R-:W-:Y:S02]  /*02a0*/  LOP3.LUT R9, R6, 0xfe, RZ, 0xc0, !PT ;  /* 0x000000fe06097812 */ /* 0x000fe400078ec0ff */
[----:B------:R-:W-:Y:S01]  /*02b0*/  ISETP.GT.U32.OR P0, PT, R4, 0x6f, P0 ;  /* 0x0000006f0400780c */ /* 0x000fe20000704470 */
[----:B------:R-:W-:Y:S01]  /*02c0*/  IMAD.IADD R6, R7, 0x1, R10 ;  /* 0x0000000107067824 */ /* 0x000fe200078e020a */
[----:B------:R-:W-:-:S02]  /*02d0*/  LOP3.LUT R10, R56, 0xffff, RZ, 0xc0, !PT ;  /* 0x0000ffff380a7812 */ /* 0x000fc400078ec0ff */
[----:B------:R-:W-:Y:S01]  /*02e0*/  LEA.HI R46, R9, R8, RZ, 0x1f ;  /* 0x00000008092e7211 */ /* 0x000fe200078ff8ff */
[C---:B------:R-:W-:Y:S01]  /*02f0*/  VIADD R8, R4.reuse, 0x40 ;  /* 0x0000004004087836 */ /* 0x040fe20000000000 */
[----:B------:R-:W-:Y:S01]  /*0300*/  IADD3 R7, PT, PT, R4, 0x20, RZ ;  /* 0x0000002004077810 */ /* 0x000fe20007ffe0ff */
[----:B------:R-:W-:Y:S01]  /*0310*/  IMAD R59, R10, 0x1bad, RZ ;  /* 0x00001bad0a3b7824 */ /* 0x000fe200078e02ff */
[----:B------:R-:W-:Y:S01]  /*0320*/  SHF.R.U32.HI R46, RZ, 0x2, R46 ;  /* 0x00000002ff2e7819 */ /* 0x000fe2000001162e */
[----:B------:R-:W-:Y:S01]  /*0330*/  VIADD R9, R4, 0x60 ;  /* 0x0000006004097836 */ /* 0x000fe20000000000 */
[----:B------:R-:W-:Y:S01]  /*0340*/  LOP3.LUT R11, R7, 0xff, RZ, 0xc0, !PT ;  /* 0x000000ff070b7812 */ /* 0x000fe200078ec0ff */
[----:B------:R-:W-:Y:S01]  /*0350*/  IMAD.MOV.U32 R10, RZ, RZ, R12 ;  /* 0x000000ffff0a7224 */ /* 0x000fe200078e000c */
[----:B------:R-:W-:Y:S02]  /*0360*/  LOP3.LUT R12, R8, 0xff, RZ, 0xc0, !PT ;  /* 0x000000ff080c7812 */ /* 0x000fe400078ec0ff */
[----:B------:R-:W-:Y:S01]  /*0370*/  LOP3.LUT R14, R9, 0xff, RZ, 0xc0, !PT ;  /* 0x000000ff090e7812 */ /* 0x000fe200078ec0ff */
[----:B------:R-:W-:Y:S01]  /*0380*/  IMAD R11, R11, 0x25, RZ ;  /* 0x000000250b0b7824 */ /* 0x000fe200078e02ff */
[----:B------:R-:W-:Y:S01]  /*0390*/  SHF.R.U32.HI R59, RZ, 0x12, R59 ;  /* 0x00000012ff3b7819 */ /* 0x000fe2000001163b */
[----:B------:R-:W-:Y:S01]  /*03a0*/  IMAD R10, R10, 0x25, RZ ;  /* 0x000000250a0a7824 */ /* 0x000fe200078e02ff */
[----:B------:R-:W-:Y:S01]  /*03b0*/  ISETP.GT.U32.OR P2, PT, R3, 0x1b, P0 ;  /* 0x0000001b0300780c */ /* 0x000fe20000744470 */
[----:B------:R-:W-:Y:S01]  /*03c0*/  IMAD R13, R12, 0x25, RZ ;  /* 0x000000250c0d7824 */ /* 0x000fe200078e02ff */
[----:B------:R-:W-:Y:S01]  /*03d0*/  PRMT R16, R59, 0x9910, RZ ;  /* 0x000099103b107816 */ /* 0x000fe200000000ff */
[----:B------:R-:W-:Y:S01]  /*03e0*/  IMAD R14, R14, 0x25, RZ ;  /* 0x000000250e0e7824 */ /* 0x000fe200078e02ff */
[----:B------:R-:W-:Y:S01]  /*03f0*/  SHF.R.U32.HI R12, RZ, 0x8, R11 ;  /* 0x00000008ff0c7819 */ /* 0x000fe2000001160b */
[----:B------:R-:W-:Y:S01]  /*0400*/  IMAD.MOV R11, RZ, RZ, -R10 ;  /* 0x000000ffff0b7224 */ /* 0x000fe200078e0a0a */
[----:B------:R-:W-:Y:S01]  /*0410*/  SHF.R.U32.HI R15, RZ, 0x8, R13 ;  /* 0x00000008ff0f7819 */ /* 0x000fe2000001160d */
[----:B------:R-:W-:Y:S01]  /*0420*/  IMAD.MOV.U32 R10, RZ, RZ, R16 ;  /* 0x000000ffff0a7224 */ /* 0x000fe200078e0010 */
[----:B------:R-:W-:Y:S01]  /*0430*/  SHF.R.U32.HI R16, RZ, 0x8, R14 ;  /* 0x00000008ff107819 */ /* 0x000fe2000001160e */
[----:B------:R-:W-:Y:S01]  /*0440*/  IMAD.MOV R14, RZ, RZ, -R12 ;  /* 0x000000ffff0e7224 */ /* 0x000fe200078e0a0c */
[----:B------:R-:W-:Y:S01]  /*0450*/  PRMT R11, R11, 0x7710, RZ ;  /* 0x000077100b0b7816 */ /* 0x000fe200000000ff */
[----:B------:R-:W-:Y:S01]  /*0460*/  IMAD.MOV R13, RZ, RZ, -R15 ;  /* 0x000000ffff0d7224 */ /* 0x000fe200078e0a0f */
[----:B------:R-:W-:Y:S01]  /*0470*/  IADD3 R18, PT, PT, RZ, -R16, RZ ;  /* 0x80000010ff127210 */ /* 0x000fe20007ffe0ff */
[----:B------:R-:W-:Y:S01]  /*0480*/  IMAD R10, R10, 0x25, RZ ;  /* 0x000000250a0a7824 */ /* 0x000fe200078e02ff */
[----:B------:R-:W-:Y:S01]  /*0490*/  PRMT R14, R14, 0x7710, RZ ;  /* 0x000077100e0e7816 */ /* 0x000fe200000000ff */
[----:B------:R-:W-:Y:S01]  /*04a0*/  IMAD.IADD R54, R54, 0x1, R11 ;  /* 0x0000000136367824 */ /* 0x000fe200078e020b */
[----:B------:R-:W-:Y:S01]  /*04b0*/  PRMT R11, R13, 0x7710, RZ ;  /* 0x000077100d0b7816 */ /* 0x000fe200000000ff */
[----:B------:R-:W-:Y:S01]  /*04c0*/  IMAD.MOV R13, RZ, RZ, -R10 ;  /* 0x000000ffff0d7224 */ /* 0x000fe200078e0a0a */
[----:B------:R-:W-:Y:S01]  /*04d0*/  PRMT R18, R18, 0x7710, RZ ;  /* 0x0000771012127816 */ /* 0x000fe200000000ff */
[----:B------:R-:W-:Y:S01]  /*04e0*/  IMAD.IADD R14, R7, 0x1, R14 ;  /* 0x00000001070e7824 */ /* 0x000fe200078e020e */
[----:B------:R-:W-:Y:S01]  /*04f0*/  ISETP.GT.U32.OR P1, PT, R4, 0x4f, P1 ;  /* 0x0000004f0400780c */ /* 0x000fe20000f24470 */
[----:B------:R-:W-:Y:S01]  /*0500*/  IMAD.IADD R10, R8, 0x1, R11 ;  /* 0x00000001080a7824 */ /* 0x000fe200078e020b */
[----:B------:R-:W-:Y:S01]  /*0510*/  PRMT R11, R13, 0x7710, RZ ;  /* 0x000077100d0b7816 */ /* 0x000fe200000000ff */
[----:B------:R-:W-:Y:S01]  /*0520*/  IMAD.IADD R18, R9, 0x1, R18 ;  /* 0x0000000109127824 */ /* 0x000fe200078e0212 */
[----:B------:R-:W-:-:S02]  /*0530*/  LOP3.LUT R13, R14, 0xfe, RZ, 0xc0, !PT ;  /* 0x000000fe0e0d7812 */ /* 0x000fc400078ec0ff */
[----:B------:R-:W-:Y:S01]  /*0540*/  LOP3.LUT R10, R10, 0xfe, RZ, 0xc0, !PT ;  /* 0x000000fe0a0a7812 */ /* 0x000fe200078ec0ff */
[----:B------:R-:W-:Y:S01]  /*0550*/  IMAD.IADD R56, R56, 0x1, R11 ;  /* 0x0000000138387824 */ /* 0x000fe200078e020b */
[----:B------:R-:W-:Y:S02]  /*0560*/  LOP3.LUT R11, R18, 0xfe, RZ, 0xc0, !PT ;  /* 0x000000fe120b7812 */ /* 0x000fe400078ec0ff */
[----:B------:R-:W-:Y:S02]  /*0570*/  LEA.HI R13, R13, R12, RZ, 0x1f ;  /* 0x0000000c0d0d7211 */ /* 0x000fe400078ff8ff */
[----:B------:R-:W-:Y:S02]  /*0580*/  LEA.HI R10, R10, R15, RZ, 0x1f ;  /* 0x0000000f0a0a7211 */ /* 0x000fe400078ff8ff */
[----:B------:R-:W-:Y:S02]  /*0590*/  LEA.HI R11, R11, R16, RZ, 0x1f ;  /* 0x000000100b0b7211 */ /* 0x000fe400078ff8ff */
[----:B------:R-:W-:-:S02]  /*05a0*/  PRMT R12, R46, 0x9910, RZ ;  /* 0x000099102e0c7816 */ /* 0x000fc400000000ff */
[----:B------:R-:W-:Y:S02]  /*05b0*/  SHF.R.U32.HI R44, RZ, 0x2, R13 ;  /* 0x00000002ff2c7819 */ /* 0x000fe4000001160d */
[----:B------:R-:W-:Y:S01]  /*05c0*/  SHF.R.U32.HI R42, RZ, 0x2, R10 ;  /* 0x00000002ff2a7819 */ /* 0x000fe2000001160a */
[----:B------:R-:W-:Y:S01]  /*05d0*/  IMAD.MOV.U32 R10, RZ, RZ, R12 ;  /* 0x000000ffff0a7224 */ /* 0x000fe200078e000c */
[----:B------:R-:W-:Y:S02]  /*05e0*/  SHF.R.U32.HI R40, RZ, 0x2, R11 ;  /* 0x00000002ff287819 */ /* 0x000fe4000001160b */
[----:B------:R-:W-:Y:S01]  /*05f0*/  PRMT R11, R44, 0x9910, RZ ;  /* 0x000099102c0b7816 */ /* 0x000fe200000000ff */
[----:B------:R-:W-:Y:S01]  /*0600*/  IMAD R10, R10, 0x7, RZ ;  /* 0x000000070a0a7824 */ /* 0x000fe200078e02ff */
[----:B------:R-:W-:Y:S02]  /*0610*/  PRMT R12, R42, 0x9910, RZ ;  /* 0x000099102a0c7816 */ /* 0x000fe400000000ff */
[----:B------:R-:W-:Y:S01]  /*0620*/  PRMT R13, R40, 0x9910, RZ ;  /* 0x00009910280d7816 */ /* 0x000fe200000000ff */
[----:B------:R-:W-:Y:S01]  /*0630*/  IMAD.MOV R10, RZ, RZ, -R10 ;  /* 0x000000ffff0a7224 */ /* 0x000fe200078e0a0a */
[C---:B------:R-:W-:Y:S01]  /*0640*/  ISETP.LT.U32.AND P4, PT, R4.reuse, 0x30, !P4 ;  /* 0x000000300400780c */ /* 0x040fe20006781070 */
[----:B------:R-:W-:Y:S01]  /*0650*/  IMAD R11, R11, 0x7, RZ ;  /* 0x000000070b0b7824 */ /* 0x000fe200078e02ff */
[----:B------:R-:W-:Y:S01]  /*0660*/  ISETP.LT.U32.AND P5, PT, R4, 0x10, !P5 ;  /* 0x000000100400780c */ /* 0x000fe20006fa1070 */
[----:B------:R-:W-:Y:S01]  /*0670*/  IMAD R12, R12, 0x7, RZ ;  /* 0x000000070c0c7824 */ /* 0x000fe200078e02ff */
[----:B------:R-:W-:Y:S01]  /*0680*/  ISETP.GT.U32.OR P3, PT, R3, 0x13, P1 ;  /* 0x000000130300780c */ /* 0x000fe20000f64470 */
[----:B------:R-:W-:Y:S01]  /*0690*/  IMAD R13, R13, 0x7, RZ ;  /* 0x000000070d0d7824 */ /* 0x000fe200078e02ff */
[----:B------:R-:W-:-:S02]  /*06a0*/  LOP3.LUT R58, R60, 0xc, RZ, 0xc0, !PT ;  /* 0x0000000c3c3a7812 */ /* 0x000fc400078ec0ff */
[C---:B------:R-:W-:Y:S02]  /*06b0*/  ISETP.LT.U32.AND P0, PT, R3.reuse, 0xc, P4 ;  /* 0x0000000c0300780c */ /* 0x040fe40002701070 */
[C---:B------:R-:W-:Y:S02]  /*06c0*/  ISETP.LT.U32.AND P1, PT, R3.reuse, 0x4, P5 ;  /* 0x000000040300780c */ /* 0x040fe40002f21070 */
[----:B------:R-:W-:Y:S01]  /*06d0*/  LEA R60, R3, R60, 0x6 ;  /* 0x0000003c033c7211 */ /* 0x000fe200078e30ff */
[----:B--2---:R-:W-:Y:S10]  /*06e0*/  @P2 BRA `(.L_x_297) ;  /* 0x0000000000602947 */ /* 0x004ff40003800000 */
[----:B------:R-:W-:Y:S01]  /*06f0*/  PRMT R14, R4, 0x9910, RZ ;  /* 0x00009910040e7816 */ /* 0x000fe200000000ff */
[----:B------:R-:W0:Y:S04]  /*0700*/  LDCU.64 UR10, c[0x0][0x380] ;  /* 0x00007000ff0a77ac */ /* 0x000e280008000a00 */
[----:B------:R-:W-:-:S05]  /*0710*/  IMAD R14, R14, 0x25, RZ ;  /* 0x000000250e0e7824 */ /* 0x000fca00078e02ff */
[----:B------:R-:W-:-:S04]  /*0720*/  LOP3.LUT R14, R14, 0xffff, RZ, 0xc0, !PT ;  /* 0x0000ffff0e0e7812 */ /* 0x000fc800078ec0ff */
[----:B------:R-:W-:-:S05]  /*0730*/  SHF.R.U32.HI R14, RZ, 0x8, R14 ;  /* 0x00000008ff0e7819 */ /* 0x000fca000001160e */
[----:B------:R-:W-:-:S05]  /*0740*/  IMAD.MOV R15, RZ, RZ, -R14 ;  /* 0x000000ffff0f7224 */ /* 0x000fca00078e0a0e */
[----:B------:R-:W-:-:S05]  /*0750*/  PRMT R15, R15, 0x7710, RZ ;  /* 0x000077100f0f7816 */ /* 0x000fca00000000ff */
[----:B------:R-:W-:-:S05]  /*0760*/  IMAD.IADD R15, R4, 0x1, R15 ;  /* 0x00000001040f7824 */ /* 0x000fca00078e020f */
[----:B------:R-:W-:-:S04]  /*0770*/  LOP3.LUT R15, R15, 0xfe, RZ, 0xc0, !PT ;  /* 0x000000fe0f0f7812 */ /* 0x000fc800078ec0ff */
[----:B------:R-:W-:-:S04]  /*0780*/  LEA.HI R15, R15, R14, RZ, 0x1f ;  /* 0x0000000e0f0f7211 */ /* 0x000fc800078ff8ff */
[----:B------:R-:W-:-:S04]  /*0790*/  LOP3.LUT R15, R15, 0xfc, RZ, 0xc0, !PT ;  /* 0x000000fc0f0f7812 */ /* 0x000fc800078ec0ff */
[----:B------:R-:W-:-:S04]  /*07a0*/  SHF.R.U32.HI R15, RZ, 0x2, R15 ;  /* 0x00000002ff0f7819 */ /* 0x000fc8000001160f */
[----:B------:R-:W-:-:S05]  /*07b0*/  PRMT R14, R15, 0x9910, RZ ;  /* 0x000099100f0e7816 */ /* 0x000fca00000000ff */
[----:B------:R-:W-:-:S04]  /*07c0*/  IMAD R14, R14, 0x7, RZ ;  /* 0x000000070e0e7824 */ /* 0x000fc800078e02ff */
[----:B------:R-:W-:-:S05]  /*07d0*/  IMAD.MOV R14, RZ, RZ, -R14 ;  /* 0x000000ffff0e7224 */ /* 0x000fca00078e0a0e */
[----:B------:R-:W-:-:S05]  /*07e0*/  PRMT R17, R14, 0x7710, RZ ;  /* 0x000077100e117816 */ /* 0x000fca00000000ff */
[----:B------:R-:W-:-:S04]  /*07f0*/  IMAD.IADD R14, R4, 0x1, R17 ;  /* 0x00000001040e7824 */ /* 0x000fc800078e0211 */
[----:B------:R-:W-:-:S05]  /*0800*/  IMAD.SHL.U32 R17, R14, 0x10, RZ ;  /* 0x000000100e117824 */ /* 0x000fca00078e00ff */
[----:B------:R-:W-:-:S05]  /*0810*/  LOP3.LUT R14, R58, 0xf0, R17, 0xf8, !PT ;  /* 0x000000f03a0e7812 */ /* 0x000fca00078ef811 */
[----:B------:R-:W-:-:S05]  /*0820*/  IMAD R14, R15, 0x310, R14 ;  /* 0x000003100f0e7824 */ /* 0x000fca00078e020e */
[----:B0-----:R-:W-:-:S05]  /*0830*/  IADD3 R14, P2, PT, R14, UR10, RZ ;  /* 0x0000000a0e0e7c10 */ /* 0x001fca000ff5e0ff */
[----:B------:R-:W-:-:S06]  /*0840*/  IMAD.X R15, RZ, RZ, UR11, P2 ;  /* 0x0000000bff0f7e24 */ /* 0x000fcc00090e06ff */
[----:B------:R-:W2:Y:S04]  /*0850*/  LDG.E.CONSTANT R15, desc[UR8][R14.64] ;  /* 0x000000080e0f7981 */ /* 0x000ea8000c1e9900 */
[----:B--2---:R0:W-:Y:S02]  /*0860*/  STS [R60+UR6], R15 ;  /* 0x0000000f3c007988 */ /* 0x0041e40008000806 */
.L_x_297:
[----:B------:R-:W-:Y:S05]  /*0870*/  BSYNC.RECONVERGENT B0 ;  /* 0x0000000000007941 */ /* 0x000fea0003800200 */
.L_x_296:
[----:B------:R-:W-:Y:S04]  /*0880*/  BSSY.RECONVERGENT B0, `(.L_x_298) ;  /* 0x0000019000007945 */ /* 0x000fe80003800200 */
[----:B------:R-:W-:Y:S05]  /*0890*/  @P3 BRA `(.L_x_299) ;  /* 0x00000000005c3947 */ /* 0x000fea0003800000 */
[----:B------:R-:W-:Y:S01]  /*08a0*/  VIADD R14, R4, 0x20 ;  /* 0x00000020040e7836 */ /* 0x000fe20000000000 */
[----:B------:R-:W1:Y:S04]  /*08b0*/  LDCU.64 UR10, c[0x0][0x380] ;  /* 0x00007000ff0a77ac */ /* 0x000e680008000a00 */
[----:B0-----:R-:W-:-:S05]  /*08c0*/  LOP3.LUT R15, R14, 0xff, RZ, 0xc0, !PT ;  /* 0x000000ff0e0f7812 */ /* 0x001fca00078ec0ff */
[----:B------:R-:W-:-:S05]  /*08d0*/  IMAD R15, R15, 0x25, RZ ;  /* 0x000000250f0f7824 */ /* 0x000fca00078e02ff */
[----:B------:R-:W-:-:S05]  /*08e0*/  SHF.R.U32.HI R15, RZ, 0x8, R15 ;  /* 0x00000008ff0f7819 */ /* 0x000fca000001160f */
[----:B------:R-:W-:-:S05]  /*08f0*/  IMAD.MOV R17, RZ, RZ, -R15 ;  /* 0x000000ffff117224 */ /* 0x000fca00078e0a0f */
[----:B------:R-:W-:-:S04]  /*0900*/  PRMT R17, R17, 0x7710, RZ ;  /* 0x0000771011117816 */ /* 0x000fc800000000ff */
[----:B------:R-:W-:-:S04]  /*0910*/  IADD3 R16, PT, PT, R14, R17, RZ ;  /* 0x000000110e107210 */ /* 0x000fc80007ffe0ff */
[----:B------:R-:W-:-:S04]  /*0920*/  LOP3.LUT R16, R16, 0xfe, RZ, 0xc0, !PT ;  /* 0x000000fe10107812 */ /* 0x000fc800078ec0ff */
[----:B------:R-:W-:-:S04]  /*0930*/  LEA.HI R16, R16, R15, RZ, 0x1f ;  /* 0x0000000f10107211 */ /* 0x000fc800078ff8ff */
        /* <DEDUP_REMOVED lines=9> */
[----:B-1----:R-:W-:-:S05]  /*09d0*/  IADD3 R14, P2, PT, R15, UR10, RZ ;  /* 0x0000000a0f0e7c10 */ /* 0x002fca000ff5e0ff */
[----:B------:R-:W-:-:S06]  /*09e0*/  IMAD.X R15, RZ, RZ, UR11, P2 ;  /* 0x0000000bff0f7e24 */ /* 0x000fcc00090e06ff */
[----:B------:R-:W2:Y:S04]  /*09f0*/  LDG.E.CONSTANT R15, desc[UR8][R14.64] ;  /* 0x000000080e0f7981 */ /* 0x000ea8000c1e9900 */
[----:B--2---:R1:W-:Y:S02]  /*0a00*/  STS [R60+UR6+0x200], R15 ;  /* 0x0002000f3c007988 */ /* 0x0043e40008000806 */
.L_x_299:
[----:B------:R-:W-:Y:S05]  /*0a10*/  BSYNC.RECONVERGENT B0 ;  /* 0x0000000000007941 */ /* 0x000fea0003800200 */
.L_x_298:
[----:B------:R-:W-:Y:S04]  /*0a20*/  BSSY.RECONVERGENT B0, `(.L_x_300) ;  /* 0x0000019000007945 */ /* 0x000fe80003800200 */
[----:B------:R-:W-:Y:S05]  /*0a30*/  @!P0 BRA `(.L_x_301) ;  /* 0x00000000005c8947 */ /* 0x000fea0003800000 */
[----:B------:R-:W-:Y:S01]  /*0a40*/  VIADD R14, R4, 0x40 ;  /* 0x00000040040e7836 */ /* 0x000fe20000000000 */
[----:B------:R-:W2:Y:S04]  /*0a50*/  LDCU.64 UR10, c[0x0][0x380] ;  /* 0x00007000ff0a77ac */ /* 0x000ea80008000a00 */
[----:B01----:R-:W-:-:S05]  /*0a60*/  LOP3.LUT R15, R14, 0xff, RZ, 0xc0, !PT ;  /* 0x000000ff0e0f7812 */ /* 0x003fca00078ec0ff */
[----:B------:R-:W-:-:S05]  /*0a70*/  IMAD R15, R15, 0x25, RZ ;  /* 0x000000250f0f7824 */ /* 0x000fca00078e02ff */
[----:B------:R-:W-:-:S05]  /*0a80*/  SHF.R.U32.HI R15, RZ, 0x8, R15 ;  /* 0x00000008ff0f7819 */ /* 0x000fca000001160f */
[----:B------:R-:W-:-:S05]  /*0a90*/  IMAD.MOV R17, RZ, RZ, -R15 ;  /* 0x000000ffff117224 */ /* 0x000fca00078e0a0f */
[----:B------:R-:W-:-:S05]  /*0aa0*/  PRMT R17, R17, 0x7710, RZ ;  /* 0x0000771011117816 */ /* 0x000fca00000000ff */
[----:B------:R-:W-:-:S05]  /*0ab0*/  IMAD.IADD R16, R14, 0x1, R17 ;  /* 0x000000010e107824 */ /* 0x000fca00078e0211 */
[----:B------:R-:W-:-:S04]  /*0ac0*/  LOP3.LUT R16, R16, 0xfe, RZ, 0xc0, !PT ;  /* 0x000000fe10107812 */ /* 0x000fc800078ec0ff */
[----:B------:R-:W-:-:S04]  /*0ad0*/  LEA.HI R16, R16, R15, RZ, 0x1f ;  /* 0x0000000f10107211 */ /* 0x000fc800078ff8ff */
[----:B------:R-:W-:-:S04]  /*0ae0*/  SHF.R.U32.HI R16, RZ, 0x2, R16 ;  /* 0x00000002ff107819 */ /* 0x000fc80000011610 */
[----:B------:R-:W-:-:S05]  /*0af0*/  PRMT R15, R16, 0x9910, RZ ;  /* 0x00009910100f7816 */ /* 0x000fca00000000ff */
[----:B------:R-:W-:-:S04]  /*0b00*/  IMAD R15, R15, 0x7, RZ ;  /* 0x000000070f0f7824 */ /* 0x000fc800078e02ff */
[----:B------:R-:W-:-:S05]  /*0b10*/  IMAD.MOV R15, RZ, RZ, -R15 ;  /* 0x000000ffff0f7224 */ /* 0x000fca00078e0a0f */
[----:B------:R-:W-:-:S04]  /*0b20*/  PRMT R15, R15, 0x7710, RZ ;  /* 0x000077100f0f7816 */ /* 0x000fc800000000ff */
[----:B------:R-:W-:-:S05]  /*0b30*/  IADD3 R14, PT, PT, R14, R15, RZ ;  /* 0x0000000f0e0e7210 */ /* 0x000fca0007ffe0ff */
[----:B------:R-:W-:-:S05]  /*0b40*/  IMAD.SHL.U32 R15, R14, 0x10, RZ ;  /* 0x000000100e0f7824 */ /* 0x000fca00078e00ff */
[----:B------:R-:W-:-:S05]  /*0b50*/  LOP3.LUT R15, R58, 0xf0, R15, 0xf8, !PT ;  /* 0x000000f03a0f7812 */ /* 0x000fca00078ef80f */
[----:B------:R-:W-:-:S05]  /*0b60*/  IMAD R15, R16, 0x310, R15 ;  /* 0x00000310100f7824 */ /* 0x000fca00078e020f */
[----:B--2---:R-:W-:-:S05]  /*0b70*/  IADD3 R14, P2, PT, R15, UR10, RZ ;  /* 0x0000000a0f0e7c10 */ /* 0x004fca000ff5e0ff */
[----:B------:R-:W-:-:S06]  /*0b80*/  IMAD.X R15, RZ, RZ, UR11, P2 ;  /* 0x0000000bff0f7e24 */ /* 0x000fcc00090e06ff */
[----:B------:R-:W2:Y:S04]  /*0b90*/  LDG.E.CONSTANT R15, desc[UR8][R14.64] ;  /* 0x000000080e0f7981 */ /* 0x000ea8000c1e9900 */
[----:B--2---:R2:W-:Y:S02]  /*0ba0*/  STS [R60+UR6+0x400], R15 ;  /* 0x0004000f3c007988 */ /* 0x0045e40008000806 */
.L_x_301:
[----:B------:R-:W-:Y:S05]  /*0bb0*/  BSYNC.RECONVERGENT B0 ;  /* 0x0000000000007941 */ /* 0x000fea0003800200 */
.L_x_300:
[----:B------:R-:W-:Y:S04]  /*0bc0*/  BSSY.RECONVERGENT B0, `(.L_x_302) ;  /* 0x0000019000007945 */ /* 0x000fe80003800200 */
[----:B------:R-:W-:Y:S05]  /*0bd0*/  @!P1 BRA `(.L_x_303) ;  /* 0x00000000005c9947 */ /* 0x000fea0003800000 */
[----:B------:R-:W-:Y:S01]  /*0be0*/  VIADD R14, R4, 0x60 ;  /* 0x00000060040e7836 */ /* 0x000fe20000000000 */
[----:B------:R-:W3:Y:S04]  /*0bf0*/  LDCU.64 UR10, c[0x0][0x380] ;  /* 0x00007000ff0a77ac */ /* 0x000ee80008000a00 */
[----:B012---:R-:W-:-:S05]  /*0c00*/  LOP3.LUT R15, R14, 0xff, RZ, 0xc0, !PT ;  /* 0x000000ff0e0f7812 */ /* 0x007fca00078ec0ff */
        /* <DEDUP_REMOVED lines=16> */
[----:B---3--:R-:W-:-:S04]  /*0d10*/  IADD3 R14, P2, PT, R15, UR10, RZ ;  /* 0x0000000a0f0e7c10 */ /* 0x008fc8000ff5e0ff */
[----:B------:R-:W-:-:S06]  /*0d20*/  IADD3.X R15, PT, PT, RZ, UR11, RZ, P2, !PT ;  /* 0x0000000bff0f7c10 */ /* 0x000fcc00097fe4ff */
[----:B------:R-:W2:Y:S04]  /*0d30*/  LDG.E.CONSTANT R15, desc[UR8][R14.64] ;  /* 0x000000080e0f7981 */ /* 0x000ea8000c1e9900 */
[----:B--2---:R3:W-:Y:S02]  /*0d40*/  STS [R60+UR6+0x600], R15 ;  /* 0x0006000f3c007988 */ /* 0x0047e40008000806 */
.L_x_303:
[----:B------:R-:W-:Y:S05]  /*0d50*/  BSYNC.RECONVERGENT B0 ;  /* 0x0000000000007941 */ /* 0x000fea0003800200 */
.L_x_302:
[----:B------:R-:W-:Y:S01]  /*0d60*/  IMAD.MOV R14, RZ, RZ, -R11 ;  /* 0x000000ffff0e7224 */ /* 0x000fe200078e0a0b */
[----:B------:R-:W-:Y:S01]  /*0d70*/  PRMT R11, R10, 0x7710, RZ ;  /* 0x000077100a0b7816 */ /* 0x000fe200000000ff */
[----:B------:R-:W-:Y:S01]  /*0d80*/  IMAD.MOV R12, RZ, RZ, -R12 ;  /* 0x000000ffff0c7224 */ /* 0x000fe200078e0a0c */
[----:B------:R-:W-:Y:S01]  /*0d90*/  LOP3.LUT R6, R6, 0xffff, RZ, 0xc0, !PT ;  /* 0x0000ffff06067812 */ /* 0x000fe200078ec0ff */
[----:B------:R-:W-:Y:S01]  /*0da0*/  IMAD.MOV R13, RZ, RZ, -R13 ;  /* 0x000000ffff0d7224 */ /* 0x000fe200078e0a0d */
[----:B------:R-:W-:Y:S01]  /*0db0*/  PRMT R10, R14, 0x7710, RZ ;  /* 0x000077100e0a7816 */ /* 0x000fe200000000ff */
[----:B------:R-:W-:Y:S01]  /*0dc0*/  IMAD.IADD R4, R4, 0x1, R11 ;  /* 0x0000000104047824 */ /* 0x000fe200078e020b */
[----:B------:R-:W-:Y:S01]  /*0dd0*/  PRMT R11, R12, 0x7710, RZ ;  /* 0x000077100c0b7816 */ /* 0x000fe200000000ff */
[----:B------:R-:W-:Y:S01]  /*0de0*/  IMAD R65, R6, 0x4, R5 ;  /* 0x0000000406417824 */ /* 0x000fe200078e0205 */
[----:B------:R-:W-:Y:S01]  /*0df0*/  PRMT R12, R13, 0x7710, RZ ;  /* 0x000077100d0c7816 */ /* 0x000fe200000000ff */
[----:B------:R-:W-:Y:S01]  /*0e00*/  IMAD.IADD R10, R7, 0x1, R10 ;  /* 0x00000001070a7824 */ /* 0x000fe200078e020a */
[----:B------:R-:W-:Y:S01]  /*0e10*/  LEA R66, R0, 0xfffffffd, 0x5 ;  /* 0xfffffffd00427811 */ /* 0x000fe200078e28ff */
[----:B------:R-:W-:Y:S01]  /*0e20*/  IMAD.IADD R11, R8, 0x1, R11 ;  /* 0x00000001080b7824 */ /* 0x000fe200078e020b */
[----:B------:R-:W-:Y:S01]  /*0e30*/  LOP3.LUT R5, R54, 0xffff, RZ, 0xc0, !PT ;  /* 0x0000ffff36057812 */ /* 0x000fe200078ec0ff */
[----:B------:R-:W-:Y:S01]  /*0e40*/  IMAD.IADD R12, R9, 0x1, R12 ;  /* 0x00000001090c7824 */ /* 0x000fe200078e020c */
[----:B------:R-:W-:Y:S01]  /*0e50*/  SHF.L.U32 R4, R4, 0x4, RZ ;  /* 0x0000000404047819 */ /* 0x000fe200000006ff */
[----:B------:R-:W-:Y:S01]  /*0e60*/  UIADD3 UR4, UPT, UPT, UR4, 0xe00, URZ ;  /* 0x00000e0004047890 */ /* 0x000fe2000fffe0ff */
[----:B------:R-:W-:Y:S01]  /*0e70*/  LOP3.LUT R7, R56, 0xffff, RZ, 0xc0, !PT ;  /* 0x0000ffff38077812 */ /* 0x000fe200078ec0ff */
[----:B------:R-:W-:Y:S01]  /*0e80*/  IMAD.IADD R64, R66, 0x1, R5 ;  /* 0x0000000142407824 */ /* 0x000fe200078e0205 */
[----:B------:R-:W-:Y:S01]  /*0e90*/  LOP3.LUT R4, R4, 0xf0, RZ, 0xc0, !PT ;  /* 0x000000f004047812 */ /* 0x000fe200078ec0ff */
[----:B------:R-:W-:-:S02]  /*0ea0*/  IMAD.SHL.U32 R10, R10, 0x10, RZ ;  /* 0x000000100a0a7824 */ /* 0x000fc400078e00ff */
[----:B------:R-:W-:Y:S02]  /*0eb0*/  HFMA2 R9, -RZ, RZ, 0, 0 ;  /* 0x00000000ff097431 */ /* 0x000fe400000001ff */
[----:B------:R-:W-:Y:S01]  /*0ec0*/  IMAD.SHL.U32 R11, R11, 0x10, RZ ;  /* 0x000000100b0b7824 */ /* 0x000fe200078e00ff */
[----:B------:R-:W-:Y:S01]  /*0ed0*/  ULEA UR4, UR5, UR4, 0x18 ;  /* 0x0000000405047291 */ /* 0x000fe2000f8ec0ff */
[----:B------:R-:W-:Y:S01]  /*0ee0*/  IMAD.SHL.U32 R12, R12, 0x10, RZ ;  /* 0x000000100c0c7824 */ /* 0x000fe200078e00ff */
[----:B0123--:R-:W-:Y:S01]  /*0ef0*/  CS2R R14, SRZ ;  /* 0x00000000000e7805 */ /* 0x00ffe2000001ff00 */
[----:B------:R-:W-:Y:S01]  /*0f00*/  IMAD.MOV.U32 R5, RZ, RZ, RZ ;  /* 0x000000ffff057224 */ /* 0x000fe200078e00ff */
[----:B------:R-:W-:Y:S01]  /*0f10*/  LOP3.LUT R8, R11, 0xf0, RZ, 0xc0, !PT ;  /* 0x000000f00b087812 */ /* 0x000fe200078ec0ff */
[----:B------:R-:W-:Y:S01]  /*0f20*/  IMAD.IADD R62, R66, 0x1, R6 ;  /* 0x00000001423e7824 */ /* 0x000fe200078e0206 */
[----:B------:R-:W-:Y:S01]  /*0f30*/  LOP3.LUT R6, R10, 0xf0, RZ, 0xc0, !PT ;  /* 0x000000f00a067812 */ /* 0x000fe200078ec0ff */
[----:B------:R-:W-:Y:S01]  /*0f40*/  IMAD.WIDE.U32 R46, R46, 0x310, R4 ;  /* 0x000003102e2e7825 */ /* 0x000fe200078e0004 */
[----:B------:R-:W-:-:S02]  /*0f50*/  LOP3.LUT R4, R12, 0xf0, RZ, 0xc0, !PT ;  /* 0x000000f00c047812 */ /* 0x000fc400078ec0ff */
[----:B------:R-:W-:Y:S02]  /*0f60*/  CS2R R10, SRZ ;  /* 0x00000000000a7805 */ /* 0x000fe4000001ff00 */
[----:B------:R-:W-:Y:S01]  /*0f70*/  LEA R20, R20, UR4, 0x3 ;  /* 0x0000000414147c11 */ /* 0x000fe2000f8e18ff */
[----:B------:R-:W-:Y:S01]  /*0f80*/  IMAD.IADD R66, R66, 0x1, R7 ;  /* 0x0000000142427824 */ /* 0x000fe200078e0207 */
[----:B------:R-:W-:Y:S01]  /*0f90*/  CS2R R12, SRZ ;  /* 0x00000000000c7805 */ /* 0x000fe2000001ff00 */
[----:B------:R-:W-:Y:S01]  /*0fa0*/  IMAD.MOV.U32 R7, RZ, RZ, RZ ;  /* 0x000000ffff077224 */ /* 0x000fe200078e00ff */
[----:B------:R-:W-:Y:S01]  /*0fb0*/  CS2R R16, SRZ ;  /* 0x0000000000107805 */ /* 0x000fe2000001ff00 */
[----:B------:R-:W-:Y:S01]  /*0fc0*/  IMAD.U32 R52, RZ, RZ, UR6 ;  /* 0x00000006ff347e24 */ /* 0x000fe2000f8e00ff */
[----:B------:R-:W-:Y:S01]  /*0fd0*/  CS2R R18, SRZ ;  /* 0x0000000000127805 */ /* 0x000fe2000001ff00 */
[----:B------:R-:W-:Y:S01]  /*0fe0*/  IMAD.WIDE.U32 R44, R44, 0x310, R6 ;  /* 0x000003102c2c7825 */ /* 0x000fe200078e0006 */
[----:B------:R-:W-:-:S02]  /*0ff0*/  CS2R R28, SRZ ;  /* 0x00000000001c7805 */ /* 0x000fc4000001ff00 */
[----:B------:R-:W-:Y:S02]  /*1000*/  CS2R R30, SRZ ;  /* 0x00000000001e7805 */ /* 0x000fe4000001ff00 */
[----:B------:R-:W-:Y:S01]  /*1010*/  CS2R R32, SRZ ;  /* 0x0000000000207805 */ /* 0x000fe2000001ff00 */
[----:B------:R-:W-:Y:S01]  /*1020*/  IMAD.WIDE.U32 R42, R42, 0x310, R8 ;  /* 0x000003102a2a7825 */ /* 0x000fe200078e0008 */
[----:B------:R-:W-:Y:S02]  /*1030*/  CS2R R34, SRZ ;  /* 0x0000000000227805 */ /* 0x000fe4000001ff00 */
[----:B------:R-:W-:Y:S02]  /*1040*/  CS2R R36, SRZ ;  /* 0x0000000000247805 */ /* 0x000fe4000001ff00 */
[----:B------:R-:W-:Y:S01]  /*1050*/  CS2R R38, SRZ ;  /* 0x0000000000267805 */ /* 0x000fe2000001ff00 */
[----:B------:R-:W-:Y:S01]  /*1060*/  IMAD.WIDE.U32 R40, R40, 0x310, R4 ;  /* 0x0000031028287825 */ /* 0x000fe200078e0004 */
[----:B------:R-:W-:-:S02]  /*1070*/  CS2R R48, SRZ ;  /* 0x0000000000307805 */ /* 0x000fc4000001ff00 */
[----:B------:R-:W-:Y:S01]  /*1080*/  CS2R R50, SRZ ;  /* 0x0000000000327805 */ /* 0x000fe2000001ff00 */
[----:B------:R-:W-:Y:S02]  /*1090*/  IMAD.MOV.U32 R4, RZ, RZ, RZ ;  /* 0x000000ffff047224 */ /* 0x000fe400078e00ff */
[----:B------:R-:W-:Y:S02]  /*10a0*/  IMAD.MOV.U32 R6, RZ, RZ, RZ ;  /* 0x000000ffff067224 */ /* 0x000fe400078e00ff */
[----:B------:R-:W-:Y:S02]  /*10b0*/  IMAD.MOV.U32 R8, RZ, RZ, RZ ;  /* 0x000000ffff087224 */ /* 0x000fe400078e00ff */
[----:B------:R-:W-:Y:S02]  /*10c0*/  IMAD.MOV.U32 R61, RZ, RZ, RZ ;  /* 0x000000ffff3d7224 */ /* 0x000fe400078e00ff */
[----:B------:R-:W-:Y:S02]  /*10d0*/  IMAD R52, R3, 0xe0, R52 ;  /* 0x000000e003347824 */ /* 0x000fe400078e0234 */
[----:B------:R-:W-:-:S02]  /*10e0*/  VIADD R63, R60, UR6 ;  /* 0x000000063c3f7c36 */ /* 0x000fc40008000000 */
[----:B------:R-:W-:Y:S02]  /*10f0*/  VIADD R65, R65, 0xfffff574 ;  /* 0xfffff57441417836 */ /* 0x000fe40000000000 */
[----:B------:R-:W-:-:S07]  /*1100*/  VIADD R53, R20, 0x250 ;  /* 0x0000025014357836 */ /* 0x000fce0000000000 */
.L_x_317:
[----:B------:R-:W0:Y:S01]  /*1110*/  S2R R24, SR_TID.X ;  /* 0x0000000000187919 */ /* 0x000e220000002100 */
[----:B------:R-:W-:Y:S01]  /*1120*/  BAR.SYNC.DEFER_BLOCKING 0x0 ;  /* 0x0000000000007b1d */ /* 0x000fe20000010000 */
[----:B------:R-:W-:Y:S01]  /*1130*/  ISETP.GT.U32.AND P2, PT, R3, 0x10, PT ;  /* 0x000000100300780c */ /* 0x000fe20003f44070 */
[----:B------:R-:W-:-:S04]  /*1140*/  IMAD R22, R2, 0x8, R61 ;  /* 0x0000000802167824 */ /* 0x000fc800078e023d */
[----:B------:R-:W-:Y:S01]  /*1150*/  BSSY.RECONVERGENT B0, `(.L_x_304) ;  /* 0x0000013000007945 */ /* 0x000fe20003800200 */
[----:B------:R-:W-:Y:S01]  /*1160*/  VIADD R22, R22, 0xfffffffd ;  /* 0xfffffffd16167836 */ /* 0x000fe20000000000 */
[----:B0-----:R-:W-:-:S04]  /*1170*/  LEA R26, R3, R24, 0x4 ;  /* 0x00000018031a7211 */ /* 0x001fc800078e20ff */
[----:B------:R-:W-:-:S04]  /*1180*/  ISETP.GT.U32.OR P3, PT, R26, 0x102, P2 ;  /* 0x000001021a00780c */ /* 0x000fc80001764470 */
[----:B------:R-:W-:-:S09]  /*1190*/  P2R R67, PR, RZ, 0x8 ;  /* 0x00000008ff437803 */ /* 0x000fd20000000000 */
[----:B------:R-:W-:Y:S05]  /*11a0*/  @P3 BRA `(.L_x_305) ;  /* 0x0000000000343947 */ /* 0x000fea0003800000 */
[----:B------:R-:W-:Y:S01]  /*11b0*/  VIADDMNMX.U32 R20, R22, R55, R62, !PT ;  /* 0x0000003716147246 */ /* 0x000fe2000780003e */
[----:B------:R-:W-:Y:S01]  /*11c0*/  BSSY.RECONVERGENT B1, `(.L_x_306) ;  /* 0x000000a000017945 */ /* 0x000fe20003800200 */
[----:B------:R-:W-:Y:S02]  /*11d0*/  IMAD.MOV.U32 R21, RZ, RZ, RZ ;  /* 0x000000ffff157224 */ /* 0x000fe400078e00ff */
[----:B------:R-:W-:-:S13]  /*11e0*/  ISETP.GT.U32.AND P2, PT, R20, 0xdf, PT ;  /* 0x000000df1400780c */ /* 0x000fda0003f44070 */
[----:B------:R-:W-:Y:S05]  /*11f0*/  @P2 BRA `(.L_x_307) ;  /* 0x0000000000182947 */ /* 0x000fea0003800000 */
[----:B------:R-:W0:Y:S01]  /*1200*/  LDCU.64 UR6, c[0x0][0x388] ;  /* 0x00007100ff0677ac */ /* 0x000e220008000a00 */
[----:B------:R-:W-:-:S04]  /*1210*/  IMAD.IADD R20, R55, 0x1, R61 ;  /* 0x0000000137147824 */ /* 0x000fc800078e023d */
[----:B------:R-:W-:-:S05]  /*1220*/  IMAD R21, R20, 0x380, R65 ;  /* 0x0000038014157824 */ /* 0x000fca00078e0241 */
[----:B0-----:R-:W-:-:S04]  /*1230*/  IADD3 R20, P2, PT, R21, UR6, RZ ;  /* 0x0000000615147c10 */ /* 0x001fc8000ff5e0ff */
[----:B------:R-:W-:-:S06]  /*1240*/  LEA.HI.X.SX32 R21, R21, UR7, 0x1, P2 ;  /* 0x0000000715157c11 */ /* 0x000fcc00090f0eff */
[----:B------:R0:W5:Y:S03]  /*1250*/  LDG.E.CONSTANT R21, desc[UR8][R20.64] ;  /* 0x0000000814157981 */ /* 0x000166000c1e9900 */
.L_x_307:
[----:B------:R-:W-:Y:S05]  /*1260*/  BSYNC.RECONVERGENT B1 ;  /* 0x0000000000017941 */ /* 0x000fea0003800200 */
.L_x_306:
[----:B-----5:R1:W-:Y:S02]  /*1270*/  STS [R60+UR4], R21 ;  /* 0x000000153c007988 */ /* 0x0203e40008000804 */
.L_x_305:
[----:B------:R-:W-:Y:S05]  /*1280*/  BSYNC.RECONVERGENT B0 ;  /* 0x0000000000007941 */ /* 0x000fea0003800200 */
.L_x_304:
[----:B------:R-:W-:Y:S01]  /*1290*/  ISETP.GT.U32.AND P2, PT, R3, 0x8, PT ;  /* 0x000000080300780c */ /* 0x000fe20003f44070 */
[----:B------:R-:W-:Y:S01]  /*12a0*/  BSSY.RECONVERGENT B0, `(.L_x_308) ;  /* 0x0000017000007945 */ /* 0x000fe20003800200 */
[----:B------:R-:W-:Y:S02]  /*12b0*/  IMAD.SHL.U32 R23, R0, 0x80, RZ ;  /* 0x0000008000177824 */ /* 0x000fe400078e00ff */
[----:B------:R-:W-:Y:S01]  /*12c0*/  ISETP.GT.U32.OR P3, PT, R26, 0x82, P2 ;  /* 0x000000821a00780c */ /* 0x000fe20001764470 */
[----:B------:R-:W-:-:S03]  /*12d0*/  IMAD R72, R2, 0x1c00, RZ ;  /* 0x00001c0002487824 */ /* 0x000fc600078e02ff */
[----:B------:R-:W-:-:S09]  /*12e0*/  P2R R68, PR, RZ, 0x8 ;  /* 0x00000008ff447803 */ /* 0x000fd20000000000 */
[----:B------:R-:W-:Y:S05]  /*12f0*/  @P3 BRA `(.L_x_309) ;  /* 0x0000000000443947 */ /* 0x000fea0003800000 */
[----:B0-----:R-:W-:Y:S01]  /*1300*/  VIADDMNMX.U32 R20, R22, R57, R64, !PT ;  /* 0x0000003916147246 */ /* 0x001fe20007800040 */
[----:B------:R-:W-:Y:S01]  /*1310*/  BSSY.RECONVERGENT B1, `(.L_x_310) ;  /* 0x000000e000017945 */ /* 0x000fe20003800200 */
[----:B-1----:R-:W-:Y:S02]  /*1320*/  IMAD.MOV.U32 R21, RZ, RZ, RZ ;  /* 0x000000ffff157224 */ /* 0x002fe400078e00ff */
[----:B------:R-:W-:-:S13]  /*1330*/  ISETP.GT.U32.AND P2, PT, R20, 0xdf, PT ;  /* 0x000000df1400780c */ /* 0x000fda0003f44070 */
[----:B------:R-:W-:Y:S05]  /*1340*/  @P2 BRA `(.L_x_311) ;  /* 0x0000000000282947 */ /* 0x000fea0003800000 */
[----:B------:R-:W-:Y:S01]  /*1350*/  IMAD.IADD R21, R72, 0x1, R23 ;  /* 0x0000000148157824 */ /* 0x000fe200078e0217 */
[----:B------:R-:W-:Y:S01]  /*1360*/  LOP3.LUT R70, R54, 0xffff, RZ, 0xc0, !PT ;  /* 0x0000ffff36467812 */ /* 0x000fe200078ec0ff */
[----:B------:R-:W0:Y:S01]  /*1370*/  LDCU.64 UR6, c[0x0][0x388] ;  /* 0x00007100ff0677ac */ /* 0x000e220008000a00 */
[----:B------:R-:W-:Y:S02]  /*1380*/  IMAD.IADD R20, R57, 0x1, R61 ;  /* 0x0000000139147824 */ /* 0x000fe400078e023d */
[----:B------:R-:W-:-:S05]  /*1390*/  LEA R21, R70, R21, 0x2 ;  /* 0x0000001546157211 */ /* 0x000fca00078e10ff */
[----:B------:R-:W-:-:S04]  /*13a0*/  IMAD R20, R20, 0x380, R21 ;  /* 0x0000038014147824 */ /* 0x000fc800078e0215 */
[----:B------:R-:W-:-:S05]  /*13b0*/  VIADD R21, R20, 0xfffff574 ;  /* 0xfffff57414157836 */ /* 0x000fca0000000000 */
[----:B0-----:R-:W-:-:S04]  /*13c0*/  IADD3 R20, P2, PT, R21, UR6, RZ ;  /* 0x0000000615147c10 */ /* 0x001fc8000ff5e0ff */
[----:B------:R-:W-:-:S06]  /*13d0*/  LEA.HI.X.SX32 R21, R21, UR7, 0x1, P2 ;  /* 0x0000000715157c11 */ /* 0x000fcc00090f0eff */
[----:B------:R0:W5:Y:S03]  /*13e0*/  LDG.E.CONSTANT R21, desc[UR8][R20.64] ;  /* 0x0000000814157981 */ /* 0x000166000c1e9900 */
.L_x_311:
[----:B------:R-:W-:Y:S05]  /*13f0*/  BSYNC.RECONVERGENT B1 ;  /* 0x0000000000017941 */ /* 0x000fea0003800200 */
.L_x_310:
[----:B-----5:R2:W-:Y:S02]  /*1400*/  STS [R60+UR4+0x200], R21 ;  /* 0x000200153c007988 */ /* 0x0205e40008000804 */
.L_x_309:
[----:B------:R-:W-:Y:S05]  /*1410*/  BSYNC.RECONVERGENT B0 ;  /* 0x0000000000007941 */ /* 0x000fea0003800200 */
.L_x_308:
[----:B------:R-:W-:Y:S01]  /*1420*/  ISETP.NE.AND P2, PT, R3, RZ, PT ;  /* 0x000000ff0300720c */ /* 0x000fe20003f45270 */
[----:B------:R-:W-:Y:S03]  /*1430*/  BSSY.RECONVERGENT B0, `(.L_x_312) ;  /* 0x0000014000007945 */ /* 0x000fe60003800200 */
[----:B------:R-:W-:-:S13]  /*1440*/  ISETP.GT.U32.OR P2, PT, R26, 0x2, P2 ;  /* 0x000000021a00780c */ /* 0x000fda0001744470 */
[----:B------:R-:W-:Y:S05]  /*1450*/  @P2 BRA `(.L_x_313) ;  /* 0x0000000000442947 */ /* 0x000fea0003800000 */
[----:B------:R-:W-:Y:S01]  /*1460*/  VIADDMNMX.U32 R22, R22, R59, R66, !PT ;  /* 0x0000003b16167246 */ /* 0x000fe20007800042 */
[----:B------:R-:W-:Y:S01]  /*1470*/  BSSY.RECONVERGENT B1, `(.L_x_314) ;  /* 0x000000e000017945 */ /* 0x000fe20003800200 */
[----:B-12---:R-:W-:Y:S02]  /*1480*/  IMAD.MOV.U32 R21, RZ, RZ, RZ ;  /* 0x000000ffff157224 */ /* 0x006fe400078e00ff */
[----:B------:R-:W-:-:S13]  /*1490*/  ISETP.GT.U32.AND P3, PT, R22, 0xdf, PT ;  /* 0x000000df1600780c */ /* 0x000fda0003f64070 */
[----:B------:R-:W-:Y:S05]  /*14a0*/  @P3 BRA `(.L_x_315) ;  /* 0x0000000000283947 */ /* 0x000fea0003800000 */
[----:B------:R-:W-:Y:S01]  /*14b0*/  LOP3.LUT R22, R56, 0xffff, RZ, 0xc0, !PT ;  /* 0x0000ffff38167812 */ /* 0x000fe200078ec0ff */
[----:B------:R-:W1:Y:S01]  /*14c0*/  LDCU.64 UR6, c[0x0][0x388] ;  /* 0x00007100ff0677ac */ /* 0x000e620008000a00 */
[----:B------:R-:W-:Y:S02]  /*14d0*/  IMAD.IADD R21, R72, 0x1, R23 ;  /* 0x0000000148157824 */ /* 0x000fe400078e0217 */
[----:B0-----:R-:W-:Y:S02]  /*14e0*/  IMAD.IADD R20, R59, 0x1, R61 ;  /* 0x000000013b147824 */ /* 0x001fe400078e023d */
[----:B------:R-:W-:-:S04]  /*14f0*/  IMAD R21, R22, 0x4, R21 ;  /* 0x0000000416157824 */ /* 0x000fc800078e0215 */
[----:B------:R-:W-:-:S04]  /*1500*/  IMAD R20, R20, 0x380, R21 ;  /* 0x0000038014147824 */ /* 0x000fc800078e0215 */
[----:B------:R-:W-:-:S05]  /*1510*/  VIADD R21, R20, 0xfffff574 ;  /* 0xfffff57414157836 */ /* 0x000fca0000000000 */
[----:B-1----:R-:W-:-:S04]  /*1520*/  IADD3 R20, P3, PT, R21, UR6, RZ ;  /* 0x0000000615147c10 */ /* 0x002fc8000ff7e0ff */
[----:B------:R-:W-:-:S06]  /*1530*/  LEA.HI.X.SX32 R21, R21, UR7, 0x1, P3 ;  /* 0x0000000715157c11 */ /* 0x000fcc00098f0eff */
[----:B------:R1:W5:Y:S03]  /*1540*/  LDG.E.CONSTANT R21, desc[UR8][R20.64] ;  /* 0x0000000814157981 */ /* 0x000366000c1e9900 */
.L_x_315:
[----:B------:R-:W-:Y:S05]  /*1550*/  BSYNC.RECONVERGENT B1 ;  /* 0x0000000000017941 */ /* 0x000fea0003800200 */
.L_x_314:
[----:B-----5:R3:W-:Y:S02]  /*1560*/  STS [R60+UR4+0x400], R21 ;  /* 0x000400153c007988 */ /* 0x0207e40008000804 */
.L_x_313:
[----:B------:R-:W-:Y:S05]  /*1570*/  BSYNC.RECONVERGENT B0 ;  /* 0x0000000000007941 */ /* 0x000fea0003800200 */
.L_x_312:
[----:B0123--:R-:W0:Y:S01]  /*1580*/  @P0 LDC.64 R20, c[0x0][0x380] ;  /* 0x0000e000ff140b82 */ /* 0x00fe220000000a00 */
[--C-:B------:R-:W-:Y:S02]  /*1590*/  @P0 IMAD R23, R61, 0x70, R58.reuse ;  /* 0x000000703d170824 */ /* 0x100fe400078e023a */
[----:B------:R-:W-:Y:S02]  /*15a0*/  IMAD.SHL.U32 R25, R3, 0x4, RZ ;  /* 0x0000000403197824 */ /* 0x000fe400078e00ff */
[----:B------:R-:W-:-:S03]  /*15b0*/  @P1 IMAD R69, R61, 0x70, R58 ;  /* 0x000000703d451824 */ /* 0x000fc600078e023a */
[----:B------:R-:W-:Y:S02]  /*15c0*/  LEA.HI R27, R24, R25, RZ, 0x1e ;  /* 0x00000019181b7211 */ /* 0x000fe400078ff0ff */
[----:B0-----:R-:W-:-:S04]  /*15d0*/  @P0 IADD3 R22, P3, P4, R42, R20, R23 ;  /* 0x000000142a160210 */ /* 0x001fc80007c7e017 */
[----:B------:R-:W-:Y:S02]  /*15e0*/  @P0 IADD3.X R23, PT, PT, R43, R21, RZ, P3, P4 ;  /* 0x000000152b170210 */ /* 0x000fe40001fe84ff */
[----:B------:R-:W-:-:S03]  /*15f0*/  ISETP.GT.U32.AND P3, PT, R26, 0x1bf, PT ;  /* 0x000001bf1a00780c */ /* 0x000fc60003f64070 */
[----:B------:R-:W2:Y:S01]  /*1600*/  @P0 LDG.E.CONSTANT R22, desc[UR8][R22.64+0x70] ;  /* 0x0000700816160981 */ /* 0x000ea2000c1e9900 */
[----:B------:R-:W-:-:S04]  /*1610*/  ISETP.GT.U32.OR P3, PT, R27, 0x6f, P3 ;  /* 0x0000006f1b00780c */ /* 0x000fc80001f64470 */
[----:B------:R-:W-:-:S13]  /*1620*/  ISETP.GT.U32.OR P4, PT, R3, 0x1b, P3 ;  /* 0x0000001b0300780c */ /* 0x000fda0001f84470 */
[----:B------:R-:W0:Y:S01]  /*1630*/  @!P4 LDC.64 R20, c[0x0][0x380] ;  /* 0x0000e000ff14cb82 */ /* 0x000e220000000a00 */
[----:B------:R-:W-:-:S05]  /*1640*/  @!P4 IMAD R25, R61, 0x70, R58 ;  /* 0x000000703d19c824 */ /* 0x000fca00078e023a */
[----:B0-----:R-:W-:-:S04]  /*1650*/  @!P4 IADD3 R24, P3, P5, R46, R20, R25 ;  /* 0x000000142e18c210 */ /* 0x001fc80007d7e019 */
[----:B------:R-:W-:Y:S02]  /*1660*/  @!P4 IADD3.X R25, PT, PT, R47, R21, RZ, P3, P5 ;  /* 0x000000152f19c210 */ /* 0x000fe40001fea4ff */
[----:B------:R-:W-:-:S03]  /*1670*/  ISETP.GT.U32.AND P3, PT, R26, 0x13f, PT ;  /* 0x0000013f1a00780c */ /* 0x000fc60003f64070 */
[----:B------:R-:W3:Y:S01]  /*1680*/  @!P4 LDG.E.CONSTANT R24, desc[UR8][R24.64+0x70] ;  /* 0x000070081818c981 */ /* 0x000ee2000c1e9900 */
[----:B------:R-:W-:-:S04]  /*1690*/  ISETP.GT.U32.OR P3, PT, R27, 0x4f, P3 ;  /* 0x0000004f1b00780c */ /* 0x000fc80001f64470 */
[----:B------:R-:W-:-:S13]  /*16a0*/  ISETP.GT.U32.OR P3, PT, R3, 0x13, P3 ;  /* 0x000000130300780c */ /* 0x000fda0001f64470 */
[----:B------:R-:W0:Y:S01]  /*16b0*/  @!P3 LDC.64 R20, c[0x0][0x380] ;  /* 0x0000e000ff14bb82 */ /* 0x000e220000000a00 */
[----:B------:R-:W-:-:S05]  /*16c0*/  @!P3 IMAD R27, R61, 0x70, R58 ;  /* 0x000000703d1bb824 */ /* 0x000fca00078e023a */
[----:B0-----:R-:W-:-:S04]  /*16d0*/  @!P3 IADD3 R26, P5, P6, R44, R20, R27 ;  /* 0x000000142c1ab210 */ /* 0x001fc80007ebe01b */
[----:B------:R-:W-:Y:S02]  /*16e0*/  @!P3 IADD3.X R27, PT, PT, R45, R21, RZ, P5, P6 ;  /* 0x000000152d1bb210 */ /* 0x000fe40002fec4ff */
[----:B------:R-:W0:Y:S03]  /*16f0*/  @P1 LDC.64 R20, c[0x0][0x380] ;  /* 0x0000e000ff141b82 */ /* 0x000e260000000a00 */
[----:B------:R-:W4:Y:S01]  /*1700*/  @!P3 LDG.E.CONSTANT R26, desc[UR8][R26.64+0x70] ;  /* 0x000070081a1ab981 */ /* 0x000f22000c1e9900 */
[----:B0-----:R-:W-:-:S04]  /*1710*/  @P1 IADD3 R20, P5, P6, R40, R20, R69 ;  /* 0x0000001428141210 */ /* 0x001fc80007ebe045 */
[----:B------:R-:W-:-:S05]  /*1720*/  @P1 IADD3.X R21, PT, PT, R41, R21, RZ, P5, P6 ;  /* 0x0000001529151210 */ /* 0x000fca0002fec4ff */
[----:B------:R-:W5:Y:S01]  /*1730*/  @P1 LDG.E.CONSTANT R20, desc[UR8][R20.64+0x70] ;  /* 0x0000700814141981 */ /* 0x000f62000c1e9900 */
[----:B------:R-:W-:-:S05]  /*1740*/  LOP3.LUT R70, R61, 0x1, RZ, 0xc, !PT ;  /* 0x000000013d467812 */ /* 0x000fca00078e0cff */
[----:B------:R-:W-:Y:S01]  /*1750*/  IMAD R71, R70, 0x700, R63 ;  /* 0x0000070046477824 */ /* 0x000fe200078e023f */
[----:B------:R-:W-:Y:S02]  /*1760*/  LOP3.LUT R69, R61, 0x1, RZ, 0xc0, !PT ;  /* 0x000000013d457812 */ /* 0x000fe400078ec0ff */
[----:B------:R-:W-:Y:S01]  /*1770*/  MOV R70, R53 ;  /* 0x0000003500467202 */ /* 0x000fe20000000f00 */
[----:B------:R-:W-:Y:S01]  /*1780*/  UMOV UR5, 0x70 ;  /* 0x0000007000057882 */ /* 0x000fe20000000000 */
[----:B--2---:R0:W-:Y:S04]  /*1790*/  @P0 STS [R71+0x400], R22 ;  /* 0x0004001647000388 */ /* 0x0041e80000000800 */
[----:B---3--:R0:W-:Y:S04]  /*17a0*/  @!P4 STS [R71], R24 ;  /* 0x000000184700c388 */ /* 0x0081e80000000800 */
[----:B----4-:R0:W-:Y:S01]  /*17b0*/  @!P3 STS [R71+0x200], R26 ;  /* 0x0002001a4700b388 */ /* 0x0101e20000000800 */
[----:B------:R-:W-:Y:S01]  /*17c0*/  ISETP.NE.U32.AND P3, PT, R69, 0x1, PT ;  /* 0x000000014500780c */ /* 0x000fe20003f65070 */
[----:B------:R-:W-:-:S02]  /*17d0*/  VIADD R69, R52, 0x700 ;  /* 0x0000070034457836 */ /* 0x000fc40000000000 */
[----:B-----5:R0:W-:Y:S10]  /*17e0*/  @P1 STS [R71+0x600], R20 ;  /* 0x0006001447001388 */ /* 0x0201f40000000800 */
[----:B------:R-:W-:Y:S01]  /*17f0*/  @P3 IMAD.MOV R69, RZ, RZ, R52 ;  /* 0x000000ffff453224 */ /* 0x000fe200078e0234 */
[----:B------:R-:W-:Y:S06]  /*1800*/  BAR.SYNC.DEFER_BLOCKING 0x0 ;  /* 0x0000000000007b1d */ /* 0x000fec0000010000 */
.L_x_316:
[----:B0-----:R-:W-:Y:S04]  /*1810*/  LDS R71, [R70+-0x250] ;  /* 0xfffdb00046477984 */ /* 0x001fe80000000800 */
[----:B------:R-:W0:Y:S04]  /*1820*/  LDS.128 R20, [R69+UR5+-0x70] ;  /* 0xffff900545147984 */ /* 0x000e280008000c00 */
[----:B------:R-:W1:Y:S04]  /*1830*/  LDS R72, [R70+-0x128] ;  /* 0xfffed80046487984 */ /* 0x000e680000000800 */
[----:B------:R-:W2:Y:S04]  /*1840*/  LDS R73, [R70] ;  /* 0x0000000046497984 */ /* 0x000ea80000000800 */
[----:B------:R3:W4:Y:S04]  /*1850*/  LDS R74, [R70+0x128] ;  /* 0x00012800464a7984 */ /* 0x0007280000000800 */
[----:B------:R-:W5:Y:S01]  /*1860*/  LDS.128 R24, [R69+UR5] ;  /* 0x0000000545187984 */ /* 0x000f620008000c00 */
[----:B------:R-:W-:Y:S01]  /*1870*/  UIADD3 UR5, UPT, UPT, UR5, 0x10, URZ ;  /* 0x0000001005057890 */ /* 0x000fe2000fffe0ff */
[----:B---3--:R-:W-:-:S03]  /*1880*/  VIADD R70, R70, 0x4 ;  /* 0x0000000446467836 */ /* 0x008fc60000000000 */
[----:B------:R-:W-:Y:S01]  /*1890*/  UISETP.NE.AND UP0, UPT, UR5, 0xe0, UPT ;  /* 0x000000e00500788c */ /* 0x000fe2000bf05270 */
[CC--:B0-----:R-:W-:Y:S02]  /*18a0*/  IDP.4A.S8.S8 R51, R71.reuse, R20.reuse, R51 ;  /* 0x0000001447337226 */ /* 0x0c1fe40000000633 */
[-C--:B------:R-:W-:Y:S02]  /*18b0*/  IDP.4A.S8.S8 R50, R71, R21.reuse, R50 ;  /* 0x0000001547327226 */ /* 0x080fe40000000632 */
[CC--:B-1----:R-:W-:Y:S02]  /*18c0*/  IDP.4A.S8.S8 R39, R72.reuse, R20.reuse, R39 ;  /* 0x0000001448277226 */ /* 0x0c2fe40000000627 */
[-C--:B------:R-:W-:Y:S02]  /*18d0*/  IDP.4A.S8.S8 R38, R72, R21.reuse, R38 ;  /* 0x0000001548267226 */ /* 0x080fe40000000626 */
[C---:B--2---:R-:W-:Y:S02]  /*18e0*/  IDP.4A.S8.S8 R35, R73.reuse, R20, R35 ;  /* 0x0000001449237226 */ /* 0x044fe40000000623 */
[----:B------:R-:W-:-:S02]  /*18f0*/  IDP.4A.S8.S8 R34, R73, R21, R34 ;  /* 0x0000001549227226 */ /* 0x000fc40000000622 */
[C---:B----4-:R-:W-:Y:S02]  /*1900*/  IDP.4A.S8.S8 R31, R74.reuse, R20, R31 ;  /* 0x000000144a1f7226 */ /* 0x050fe4000000061f */
[----:B------:R-:W-:Y:S02]  /*1910*/  IDP.4A.S8.S8 R30, R74, R21, R30 ;  /* 0x000000154a1e7226 */ /* 0x000fe4000000061e */
        /* <DEDUP_REMOVED lines=8> */
[C---:B-----5:R-:W-:Y:S02]  /*19a0*/  IDP.4A.S8.S8 R19, R71.reuse, R24, R19 ;  /* 0x0000001847137226 */ /* 0x060fe40000000613 */
        /* <DEDUP_REMOVED lines=13> */
[C---:B------:R-:W-:Y:S02]  /*1a80*/  IDP.4A.S8.S8 R5, R74.reuse, R26, R5 ;  /* 0x0000001a4a057226 */ /* 0x040fe40000000605 */
[----:B------:R-:W-:Y:S01]  /*1a90*/  IDP.4A.S8.S8 R4, R74, R27, R4 ;  /* 0x0000001b4a047226 */ /* 0x000fe20000000604 */
[----:B------:R-:W-:Y:S06]  /*1aa0*/  BRA.U UP0, `(.L_x_316) ;  /* 0xfffffffd00587547 */ /* 0x000fec000b83ffff */
[----:B------:R-:W-:-:S05]  /*1ab0*/  VIADD R61, R61, 0x1 ;  /* 0x000000013d3d7836 */ /* 0x000fca0000000000 */
[----:B------:R-:W-:-:S13]  /*1ac0*/  ISETP.NE.AND P3, PT, R61, 0x6, PT ;  /* 0x000000063d00780c */ /* 0x000fda0003f65270 */
[----:B------:R-:W-:Y:S05]  /*1ad0*/  @P3 BRA `(.L_x_317) ;  /* 0xfffffff4008c3947 */ /* 0x000fea000383ffff */
[----:B------:R-:W-:Y:S01]  /*1ae0*/  BAR.SYNC.DEFER_BLOCKING 0x0 ;  /* 0x0000000000007b1d */ /* 0x000fe20000010000 */
[----:B------:R-:W-:Y:S01]  /*1af0*/  ISETP.NE.AND P4, PT, R67, RZ, PT ;  /* 0x000000ff4300720c */ /* 0x000fe20003f85270 */
[----:B------:R-:W-:Y:S02]  /*1b00*/  IMAD.SHL.U32 R23, R0, 0x80, RZ ;  /* 0x0000008000177824 */ /* 0x000fe400078e00ff */
[----:B------:R-:W-:Y:S02]  /*1b10*/  IMAD R24, R2, 0x1c00, RZ ;  /* 0x00001c0002187824 */ /* 0x000fe400078e02ff */
[----:B------:R-:W-:Y:S08]  /*1b20*/  BSSY.RECONVERGENT B0, `(.L_x_318) ;  /* 0x0000019000007945 */ /* 0x000ff00003800200 */
[----:B------:R-:W-:Y:S05]  /*1b30*/  @P4 BRA `(.L_x_319) ;  /* 0x00000000005c4947 */ /* 0x000fea0003800000 */
[----:B------:R-:W-:Y:S01]  /*1b40*/  IMAD R20, R2, 0x8, R55 ;  /* 0x0000000802147824 */ /* 0x000fe200078e0237 */
[----:B------:R-:W-:Y:S01]  /*1b50*/  ISETP.GT.U32.AND P0, PT, R62, 0xdf, PT ;  /* 0x000000df3e00780c */ /* 0x000fe20003f04070 */
[----:B------:R-:W-:Y:S01]  /*1b60*/  BSSY.RECONVERGENT B1, `(.L_x_320) ;  /* 0x0000013000017945 */ /* 0x000fe20003800200 */
[----:B------:R-:W-:Y:S02]  /*1b70*/  IMAD.MOV.U32 R21, RZ, RZ, RZ ;  /* 0x000000ffff157224 */ /* 0x000fe400078e00ff */
[----:B------:R-:W-:-:S13]  /*1b80*/  ISETP.GT.U32.OR P0, PT, R20, 0xdc, P0 ;  /* 0x000000dc1400780c */ /* 0x000fda0000704470 */
[----:B------:R-:W-:Y:S05]  /*1b90*/  @P0 BRA `(.L_x_321) ;  /* 0x00000000003c0947 */ /* 0x000fea0003800000 */
[----:B------:R-:W0:Y:S01]  /*1ba0*/  S2R R20, SR_TID.X ;  /* 0x0000000000147919 */ /* 0x000e220000002100 */
[----:B------:R-:W-:Y:S01]  /*1bb0*/  PRMT R21, R55, 0x9910, RZ ;  /* 0x0000991037157816 */ /* 0x000fe200000000ff */
[----:B------:R-:W1:Y:S01]  /*1bc0*/  LDCU.64 UR6, c[0x0][0x388] ;  /* 0x00007100ff0677ac */ /* 0x000e620008000a00 */
[----:B------:R-:W-:-:S03]  /*1bd0*/  IMAD.IADD R22, R24, 0x1, R23 ;  /* 0x0000000118167824 */ /* 0x000fc600078e0217 */
[----:B------:R-:W-:-:S04]  /*1be0*/  IMAD R21, R21, 0x25, RZ ;  /* 0x0000002515157824 */ /* 0x000fc800078e02ff */
[----:B------:R-:W-:-:S05]  /*1bf0*/  IMAD.MOV R21, RZ, RZ, -R21 ;  /* 0x000000ffff157224 */ /* 0x000fca00078e0a15 */
[----:B------:R-:W-:Y:S01]  /*1c00*/  PRMT R21, R21, 0x7710, RZ ;  /* 0x0000771015157816 */ /* 0x000fe200000000ff */
[----:B0-----:R-:W-:-:S05]  /*1c10*/  IMAD R20, R3, 0x10, R20 ;  /* 0x0000001003147824 */ /* 0x001fca00078e0214 */
[----:B------:R-:W-:Y:S01]  /*1c20*/  IADD3 R20, PT, PT, R20, R21, RZ ;  /* 0x0000001514147210 */ /* 0x000fe20007ffe0ff */
[----:B------:R-:W-:-:S04]  /*1c30*/  IMAD R21, R55, 0x380, R22 ;  /* 0x0000038037157824 */ /* 0x000fc800078e0216 */
[----:B------:R-:W-:-:S05]  /*1c40*/  IMAD.SHL.U32 R20, R20, 0x4, RZ ;  /* 0x0000000414147824 */ /* 0x000fca00078e00ff */
[----:B------:R-:W-:-:S04]  /*1c50*/  LOP3.LUT R20, R20, 0xffff, RZ, 0xc0, !PT ;  /* 0x0000ffff14147812 */ /* 0x000fc800078ec0ff */
[----:B-1----:R-:W-:-:S04]  /*1c60*/  IADD3 R20, P0, P1, R21, UR6, R20 ;  /* 0x0000000615147c10 */ /* 0x002fc8000f91e014 */
[----:B------:R-:W-:-:S06]  /*1c70*/  IADD3.X R21, PT, PT, RZ, UR7, RZ, P0, P1 ;  /* 0x00000007ff157c10 */ /* 0x000fcc00087e24ff */
[----:B------:R0:W5:Y:S03]  /*1c80*/  LDG.E.CONSTANT R21, desc[UR8][R20.64+0xa74] ;  /* 0x000a740814157981 */ /* 0x000166000c1e9900 */
.L_x_321:
[----:B------:R-:W-:Y:S05]  /*1c90*/  BSYNC.RECONVERGENT B1 ;  /* 0x0000000000017941 */ /* 0x000fea0003800200 */
.L_x_320:
[----:B-----5:R1:W-:Y:S02]  /*1ca0*/  STS [R60+UR4], R21 ;  /* 0x000000153c007988 */ /* 0x0203e40008000804 */
.L_x_319:
[----:B------:R-:W-:Y:S05]  /*1cb0*/  BSYNC.RECONVERGENT B0 ;  /* 0x0000000000007941 */ /* 0x000fea0003800200 */
.L_x_318:
[----:B------:R-:W-:Y:S01]  /*1cc0*/  ISETP.NE.AND P0, PT, R68, RZ, PT ;  /* 0x000000ff4400720c */ /* 0x000fe20003f05270 */
[----:B------:R-:W-:-:S12]  /*1cd0*/  BSSY.RECONVERGENT B0, `(.L_x_322) ;  /* 0x0000012000007945 */ /* 0x000fd80003800200 */
[----:B------:R-:W-:Y:S05]  /*1ce0*/  @P0 BRA `(.L_x_323) ;  /* 0x0000000000400947 */ /* 0x000fea0003800000 */
[----:B0-----:R-:W-:Y:S01]  /*1cf0*/  IMAD R20, R2, 0x8, R57 ;  /* 0x0000000802147824 */ /* 0x001fe200078e0239 */
[----:B------:R-:W-:Y:S01]  /*1d00*/  ISETP.GT.U32.AND P0, PT, R64, 0xdf, PT ;  /* 0x000000df4000780c */ /* 0x000fe20003f04070 */
[----:B------:R-:W-:Y:S01]  /*1d10*/  BSSY.RECONVERGENT B1, `(.L_x_324) ;  /* 0x000000c000017945 */ /* 0x000fe20003800200 */
[----:B-1----:R-:W-:Y:S02]  /*1d20*/  IMAD.MOV.U32 R21, RZ, RZ, RZ ;  /* 0x000000ffff157224 */ /* 0x002fe400078e00ff */
[----:B------:R-:W-:-:S13]  /*1d30*/  ISETP.GT.U32.OR P0, PT, R20, 0xdc, P0 ;  /* 0x000000dc1400780c */ /* 0x000fda0000704470 */
[----:B------:R-:W-:Y:S05]  /*1d40*/  @P0 BRA `(.L_x_325) ;  /* 0x0000000000200947 */ /* 0x000fea0003800000 */
[----:B------:R-:W0:Y:S01]  /*1d50*/  LDCU.64 UR6, c[0x0][0x388] ;  /* 0x00007100ff0677ac */ /* 0x000e220008000a00 */
[----:B------:R-:W-:Y:S02]  /*1d60*/  IMAD.IADD R20, R24, 0x1, R23 ;  /* 0x0000000118147824 */ /* 0x000fe400078e0217 */
[----:B------:R-:W-:Y:S02]  /*1d70*/  IMAD.SHL.U32 R54, R54, 0x4, RZ ;  /* 0x0000000436367824 */ /* 0x000fe400078e00ff */
[----:B------:R-:W-:-:S03]  /*1d80*/  IMAD R20, R57, 0x380, R20 ;  /* 0x0000038039147824 */ /* 0x000fc600078e0214 */
[----:B------:R-:W-:-:S04]  /*1d90*/  LOP3.LUT R21, R54, 0xffff, RZ, 0xc0, !PT ;  /* 0x0000ffff36157812 */ /* 0x000fc800078ec0ff */
[----:B0-----:R-:W-:-:S04]  /*1da0*/  IADD3 R20, P0, P1, R20, UR6, R21 ;  /* 0x0000000614147c10 */ /* 0x001fc8000f91e015 */
[----:B------:R-:W-:-:S06]  /*1db0*/  IADD3.X R21, PT, PT, RZ, UR7, RZ, P0, P1 ;  /* 0x00000007ff157c10 */ /* 0x000fcc00087e24ff */
[----:B------:R0:W5:Y:S03]  /*1dc0*/  LDG.E.CONSTANT R21, desc[UR8][R20.64+0xa74] ;  /* 0x000a740814157981 */ /* 0x000166000c1e9900 */
.L_x_325:
[----:B------:R-:W-:Y:S05]  /*1dd0*/  BSYNC.RECONVERGENT B1 ;  /* 0x0000000000017941 */ /* 0x000fea0003800200 */
.L_x_324:
[----:B-----5:R2:W-:Y:S02]  /*1de0*/  STS [R60+UR4+0x200], R21 ;  /* 0x000200153c007988 */ /* 0x0205e40008000804 */
.L_x_323:
[----:B------:R-:W-:Y:S05]  /*1df0*/  BSYNC.RECONVERGENT B0 ;  /* 0x0000000000007941 */ /* 0x000fea0003800200 */
.L_x_322:
[----:B------:R-:W-:Y:S04]  /*1e00*/  BSSY.RECONVERGENT B0, `(.L_x_326) ;  /* 0x0000012000007945 */ /* 0x000fe80003800200 */
[----:B------:R-:W-:Y:S05]  /*1e10*/  @P2 BRA `(.L_x_327) ;  /* 0x0000000000402947 */ /* 0x000fea0003800000 */
[----:B0-----:R-:W-:Y:S01]  /*1e20*/  IMAD R20, R2, 0x8, R59 ;  /* 0x0000000802147824 */ /* 0x001fe200078e023b */
[----:B------:R-:W-:Y:S01]  /*1e30*/  ISETP.GT.U32.AND P0, PT, R66, 0xdf, PT ;  /* 0x000000df4200780c */ /* 0x000fe20003f04070 */
[----:B------:R-:W-:Y:S01]  /*1e40*/  BSSY.RECONVERGENT B1, `(.L_x_328) ;  /* 0x000000c000017945 */ /* 0x000fe20003800200 */
[----:B-12---:R-:W-:Y:S02]  /*1e50*/  IMAD.MOV.U32 R21, RZ, RZ, RZ ;  /* 0x000000ffff157224 */ /* 0x006fe400078e00ff */
[----:B------:R-:W-:-:S13]  /*1e60*/  ISETP.GT.U32.OR P0, PT, R20, 0xdc, P0 ;  /* 0x000000dc1400780c */ /* 0x000fda0000704470 */
[----:B------:R-:W-:Y:S05]  /*1e70*/  @P0 BRA `(.L_x_329) ;  /* 0x0000000000200947 */ /* 0x000fea0003800000 */
[----:B------:R-:W0:Y:S01]  /*1e80*/  LDCU.64 UR6, c[0x0][0x388] ;  /* 0x00007100ff0677ac */ /* 0x000e220008000a00 */
[----:B------:R-:W-:Y:S01]  /*1e90*/  IADD3 R20, PT, PT, R24, R23, RZ ;  /* 0x0000001718147210 */ /* 0x000fe20007ffe0ff */
[----:B------:R-:W-:-:S04]  /*1ea0*/  IMAD.SHL.U32 R56, R56, 0x4, RZ ;  /* 0x0000000438387824 */ /* 0x000fc800078e00ff */
[----:B------:R-:W-:Y:S01]  /*1eb0*/  IMAD R20, R59, 0x380, R20 ;  /* 0x000003803b147824 */ /* 0x000fe200078e0214 */
[----:B------:R-:W-:-:S04]  /*1ec0*/  LOP3.LUT R21, R56, 0xffff, RZ, 0xc0, !PT ;  /* 0x0000ffff38157812 */ /* 0x000fc800078ec0ff */
[----:B0-----:R-:W-:-:S04]  /*1ed0*/  IADD3 R20, P0, P1, R20, UR6, R21 ;  /* 0x0000000614147c10 */ /* 0x001fc8000f91e015 */
[----:B------:R-:W-:-:S06]  /*1ee0*/  IADD3.X R21, PT, PT, RZ, UR7, RZ, P0, P1 ;  /* 0x00000007ff157c10 */ /* 0x000fcc00087e24ff */
[----:B------:R0:W5:Y:S03]  /*1ef0*/  LDG.E.CONSTANT R21, desc[UR8][R20.64+0xa74] ;  /* 0x000a740814157981 */ /* 0x000166000c1e9900 */
.L_x_329:
[----:B------:R-:W-:Y:S05]  /*1f00*/  BSYNC.RECONVERGENT B1 ;  /* 0x0000000000017941 */ /* 0x000fea0003800200 */
.L_x_328:
[----:B-----5:R3:W-:Y:S02]  /*1f10*/  STS [R60+UR4+0x400], R21 ;  /* 0x000400153c007988 */ /* 0x0207e40008000804 */
.L_x_327:
[----:B------:R-:W-:Y:S05]  /*1f20*/  BSYNC.RECONVERGENT B0 ;  /* 0x0000000000007941 */ /* 0x000fea0003800200 */
.L_x_326:
[----:B------:R-:W-:Y:S06]  /*1f30*/  BAR.SYNC.DEFER_BLOCKING 0x0 ;  /* 0x0000000000007b1d */ /* 0x000fec0000010000 */
[----:B------:R-:W-:-:S05]  /*1f40*/  UMOV UR4, 0x70 ;  /* 0x0000007000047882 */ /* 0x000fca0000000000 */
.L_x_330:
[----:B------:R-:W-:Y:S04]  /*1f50*/  LDS R40, [R53+-0x250] ;  /* 0xfffdb00035287984 */ /* 0x000fe80000000800 */
[----:B0123--:R-:W0:Y:S04]  /*1f60*/  LDS.128 R20, [R52+UR4+-0x70] ;  /* 0xffff900434147984 */ /* 0x00fe280008000c00 */
        /* <DEDUP_REMOVED lines=40> */
[----:B------:R-:W0:Y:S01]  /*21f0*/  LDC.64 R20, c[0x0][0x398] ;  /* 0x0000e600ff147b82 */ /* 0x000e220000000a00 */
[----:B------:R-:W-:-:S04]  /*2200*/  IMAD.SHL.U32 R23, R3, 0x8, RZ ;  /* 0x0000000803177824 */ /* 0x000fc800078e00ff */
[----:B0-----:R-:W-:Y:S01]  /*2210*/  IMAD.WIDE.U32 R20, R23, 0x4, R20 ;  /* 0x0000000417147825 */ /* 0x001fe200078e0014 */
[----:B------:R-:W0:Y:S02]  /*2220*/  S2R R44, SR_TID.X ;  /* 0x00000000002c7919 */ /* 0x000e240000002100 */
[----:B------:R-:W1:Y:S02]  /*2230*/  LDC.64 R22, c[0x0][0x390] ;  /* 0x0000e400ff167b82 */ /* 0x000e640000000a00 */
[----:B------:R-:W2:Y:S04]  /*2240*/  LDG.E.CONSTANT R43, desc[UR8][R20.64+0x4] ;  /* 0x00000408142b7981 */ /* 0x000ea8000c1e9900 */
[----:B------:R-:W3:Y:S04]  /*2250*/  LDG.E.CONSTANT R27, desc[UR8][R20.64+0xc] ;  /* 0x00000c08141b7981 */ /* 0x000ee8000c1e9900 */
[----:B------:R-:W4:Y:S04]  /*2260*/  LDG.E.CONSTANT R41, desc[UR8][R20.64+0x8] ;  /* 0x0000080814297981 */ /* 0x000f28000c1e9900 */
[----:B------:R-:W5:Y:S04]  /*2270*/  LDG.E.CONSTANT R26, desc[UR8][R20.64+0x10] ;  /* 0x00001008141a7981 */ /* 0x000f68000c1e9900 */
[----:B------:R-:W5:Y:S04]  /*2280*/  LDG.E.CONSTANT R42, desc[UR8][R20.64] ;  /* 0x00000008142a7981 */ /* 0x000f68000c1e9900 */
[----:B------:R-:W5:Y:S04]  /*2290*/  LDG.E.CONSTANT R25, desc[UR8][R20.64+0x14] ;  /* 0x0000140814197981 */ /* 0x000f68000c1e9900 */
[----:B------:R-:W5:Y:S04]  /*22a0*/  LDG.E.CONSTANT R24, desc[UR8][R20.64+0x18] ;  /* 0x0000180814187981 */ /* 0x000f68000c1e9900 */
[----:B------:R1:W5:Y:S01]  /*22b0*/  LDG.E.CONSTANT R40, desc[UR8][R20.64+0x1c] ;  /* 0x00001c0814287981 */ /* 0x000362000c1e9900 */
[----:B0-----:R-:W-:-:S04]  /*22c0*/  IMAD.SHL.U32 R44, R44, 0x4, RZ ;  /* 0x000000042c2c7824 */ /* 0x001fc800078e00ff */
[----:B------:R-:W-:Y:S01]  /*22d0*/  IMAD R44, R3, 0x40, R44 ;  /* 0x00000040032c7824 */ /* 0x000fe200078e022c */
[----:B------:R-:W-:-:S03]  /*22e0*/  I2FP.F32.S32 R38, R38 ;  /* 0x0000002600267245 */ /* 0x000fc60000201400 */
[----:B------:R-:W-:Y:S01]  /*22f0*/  IMAD R3, R3, 0x187c0, R44 ;  /* 0x000187c003037824 */ /* 0x000fe200078e022c */
[----:B------:R-:W-:-:S03]  /*2300*/  I2FP.F32.S32 R50, R50 ;  /* 0x0000003200327245 */ /* 0x000fc60000201400 */
[----:B------:R-:W-:Y:S01]  /*2310*/  IMAD R3, R2, 0x700, R3 ;  /* 0x0000070002037824 */ /* 0x000fe200078e0203 */
[----:B------:R-:W-:-:S03]  /*2320*/  I2FP.F32.S32 R48, R48 ;  /* 0x0000003000307245 */ /* 0x000fc60000201400 */
[----:B------:R-:W-:Y:S01]  /*2330*/  IMAD R3, R0, 0x40, R3 ;  /* 0x0000004000037824 */ /* 0x000fe200078e0203 */
[----:B------:R-:W-:-:S03]  /*2340*/  I2FP.F32.S32 R0, R49 ;  /* 0x0000003100007245 */ /* 0x000fc60000201400 */
[----:B-1----:R-:W-:Y:S01]  /*2350*/  IMAD.WIDE.U32 R22, R3, 0x4, R22 ;  /* 0x0000000403167825 */ /* 0x002fe200078e0016 */
[----:B------:R-:W-:Y:S02]  /*2360*/  I2FP.F32.S32 R36, R36 ;  /* 0x0000002400247245 */ /* 0x000fe40000201400 */
[----:B------:R-:W-:Y:S02]  /*2370*/  I2FP.F32.S32 R11, R11 ;  /* 0x0000000b000b7245 */ /* 0x000fe40000201400 */
[----:B------:R-:W-:Y:S02]  /*2380*/  I2FP.F32.S32 R28, R28 ;  /* 0x0000001c001c7245 */ /* 0x000fe40000201400 */
[----:B------:R-:W-:Y:S02]  /*2390*/  I2FP.F32.S32 R35, R35 ;  /* 0x0000002300237245 */ /* 0x000fe40000201400 */
[----:B------:R-:W-:Y:S02]  /*23a0*/  I2FP.F32.S32 R18, R18 ;  /* 0x0000001200127245 */ /* 0x000fe40000201400 */
[----:B------:R-:W-:-:S02]  /*23b0*/  I2FP.F32.S32 R14, R14 ;  /* 0x0000000e000e7245 */ /* 0x000fc40000201400 */
        /* <DEDUP_REMOVED lines=15> */
[----:B------:R-:W-:Y:S01]  /*24b0*/  I2FP.F32.S32 R6, R6 ;  /* 0x0000000600067245 */ /* 0x000fe20000201400 */
[--C-:B--2---:R-:W-:Y:S01]  /*24c0*/  FFMA R38, R38, 3.4209941077278926969e-05, R43.reuse ;  /* 0x380f7ca526267823 */ /* 0x104fe2000000002b */
[----:B------:R-:W-:Y:S01]  /*24d0*/  FFMA R50, R50, 3.4209941077278926969e-05, R43 ;  /* 0x380f7ca532327823 */ /* 0x000fe2000000002b */
[----:B---3--:R-:W-:-:S03]  /*24e0*/  FFMA R48, R48, 3.4209941077278926969e-05, R27 ;  /* 0x380f7ca530307823 */ /* 0x008fc6000000001b */
[----:B------:R-:W-:Y:S02]  /*24f0*/  FMNMX R21, RZ, R38, !PT ;  /* 0x00000026ff157209 */ /* 0x000fe40007800000 */
[----:B------:R-:W-:Y:S01]  /*2500*/  FMNMX R3, RZ, R50, !PT ;  /* 0x00000032ff037209 */ /* 0x000fe20007800000 */
[----:B----4-:R-:W-:Y:S02]  /*2510*/  FFMA R0, R0, 3.4209941077278926969e-05, R41 ;  /* 0x380f7ca500007823 */ /* 0x010fe40000000029 */
[----:B------:R0:W-:Y:S01]  /*2520*/  STG.E desc[UR8][R22.64+0x704], R21 ;  /* 0x0007041516007986 */ /* 0x0001e2000c101908 */
[----:B------:R-:W-:-:S03]  /*2530*/  FFMA R36, R36, 3.4209941077278926969e-05, R27 ;  /* 0x380f7ca524247823 */ /* 0x000fc6000000001b */
[----:B------:R1:W-:Y:S01]  /*2540*/  STG.E desc[UR8][R22.64+0x4], R3 ;  /* 0x0000040316007986 */ /* 0x0003e2000c101908 */
[----:B------:R-:W-:Y:S01]  /*2550*/  FFMA R28, R28, 3.4209941077278926969e-05, R27 ;  /* 0x380f7ca51c1c7823 */ /* 0x000fe2000000001b */
[----:B0-----:R-:W-:Y:S02]  /*2560*/  FMNMX R21, RZ, R48, !PT ;  /* 0x00000030ff157209 */ /* 0x001fe40007800000 */
[----:B-1----:R-:W-:Y:S01]  /*2570*/  FMNMX R3, RZ, R0, !PT ;  /* 0x00000000ff037209 */ /* 0x002fe20007800000 */
[----:B-----5:R-:W-:Y:S02]  /*2580*/  FFMA R0, R11, 3.4209941077278926969e-05, R26 ;  /* 0x380f7ca50b007823 */ /* 0x020fe4000000001a */
[----:B------:R0:W-:Y:S01]  /*2590*/  STG.E desc[UR8][R22.64+0xc], R21 ;  /* 0x00000c1516007986 */ /* 0x0001e2000c101908 */
[----:B------:R-:W-:Y:S01]  /*25a0*/  FFMA R35, R35, 3.4209941077278926969e-05, R42 ;  /* 0x380f7ca523237823 */ /* 0x000fe2000000002a */
[----:B------:R-:W-:Y:S02]  /*25b0*/  FMNMX R11, RZ, R28, !PT ;  /* 0x0000001cff0b7209 */ /* 0x000fe40007800000 */
[----:B------:R1:W-:Y:S01]  /*25c0*/  STG.E desc[UR8][R22.64+0x8], R3 ;  /* 0x0000080316007986 */ /* 0x0003e2000c101908 */
[--C-:B------:R-:W-:Y:S01]  /*25d0*/  FFMA R18, R18, 3.4209941077278926969e-05, R25.reuse ;  /* 0x380f7ca512127823 */ /* 0x100fe20000000019 */
[--C-:B------:R-:W-:Y:S01]  /*25e0*/  FFMA R14, R14, 3.4209941077278926969e-05, R25.reuse ;  /* 0x380f7ca50e0e7823 */ /* 0x100fe20000000019 */
[----:B------:R-:W-:Y:S01]  /*25f0*/  FFMA R10, R10, 3.4209941077278926969e-05, R25 ;  /* 0x380f7ca50a0a7823 */ /* 0x000fe20000000019 */
[----:B0-----:R-:W-:-:S02]  /*2600*/  I2FP.F32.S32 R21, R7 ;  /* 0x0000000700157245 */ /* 0x001fc40000201400 */
[----:B------:R-:W-:Y:S02]  /*2610*/  FMNMX R7, RZ, R0, !PT ;  /* 0x00000000ff077209 */ /* 0x000fe40007800000 */
[----:B-1----:R-:W-:Y:S01]  /*2620*/  FMNMX R3, RZ, R36, !PT ;  /* 0x00000024ff037209 */ /* 0x002fe20007800000 */
[----:B------:R0:W-:Y:S01]  /*2630*/  STG.E desc[UR8][R22.64+0x150c], R11 ;  /* 0x00150c0b16007986 */ /* 0x0001e2000c101908 */
[----:B------:R-:W-:Y:S01]  /*2640*/  FMNMX R35, RZ, R35, !PT ;  /* 0x00000023ff237209 */ /* 0x000fe20007800000 */
[----:B------:R-:W-:Y:S02]  /*2650*/  FFMA R30, R30, 3.4209941077278926969e-05, R43 ;  /* 0x380f7ca51e1e7823 */ /* 0x000fe4000000002b */
[----:B------:R1:W-:Y:S04]  /*2660*/  STG.E desc[UR8][R22.64+0x70c], R3 ;  /* 0x00070c0316007986 */ /* 0x0003e8000c101908 */
[----:B------:R2:W-:Y:S01]  /*2670*/  STG.E desc[UR8][R22.64+0x31e00], R7 ;  /* 0x031e000716007986 */ /* 0x0005e2000c101908 */
[----:B------:R-:W-:Y:S01]  /*2680*/  FFMA R17, R17, 3.4209941077278926969e-05, R24 ;  /* 0x380f7ca511117823 */ /* 0x000fe20000000018 */
[----:B0-----:R-:W-:-:S02]  /*2690*/  FMNMX R11, RZ, R10, !PT ;  /* 0x0000000aff0b7209 */ /* 0x001fc40007800000 */
[----:B-1----:R-:W-:Y:S02]  /*26a0*/  FMNMX R3, RZ, R18, !PT ;  /* 0x00000012ff037209 */ /* 0x002fe40007800000 */
[----:B--2---:R-:W-:Y:S01]  /*26b0*/  FMNMX R7, RZ, R14, !PT ;  /* 0x0000000eff077209 */ /* 0x004fe20007800000 */
[--C-:B------:R-:W-:Y:S01]  /*26c0*/  FFMA R13, R13, 3.4209941077278926969e-05, R24.reuse ;  /* 0x380f7ca50d0d7823 */ /* 0x100fe20000000018 */
[----:B------:R-:W-:Y:S01]  /*26d0*/  FFMA R9, R9, 3.4209941077278926969e-05, R24 ;  /* 0x380f7ca509097823 */ /* 0x000fe20000000018 */
[----:B------:R-:W-:Y:S01]  /*26e0*/  FFMA R31, R31, 3.4209941077278926969e-05, R42 ;  /* 0x380f7ca51f1f7823 */ /* 0x000fe2000000002a */
[----:B------:R0:W-:Y:S01]  /*26f0*/  STG.E desc[UR8][R22.64+0xe00], R35 ;  /* 0x000e002316007986 */ /* 0x0001e2000c101908 */
[----:B------:R-:W-:Y:S01]  /*2700*/  FFMA R24, R5, 3.4209941077278926969e-05, R24 ;  /* 0x380f7ca505187823 */ /* 0x000fe20000000018 */
[----:B------:R-:W-:Y:S01]  /*2710*/  FFMA R34, R34, 3.4209941077278926969e-05, R43 ;  /* 0x380f7ca522227823 */ /* 0x000fe2000000002b */
[----:B------:R-:W-:Y:S01]  /*2720*/  FFMA R15, R15, 3.4209941077278926969e-05, R26 ;  /* 0x380f7ca50f0f7823 */ /* 0x000fe2000000001a */
[----:B------:R1:W-:Y:S01]  /*2730*/  STG.E desc[UR8][R22.64+0x31004], R3 ;  /* 0x0310040316007986 */ /* 0x0003e2000c101908 */
[----:B------:R-:W-:-:S03]  /*2740*/  I2FP.F32.S32 R5, R12 ;  /* 0x0000000c00057245 */ /* 0x000fc60000201400 */
[----:B------:R2:W-:Y:S01]  /*2750*/  STG.E desc[UR8][R22.64+0x31704], R7 ;  /* 0x0317040716007986 */ /* 0x0005e2000c101908 */
[----:B0-----:R-:W-:-:S03]  /*2760*/  FMNMX R35, RZ, R30, !PT ;  /* 0x0000001eff237209 */ /* 0x001fc60007800000 */
[----:B------:R0:W-:Y:S01]  /*2770*/  STG.E desc[UR8][R22.64+0x31e04], R11 ;  /* 0x031e040b16007986 */ /* 0x0001e2000c101908 */
[----:B------:R-:W-:Y:S02]  /*2780*/  I2FP.F32.S32 R30, R29 ;  /* 0x0000001d001e7245 */ /* 0x000fe40000201400 */
[----:B-1----:R-:W-:Y:S02]  /*2790*/  I2FP.F32.S32 R3, R16 ;  /* 0x0000001000037245 */ /* 0x002fe40000201400 */
[----:B--2---:R-:W-:-:S03]  /*27a0*/  I2FP.F32.S32 R7, R8 ;  /* 0x0000000800077245 */ /* 0x004fc60000201400 */
[--C-:B------:R-:W-:Y:S01]  /*27b0*/  FFMA R3, R3, 3.4209941077278926969e-05, R40.reuse ;  /* 0x380f7ca503037823 */ /* 0x100fe20000000028 */
[----:B------:R-:W-:Y:S02]  /*27c0*/  FMNMX R45, RZ, R31, !PT ;  /* 0x0000001fff2d7209 */ /* 0x000fe40007800000 */
[----:B0-----:R-:W-:Y:S01]  /*27d0*/  I2FP.F32.S32 R11, R4 ;  /* 0x00000004000b7245 */ /* 0x001fe20000201400 */
[--C-:B------:R-:W-:Y:S01]  /*27e0*/  FFMA R5, R5, 3.4209941077278926969e-05, R40.reuse ;  /* 0x380f7ca505057823 */ /* 0x100fe20000000028 */
[----:B------:R-:W-:Y:S01]  /*27f0*/  FMNMX R31, RZ, R34, !PT ;  /* 0x00000022ff1f7209 */ /* 0x000fe20007800000 */
[----:B------:R-:W-:Y:S01]  /*2800*/  FFMA R7, R7, 3.4209941077278926969e-05, R40 ;  /* 0x380f7ca507077823 */ /* 0x000fe20000000028 */
[----:B------:R-:W-:Y:S01]  /*2810*/  FMNMX R15, RZ, R15, !PT ;  /* 0x0000000fff0f7209 */ /* 0x000fe20007800000 */
[--C-:B------:R-:W-:Y:S01]  /*2820*/  FFMA R51, R51, 3.4209941077278926969e-05, R42.reuse ;  /* 0x380f7ca533337823 */ /* 0x100fe2000000002a */
[----:B------:R-:W-:Y:S01]  /*2830*/  FMNMX R13, RZ, R13, !PT ;  /* 0x0000000dff0d7209 */ /* 0x000fe20007800000 */
[----:B------:R-:W-:Y:S01]  /*2840*/  FFMA R39, R39, 3.4209941077278926969e-05, R42 ;  /* 0x380f7ca527277823 */ /* 0x000fe2000000002a */
[--C-:B------:R-:W-:Y:S01]  /*2850*/  FFMA R2, R2, 3.4209941077278926969e-05, R41.reuse ;  /* 0x380f7ca502027823 */ /* 0x100fe20000000029 */
[--C-:B------:R-:W-:Y:S01]  /*2860*/  FFMA R20, R20, 3.4209941077278926969e-05, R41.reuse ;  /* 0x380f7ca514147823 */ /* 0x100fe20000000029 */
[----:B------:R-:W-:Y:S01]  /*2870*/  FFMA R30, R30, 3.4209941077278926969e-05, R41 ;  /* 0x380f7ca51e1e7823 */ /* 0x000fe20000000029 */
[----:B------:R-:W-:Y:S01]  /*2880*/  FFMA R32, R32, 3.4209941077278926969e-05, R27 ;  /* 0x380f7ca520207823 */ /* 0x000fe2000000001b */
[--C-:B------:R-:W-:Y:S01]  /*2890*/  FFMA R19, R19, 3.4209941077278926969e-05, R26.reuse ;  /* 0x380f7ca513137823 */ /* 0x100fe2000000001a */
[----:B------:R-:W-:Y:S01]  /*28a0*/  FFMA R21, R21, 3.4209941077278926969e-05, R26 ;  /* 0x380f7ca515157823 */ /* 0x000fe2000000001a */
[----:B------:R-:W-:Y:S01]  /*28b0*/  FFMA R6, R6, 3.4209941077278926969e-05, R25 ;  /* 0x380f7ca506067823 */ /* 0x000fe20000000019 */
[----:B------:R-:W-:Y:S01]  /*28c0*/  FFMA R40, R11, 3.4209941077278926969e-05, R40 ;  /* 0x380f7ca50b287823 */ /* 0x000fe20000000028 */
[----:B------:R0:W-:Y:S01]  /*28d0*/  STG.E desc[UR8][R22.64+0xe04], R31 ;  /* 0x000e041f16007986 */ /* 0x0001e2000c101908 */
[----:B------:R-:W-:-:S02]  /*28e0*/  FMNMX R51, RZ, R51, !PT ;  /* 0x00000033ff337209 */ /* 0x000fc40007800000 */
[----:B------:R-:W-:Y:S01]  /*28f0*/  FMNMX R39, RZ, R39, !PT ;  /* 0x00000027ff277209 */ /* 0x000fe20007800000 */
[----:B------:R1:W-:Y:S01]  /*2900*/  STG.E desc[UR8][R22.64+0x31700], R15 ;  /* 0x0317000f16007986 */ /* 0x0003e2000c101908 */
[----:B------:R-:W-:Y:S02]  /*2910*/  FMNMX R29, RZ, R2, !PT ;  /* 0x00000002ff1d7209 */ /* 0x000fe40007800000 */
[----:B------:R-:W-:Y:S01]  /*2920*/  FMNMX R33, RZ, R20, !PT ;  /* 0x00000014ff217209 */ /* 0x000fe20007800000 */
[----:B------:R2:W-:Y:S01]  /*2930*/  STG.E desc[UR8][R22.64+0x31708], R13 ;  /* 0x0317080d16007986 */ /* 0x0005e2000c101908 */
[----:B------:R-:W-:Y:S02]  /*2940*/  FMNMX R27, RZ, R32, !PT ;  /* 0x00000020ff1b7209 */ /* 0x000fe40007800000 */
[----:B------:R-:W-:Y:S02]  /*2950*/  FMNMX R19, RZ, R19, !PT ;  /* 0x00000013ff137209 */ /* 0x000fe40007800000 */
[----:B0-----:R-:W-:-:S02]  /*2960*/  FMNMX R31, RZ, R30, !PT ;  /* 0x0000001eff1f7209 */ /* 0x001fc40007800000 */
[----:B------:R-:W-:Y:S02]  /*2970*/  FMNMX R21, RZ, R21, !PT ;  /* 0x00000015ff157209 */ /* 0x000fe40007800000 */
[----:B-1----:R-:W-:Y:S02]  /*2980*/  FMNMX R15, RZ, R6, !PT ;  /* 0x00000006ff0f7209 */ /* 0x002fe40007800000 */
[----:B------:R-:W-:Y:S02]  /*2990*/  FMNMX R17, RZ, R17, !PT ;  /* 0x00000011ff117209 */ /* 0x000fe40007800000 */
[----:B------:R-:W-:Y:S02]  /*29a0*/  FMNMX R9, RZ, R9, !PT ;  /* 0x00000009ff097209 */ /* 0x000fe40007800000 */
[----:B------:R-:W-:Y:S02]  /*29b0*/  FMNMX R11, RZ, R24, !PT ;  /* 0x00000018ff0b7209 */ /* 0x000fe40007800000 */
[----:B------:R-:W-:-:S02]  /*29c0*/  FMNMX R3, RZ, R3, !PT ;  /* 0x00000003ff037209 */ /* 0x000fc40007800000 */
[----:B------:R-:W-:Y:S02]  /*29d0*/  FMNMX R5, RZ, R5, !PT ;  /* 0x00000005ff057209 */ /* 0x000fe40007800000 */
[----:B------:R-:W-:Y:S02]  /*29e0*/  FMNMX R7, RZ, R7, !PT ;  /* 0x00000007ff077209 */ /* 0x000fe40007800000 */
[----:B--2---:R-:W-:Y:S01]  /*29f0*/  FMNMX R13, RZ, R40, !PT ;  /* 0x00000028ff0d7209 */ /* 0x004fe20007800000 */
        /* <DEDUP_REMOVED lines=19> */
.L_x_331:
        /* <DEDUP_REMOVED lines=13> */
.L_x_492:


//--------------------- .text.fused_nn_conv2d_cast_subtract_cast_multiply_add_nn_relu_divide_add_round_cast_cl_16286804049590463984__21_kernel0 --------------------------
	.section	.text.fused_nn_conv2d_cast_subtract_cast_multiply_add_nn_relu_divide_add_round_cast_cl_16286804049590463984__21_kernel0,"ax",@progbits
	.align	128
        .global         fused_nn_conv2d_cast_subtract_cast_multiply_add_nn_relu_divide_add_round_cast_cl_16286804049590463984__21_kernel0
        .type           fused_nn_conv2d_cast_subtract_cast_multiply_add_nn_relu_divide_add_round_cast_cl_16286804049590463984__21_kernel0,@function
        .size           fused_nn_conv2d_cast_subtract_cast_multiply_add_nn_relu_divide_add_round_cast_cl_16286804049590463984__21_kernel0,(.L_x_493 - fused_nn_conv2d_cast_subtract_cast_multiply_add_nn_relu_divide_add_round_cast_cl_16286804049590463984__21_kernel0)
        .other          fused_nn_conv2d_cast_subtract_cast_multiply_add_nn_relu_divide_add_round_cast_cl_16286804049590463984__21_kernel0,@"STO_CUDA_ENTRY STV_DEFAULT"
fused_nn_conv2d_cast_subtract_cast_multiply_add_nn_relu_divide_add_round_cast_cl_16286804049590463984__21_kernel0:
.text.fused_nn_conv2d_cast_subtract_cast_multiply_add_nn_relu_divide_add_round_cast_cl_16286804049590463984__21_kernel0:
        /* <DEDUP_REMOVED lines=8> */
[----:B--2---:R-:W-:-:S05]  /*0080*/  IMAD R34, R30, 0xe, R7 ;  /* 0x0000000e1e227824 */ /* 0x004fca00078e0207 */
        /* <DEDUP_REMOVED lines=16> */
[----:B------:R-:W-:Y:S02]  /*0190*/  SHF.L.U32 R6, R34, 0x2, RZ ;  /* 0x0000000222067819 */ /* 0x000fe400000006ff */
[----:B------:R-:W-:Y:S01]  /*01a0*/  P2R R36, PR, RZ, 0x1 ;  /* 0x00000001ff247803 */ /* 0x000fe20000000000 */
[----:B------:R-:W-:Y:S01]  /*01b0*/  IMAD R11, R4, 0xe, R5 ;  /* 0x0000000e040b7824 */ /* 0x000fe200078e0205 */
[----:B------:R-:W-:Y:S02]  /*01c0*/  ISETP.GE.U32.AND P0, PT, R30, 0x13, PT ;  /* 0x000000131e00780c */ /* 0x000fe40003f06070 */
[----:B------:R-:W-:-:S02]  /*01d0*/  SHF.R.U32.HI R56, RZ, 0x17, R56 ;  /* 0x00000017ff387819 */ /* 0x000fc40000011638 */
[----:B------:R-:W-:Y:S02]  /*01e0*/  LOP3.LUT R10, R6, 0x3c, RZ, 0xc0, !PT ;  /* 0x0000003c060a7812 */ /* 0x000fe400078ec0ff */
[----:B------:R-:W-:Y:S01]  /*01f0*/  LOP3.LUT P1, RZ, R5, R0, RZ, 0xfc, !PT ;  /* 0x0000000005ff7212 */ /* 0x000fe2000782fcff */
[----:B------:R-:W-:Y:S01]  /*0200*/  IMAD.IADD R5, R0, 0x1, R5 ;  /* 0x0000000100057824 */ /* 0x000fe200078e0205 */
[----:B------:R-:W-:Y:S01]  /*0210*/  ISETP.LT.U32.AND P0, PT, R34, 0x100, !P0 ;  /* 0x000001002200780c */ /* 0x000fe20004701070 */
[----:B------:R-:W-:Y:S01]  /*0220*/  IMAD R2, R3, 0x70, R10 ;  /* 0x0000007003027824 */ /* 0x000fe200078e020a */
[----:B------:R-:W-:Y:S01]  /*0230*/  PRMT R4, R56, 0x9910, RZ ;  /* 0x0000991038047816 */ /* 0x000fe200000000ff */
[----:B------:R-:W-:Y:S01]  /*0240*/  HFMA2 R3, -RZ, RZ, 0, 0 ;  /* 0x00000000ff037431 */ /* 0x000fe200000001ff */
[----:B------:R-:W-:Y:S01]  /*0250*/  ISETP.LT.U32.AND P1, PT, R5, 0xf, P1 ;  /* 0x0000000f0500780c */ /* 0x000fe20000f21070 */
[----:B------:R-:W-:Y:S01]  /*0260*/  VIADD R12, R2, 0xffffffc4 ;  /* 0xffffffc4020c7836 */ /* 0x000fe20000000000 */
[----:B------:R-:W-:Y:S01]  /*0270*/  ISETP.LT.U32.AND P2, PT, R34, 0x20, !P2 ;  /* 0x000000202200780c */ /* 0x000fe20005741070 */
[----:B------:R-:W-:Y:S01]  /*0280*/  IMAD R8, R4, 0x90, RZ ;  /* 0x0000009004087824 */ /* 0x000fe200078e02ff */
[----:B------:R-:W-:-:S02]  /*0290*/  P2R R37, PR, RZ, 0x2 ;  /* 0x00000002ff257803 */ /* 0x000fc40000000000 */
[----:B------:R-:W-:Y:S02]  /*02a0*/  ISETP.GE.U32.AND P1, PT, R30, 0xb, PT ;  /* 0x0000000b1e00780c */ /* 0x000fe40003f26070 */
[----:B------:R-:W-:Y:S01]  /*02b0*/  IADD3 R8, PT, PT, RZ, -R8, RZ ;  /* 0x80000008ff087210 */ /* 0x000fe20007ffe0ff */
[----:B------:R-:W-:Y:S01]  /*02c0*/  IMAD.WIDE.U32 R4, R9, 0x38, R2 ;  /* 0x0000003809047825 */ /* 0x000fe200078e0002 */
[C---:B------:R-:W-:Y:S02]  /*02d0*/  ISETP.LT.U32.AND P1, PT, R34.reuse, 0x90, !P1 ;  /* 0x000000902200780c */ /* 0x040fe40004f21070 */
[C---:B------:R-:W-:Y:S02]  /*02e0*/  LOP3.LUT R17, R34.reuse, 0xf, RZ, 0xc0, !PT ;  /* 0x0000000f22117812 */ /* 0x040fe400078ec0ff */
[----:B------:R-:W-:Y:S02]  /*02f0*/  IADD3 R38, PT, PT, R34, 0x150, RZ ;  /* 0x0000015022267810 */ /* 0x000fe40007ffe0ff */
[----:B------:R-:W-:Y:S01]  /*0300*/  PRMT R18, R8, 0x7710, RZ ;  /* 0x0000771008127816 */ /* 0x000fe200000000ff */
        /* <DEDUP_REMOVED lines=18> */
[----:B------:R-:W-:Y:S02]  /*0430*/  LOP3.LUT R6, R6, 0x300, RZ, 0xc0, !PT ;  /* 0x0000030006067812 */ /* 0x000fe400078ec0ff */
[----:B------:R-:W-:Y:S01]  /*0440*/  LEA R15, R15, R10, 0x6 ;  /* 0x0000000a0f0f7211 */ /* 0x000fe200078e30ff */
[----:B0-----:R-:W-:-:S06]  /*0450*/  ULEA UR4, UR5, UR4, 0x18 ;  /* 0x0000000405047291 */ /* 0x001fcc000f8ec0ff */
[----:B------:R-:W-:-:S05]  /*0460*/  IADD3 R15, PT, PT, R15, UR4, R6 ;  /* 0x000000040f0f7c10 */ /* 0x000fca000fffe006 */
[----:B--2---:R0:W-:Y:S02]  /*0470*/  STS [R15], R14 ;  /* 0x0000000e0f007388 */ /* 0x0041e40000000800 */
.L_x_333:
[----:B------:R-:W-:Y:S05]  /*0480*/  BSYNC.RECONVERGENT B0 ;  /* 0x0000000000007941 */ /* 0x000fea0003800200 */
.L_x_332:
[----:B------:R-:W-:Y:S04]  /*0490*/  BSSY.RECONVERGENT B0, `(.L_x_334) ;  /* 0x000001a000007945 */ /* 0x000fe80003800200 */
[----:B------:R-:W-:Y:S05]  /*04a0*/  @!P1 BRA `(.L_x_335) ;  /* 0x0000000000609947 */ /* 0x000fea0003800000 */
[----:B------:R-:W-:Y:S02]  /*04b0*/  IADD3 R6, PT, PT, R13, -0x1, RZ ;  /* 0xffffffff0d067810 */ /* 0x000fe40007ffe0ff */
[C---:B------:R-:W-:Y:S02]  /*04c0*/  ISETP.NE.AND P3, PT, R17.reuse, 0xf, PT ;  /* 0x0000000f1100780c */ /* 0x040fe40003f65270 */
[----:B0-----:R-:W-:Y:S02]  /*04d0*/  LOP3.LUT R15, R6, 0x3, RZ, 0xc0, !PT ;  /* 0x00000003060f7812 */ /* 0x001fe400078ec0ff */
[----:B------:R-:W-:Y:S02]  /*04e0*/  ISETP.EQ.OR P3, PT, R17, RZ, !P3 ;  /* 0x000000ff1100720c */ /* 0x000fe40005f62670 */
[----:B------:R-:W-:Y:S01]  /*04f0*/  LOP3.LUT P4, RZ, R15, R0, RZ, 0xfc, !PT ;  /* 0x000000000fff7212 */ /* 0x000fe2000788fcff */
[----:B------:R-:W-:-:S05]  /*0500*/  IMAD.IADD R6, R0, 0x1, R15 ;  /* 0x0000000100067824 */ /* 0x000fca00078e020f */
        /* <DEDUP_REMOVED lines=18> */
.L_x_335:
[----:B------:R-:W-:Y:S05]  /*0630*/  BSYNC.RECONVERGENT B0 ;  /* 0x0000000000007941 */ /* 0x000fea0003800200 */
.L_x_334:
[----:B------:R-:W-:Y:S04]  /*0640*/  BSSY.RECONVERGENT B0, `(.L_x_336) ;  /* 0x0000012000007945 */ /* 0x000fe80003800200 */
[----:B------:R-:W-:Y:S05]  /*0650*/  @!P2 BRA `(.L_x_337) ;  /* 0x000000000040a947 */ /* 0x000fea0003800000 */
[----:B------:R-:W-:Y:S02]  /*0660*/  ISETP.NE.AND P3, PT, R17, 0xf, PT ;  /* 0x0000000f1100780c */ /* 0x000fe40003f65270 */
[----:B------:R-:W-:Y:S02]  /*0670*/  LOP3.LUT R13, R13, 0x2, RZ, 0x3c, !PT ;  /* 0x000000020d0d7812 */ /* 0x000fe400078e3cff */
[----:B------:R-:W-:Y:S02]  /*0680*/  ISETP.EQ.OR P3, PT, R17, RZ, !P3 ;  /* 0x000000ff1100720c */ /* 0x000fe40005f62670 */
[----:B------:R-:W-:-:S04]  /*0690*/  IADD3 R0, PT, PT, R0, R13, RZ ;  /* 0x0000000d00007210 */ /* 0x000fc80007ffe0ff */
[----:B------:R-:W-:Y:S01]  /*06a0*/  ISETP.GT.U32.OR P3, PT, R0, 0xe, P3 ;  /* 0x0000000e0000780c */ /* 0x000fe20001f64470 */
[----:B------:R-:W-:-:S12]  /*06b0*/  HFMA2 R0, -RZ, RZ, 0, 0 ;  /* 0x00000000ff007431 */ /* 0x000fd800000001ff */
[----:B------:R-:W2:Y:S01]  /*06c0*/  @!P3 LDC.64 R8, c[0x0][0x380] ;  /* 0x0000e000ff08bb82 */ /* 0x000ea20000000a00 */
[----:B------:R-:W-:-:S05]  /*06d0*/  @!P3 IMAD R12, R13, 0x38, R12 ;  /* 0x000000380d0cb824 */ /* 0x000fca00078e020c */
[----:B--2---:R-:W-:-:S04]  /*06e0*/  @!P3 IADD3 R8, P4, PT, R12, R8, RZ ;  /* 0x000000080c08b210 */ /* 0x004fc80007f9e0ff */
[----:B------:R-:W-:-:S05]  /*06f0*/  @!P3 LEA.HI.X.SX32 R9, R12, R9, 0x1, P4 ;  /* 0x000000090c09b211 */ /* 0x000fca00020f0eff */
[----:B------:R-:W2:Y:S01]  /*0700*/  @!P3 LDG.E.CONSTANT R0, desc[UR6][R8.64+0x930] ;  /* 0x000930060800b981 */ /* 0x000ea2000c1e9900 */
[----:B------:R-:W3:Y:S01]  /*0710*/  S2UR UR5, SR_CgaCtaId ;  /* 0x00000000000579c3 */ /* 0x000ee20000008800 */
[----:B------:R-:W-:Y:S01]  /*0720*/  UMOV UR4, 0x400 ;  /* 0x0000040000047882 */ /* 0x000fe20000000000 */
[----:B------:R-:W-:Y:S01]  /*0730*/  IMAD R13, R13, 0x40, R10 ;  /* 0x000000400d0d7824 */ /* 0x000fe200078e020a */
[----:B---3--:R-:W-:-:S09]  /*0740*/  ULEA UR4, UR5, UR4, 0x18 ;  /* 0x0000000405047291 */ /* 0x008fd2000f8ec0ff */
[----:B--2---:R2:W-:Y:S03]  /*0750*/  STS [R13+UR4+0x300], R0 ;  /* 0x000300000d007988 */ /* 0x0045e60008000804 */
.L_x_337:
[----:B------:R-:W-:Y:S05]  /*0760*/  BSYNC.RECONVERGENT B0 ;  /* 0x0000000000007941 */ /* 0x000fea0003800200 */
.L_x_336:
        /* <DEDUP_REMOVED lines=64> */
[----:B------:R-:W-:Y:S02]  /*0b70*/  IADD3 R62, PT, PT, R25, 0x38, RZ ;  /* 0x00000038193e7810 */ /* 0x000fe40007ffe0ff */
[----:B------:R-:W-:-:S02]  /*0b80*/  SHF.R.U32.HI R14, RZ, 0x17, R14 ;  /* 0x00000017ff0e7819 */ /* 0x000fc4000001160e */
[----:B------:R-:W-:Y:S02]  /*0b90*/  PRMT R15, R44, 0x9910, RZ ;  /* 0x000099102c0f7816 */ /* 0x000fe400000000ff */
[----:B------:R-:W-:Y:S02]  /*0ba0*/  PRMT R17, R42, 0x9910, RZ ;  /* 0x000099102a117816 */ /* 0x000fe400000000ff */
[----:B------:R-:W-:Y:S02]  /*0bb0*/  LOP3.LUT R9, R62, 0xffff, RZ, 0xc0, !PT ;  /* 0x0000ffff3e097812 */ /* 0x000fe400078ec0ff */
[----:B------:R-:W-:Y:S02]  /*0bc0*/  PRMT R40, R14, 0x9910, RZ ;  /* 0x000099100e287816 */ /* 0x000fe400000000ff */
[----:B------:R-:W-:Y:S01]  /*0bd0*/  MOV R14, R15 ;  /* 0x0000000f000e7202 */ /* 0x000fe20000000f00 */
[----:B------:R-:W-:Y:S01]  /*0be0*/  IMAD.MOV.U32 R15, RZ, RZ, R17 ;  /* 0x000000ffff0f7224 */ /* 0x000fe200078e0011 */
[----:B------:R-:W-:Y:S01]  /*0bf0*/  SHF.R.U32.HI R6, RZ, 0x11, R6 ;  /* 0x00000011ff067819 */ /* 0x000fe20000011606 */
[----:B------:R-:W-:Y:S01]  /*0c00*/  IMAD R9, R9, 0xaaab, RZ ;  /* 0x0000aaab09097824 */ /* 0x000fe200078e02ff */
[----:B------:R-:W-:Y:S01]  /*0c10*/  IADD3 R21, PT, PT, R21, R18, RZ ;  /* 0x0000001215157210 */ /* 0x000fe20007ffe0ff */
[----:B------:R-:W-:Y:S01]  /*0c20*/  IMAD R14, R14, 0x90, RZ ;  /* 0x000000900e0e7824 */ /* 0x000fe200078e02ff */
[----:B------:R-:W-:Y:S01]  /*0c30*/  PRMT R6, R6, 0x9910, RZ ;  /* 0x0000991006067816 */ /* 0x000fe200000000ff */
[----:B------:R-:W-:Y:S01]  /*0c40*/  IMAD R15, R15, 0x90, RZ ;  /* 0x000000900f0f7824 */ /* 0x000fe200078e02ff */
[----:B------:R-:W-:Y:S01]  /*0c50*/  SHF.R.U32.HI R9, RZ, 0x11, R9 ;  /* 0x00000011ff097819 */ /* 0x000fe20000011609 */
[----:B------:R-:W-:Y:S01]  /*0c60*/  IMAD R17, R40, 0x90, RZ ;  /* 0x0000009028117824 */ /* 0x000fe200078e02ff */
[----:B------:R-:W-:Y:S01]  /*0c70*/  IADD3 R14, PT, PT, RZ, -R14, RZ ;  /* 0x8000000eff0e7210 */ /* 0x000fe20007ffe0ff */
[----:B------:R-:W-:Y:S01]  /*0c80*/  IMAD R6, R6, 0x3, RZ ;  /* 0x0000000306067824 */ /* 0x000fe200078e02ff */
[----:B------:R-:W-:-:S02]  /*0c90*/  IADD3 R18, PT, PT, RZ, -R15, RZ ;  /* 0x8000000fff127210 */ /* 0x000fc40007ffe0ff */
[----:B------:R-:W-:Y:S01]  /*0ca0*/  PRMT R9, R9, 0x9910, RZ ;  /* 0x0000991009097816 */ /* 0x000fe200000000ff */
[----:B------:R-:W-:Y:S01]  /*0cb0*/  IMAD.MOV R6, RZ, RZ, -R6 ;  /* 0x000000ffff067224 */ /* 0x000fe200078e0a06 */
[----:B------:R-:W-:Y:S02]  /*0cc0*/  PRMT R15, R14, 0x7710, RZ ;  /* 0x000077100e0f7816 */ /* 0x000fe400000000ff */
[----:B------:R-:W-:Y:S01]  /*0cd0*/  PRMT R14, R18, 0x7710, RZ ;  /* 0x00007710120e7816 */ /* 0x000fe200000000ff */
[----:B------:R-:W-:Y:S01]  /*0ce0*/  IMAD R9, R9, 0x3, RZ ;  /* 0x0000000309097824 */ /* 0x000fe200078e02ff */
[----:B------:R-:W-:Y:S02]  /*0cf0*/  IADD3 R53, PT, PT, R25, 0x54, RZ ;  /* 0x0000005419357810 */ /* 0x000fe40007ffe0ff */
[----:B------:R-:W-:Y:S02]  /*0d00*/  PRMT R6, R6, 0x7710, RZ ;  /* 0x0000771006067816 */ /* 0x000fe400000000ff */
[----:B------:R-:W-:-:S02]  /*0d10*/  IADD3 R27, PT, PT, R27, R14, RZ ;  /* 0x0000000e1b1b7210 */ /* 0x000fc40007ffe0ff */
[----:B------:R-:W-:Y:S02]  /*0d20*/  IADD3 R50, PT, PT, R25, 0x70, RZ ;  /* 0x0000007019327810 */ /* 0x000fe40007ffe0ff */
[----:B------:R-:W-:Y:S02]  /*0d30*/  LOP3.LUT R14, R53, 0xffff, RZ, 0xc0, !PT ;  /* 0x0000ffff350e7812 */ /* 0x000fe400078ec0ff */
[----:B------:R-:W-:Y:S02]  /*0d40*/  IADD3 R17, PT, PT, RZ, -R17, RZ ;  /* 0x80000011ff117210 */ /* 0x000fe40007ffe0ff */
[----:B------:R-:W-:Y:S01]  /*0d50*/  IADD3 R9, PT, PT, RZ, -R9, RZ ;  /* 0x80000009ff097210 */ /* 0x000fe20007ffe0ff */
[----:B------:R-:W-:Y:S01]  /*0d60*/  IMAD R14, R14, 0xaaab, RZ ;  /* 0x0000aaab0e0e7824 */ /* 0x000fe200078e02ff */
[----:B------:R-:W-:Y:S02]  /*0d70*/  IADD3 R61, PT, PT, R61, R6, RZ ;  /* 0x000000063d3d7210 */ /* 0x000fe40007ffe0ff */
[----:B------:R-:W-:-:S02]  /*0d80*/  LOP3.LUT R6, R50, 0xffff, RZ, 0xc0, !PT ;  /* 0x0000ffff32067812 */ /* 0x000fc400078ec0ff */
[----:B------:R-:W-:Y:S02]  /*0d90*/  IADD3 R26, PT, PT, R26, R15, RZ ;  /* 0x0000000f1a1a7210 */ /* 0x000fe40007ffe0ff */
[----:B------:R-:W-:Y:S01]  /*0da0*/  PRMT R15, R17, 0x7710, RZ ;  /* 0x00007710110f7816 */ /* 0x000fe200000000ff */
[----:B------:R-:W-:Y:S01]  /*0db0*/  IMAD R6, R6, 0xaaab, RZ ;  /* 0x0000aaab06067824 */ /* 0x000fe200078e02ff */
[----:B------:R-:W-:Y:S02]  /*0dc0*/  PRMT R9, R9, 0x7710, RZ ;  /* 0x0000771009097816 */ /* 0x000fe400000000ff */
[----:B------:R-:W-:Y:S02]  /*0dd0*/  IADD3 R28, PT, PT, R28, R15, RZ ;  /* 0x0000000f1c1c7210 */ /* 0x000fe40007ffe0ff */
[----:B------:R-:W-:Y:S02]  /*0de0*/  IADD3 R62, PT, PT, R62, R9, RZ ;  /* 0x000000093e3e7210 */ /* 0x000fe40007ffe0ff */
[----:B------:R-:W-:-:S02]  /*0df0*/  SHF.R.U32.HI R14, RZ, 0x11, R14 ;  /* 0x00000011ff0e7819 */ /* 0x000fc4000001160e */
[----:B------:R-:W-:Y:S02]  /*0e00*/  LOP3.LUT R15, R60, 0xffff, RZ, 0xc0, !PT ;  /* 0x0000ffff3c0f7812 */ /* 0x000fe400078ec0ff */
[C---:B------:R-:W-:Y:S02]  /*0e10*/  IADD3 R9, PT, PT, R25.reuse, 0xa8, RZ ;  /* 0x000000a819097810 */ /* 0x040fe40007ffe0ff */
[----:B------:R-:W-:Y:S01]  /*0e20*/  IADD3 R23, PT, PT, R25, 0xc4, RZ ;  /* 0x000000c419177810 */ /* 0x000fe20007ffe0ff */
[----:B------:R-:W-:Y:S01]  /*0e30*/  IMAD R15, R15, 0xaaab, RZ ;  /* 0x0000aaab0f0f7824 */ /* 0x000fe200078e02ff */
[----:B------:R-:W-:Y:S02]  /*0e40*/  SHF.R.U32.HI R6, RZ, 0x11, R6 ;  /* 0x00000011ff067819 */ /* 0x000fe40000011606 */
[----:B------:R-:W-:Y:S02]  /*0e50*/  PRMT R18, R14, 0x9910, RZ ;  /* 0x000099100e127816 */ /* 0x000fe400000000ff */
[----:B------:R-:W-:-:S02]  /*0e60*/  LOP3.LUT R17, R9, 0xffff, RZ, 0xc0, !PT ;  /* 0x0000ffff09117812 */ /* 0x000fc400078ec0ff */
[----:B------:R-:W-:Y:S02]  /*0e70*/  LOP3.LUT R14, R23, 0xffff, RZ, 0xc0, !PT ;  /* 0x0000ffff170e7812 */ /* 0x000fe400078ec0ff */
[----:B------:R-:W-:Y:S01]  /*0e80*/  PRMT R22, R6, 0x9910, RZ ;  /* 0x0000991006167816 */ /* 0x000fe200000000ff */
[----:B------:R-:W-:Y:S01]  /*0e90*/  IMAD R17, R17, 0xaaab, RZ ;  /* 0x0000aaab11117824 */ /* 0x000fe200078e02ff */
[----:B------:R-:W-:Y:S01]  /*0ea0*/  MOV R6, R18 ;  /* 0x0000001200067202 */ /* 0x000fe20000000f00 */
[----:B------:R-:W-:Y:S01]  /*0eb0*/  IMAD R18, R14, 0xaaab, RZ ;  /* 0x0000aaab0e127824 */ /* 0x000fe200078e02ff */
[----:B------:R-:W-:Y:S02]  /*0ec0*/  SHF.R.U32.HI R15, RZ, 0x11, R15 ;  /* 0x00000011ff0f7819 */ /* 0x000fe4000001160f */
[----:B------:R-:W-:Y:S01]  /*0ed0*/  MOV R14, R22 ;  /* 0x00000016000e7202 */ /* 0x000fe20000000f00 */
[----:B------:R-:W-:Y:S01]  /*0ee0*/  IMAD R6, R6, 0x3, RZ ;  /* 0x0000000306067824 */ /* 0x000fe200078e02ff */
[----:B------:R-:W-:-:S02]  /*0ef0*/  PRMT R15, R15, 0x9910, RZ ;  /* 0x000099100f0f7816 */ /* 0x000fc400000000ff */
[----:B------:R-:W-:Y:S01]  /*0f00*/  SHF.R.U32.HI R17, RZ, 0x11, R17 ;  /* 0x00000011ff117819 */ /* 0x000fe20000011611 */
[----:B------:R-:W-:Y:S01]  /*0f10*/  IMAD R14, R14, 0x3, RZ ;  /* 0x000000030e0e7824 */ /* 0x000fe200078e02ff */
[----:B------:R-:W-:Y:S01]  /*0f20*/  SHF.R.U32.HI R18, RZ, 0x11, R18 ;  /* 0x00000011ff127819 */ /* 0x000fe20000011612 */
[----:B------:R-:W-:Y:S01]  /*0f30*/  IMAD.MOV R6, RZ, RZ, -R6 ;  /* 0x000000ffff067224 */ /* 0x000fe200078e0a06 */
[----:B------:R-:W-:Y:S01]  /*0f40*/  PRMT R22, R17, 0x9910, RZ ;  /* 0x0000991011167816 */ /* 0x000fe200000000ff */
[----:B------:R-:W-:Y:S01]  /*0f50*/  IMAD R15, R15, 0x3, RZ ;  /* 0x000000030f0f7824 */ /* 0x000fe200078e02ff */
[----:B------:R-:W-:Y:S02]  /*0f60*/  IADD3 R17, PT, PT, RZ, -R14, RZ ;  /* 0x8000000eff117210 */ /* 0x000fe40007ffe0ff */
[----:B------:R-:W-:Y:S02]  /*0f70*/  PRMT R6, R6, 0x7710, RZ ;  /* 0x0000771006067816 */ /* 0x000fe400000000ff */
[----:B------:R-:W-:-:S02]  /*0f80*/  PRMT R32, R18, 0x9910, RZ ;  /* 0x0000991012207816 */ /* 0x000fc400000000ff */
[----:B------:R-:W-:Y:S02]  /*0f90*/  MOV R14, R22 ;  /* 0x00000016000e7202 */ /* 0x000fe40000000f00 */
[----:B------:R-:W-:Y:S02]  /*0fa0*/  IADD3 R18, PT, PT, RZ, -R15, RZ ;  /* 0x8000000fff127210 */ /* 0x000fe40007ffe0ff */
[----:B------:R-:W-:Y:S01]  /*0fb0*/  IADD3 R53, PT, PT, R53, R6, RZ ;  /* 0x0000000635357210 */ /* 0x000fe20007ffe0ff */
[----:B------:R-:W-:Y:S01]  /*0fc0*/  IMAD R14, R14, 0x3, RZ ;  /* 0x000000030e0e7824 */ /* 0x000fe200078e02ff */
[----:B------:R-:W-:Y:S02]  /*0fd0*/  PRMT R15, R17, 0x7710, RZ ;  /* 0x00007710110f7816 */ /* 0x000fe400000000ff */
[----:B------:R-:W-:Y:S02]  /*0fe0*/  MOV R6, R32 ;  /* 0x0000002000067202 */ /* 0x000fe40000000f00 */
[C---:B------:R-:W-:Y:S01]  /*0ff0*/  IADD3 R22, PT, PT, R25.reuse, 0xe0, RZ ;  /* 0x000000e019167810 */ /* 0x040fe20007ffe0ff */
[----:B------:R-:W-:Y:S01]  /*1000*/  IMAD.IADD R50, R50, 0x1, R15 ;  /* 0x0000000132327824 */ /* 0x000fe200078e020f */
[----:B------:R-:W-:Y:S01]  /*1010*/  IADD3 R39, PT, PT, R25, 0xfc, RZ ;  /* 0x000000fc19277810 */ /* 0x000fe20007ffe0ff */
[----:B------:R-:W-:Y:S01]  /*1020*/  IMAD R15, R6, 0x3, RZ ;  /* 0x00000003060f7824 */ /* 0x000fe200078e02ff */
[----:B------:R-:W-:-:S02]  /*1030*/  IADD3 R6, PT, PT, RZ, -R14, RZ ;  /* 0x8000000eff067210 */ /* 0x000fc40007ffe0ff */
[----:B------:R-:W-:Y:S01]  /*1040*/  PRMT R17, R18, 0x7710, RZ ;  /* 0x0000771012117816 */ /* 0x000fe200000000ff */
[----:B------:R-:W-:Y:S01]  /*1050*/  IMAD.MOV R18, RZ, RZ, -R15 ;  /* 0x000000ffff127224 */ /* 0x000fe200078e0a0f */
[----:B------:R-:W-:Y:S02]  /*1060*/  LOP3.LUT R14, R22, 0xffff, RZ, 0xc0, !PT ;  /* 0x0000ffff160e7812 */ /* 0x000fe400078ec0ff */
[----:B------:R-:W-:Y:S02]  /*1070*/  PRMT R6, R6, 0x7710, RZ ;  /* 0x0000771006067816 */ /* 0x000fe400000000ff */
[----:B------:R-:W-:Y:S01]  /*1080*/  IADD3 R41, PT, PT, R25, 0x118, RZ ;  /* 0x0000011819297810 */ /* 0x000fe20007ffe0ff */
[----:B------:R-:W-:Y:S01]  /*1090*/  IMAD R14, R14, 0xaaab, RZ ;  /* 0x0000aaab0e0e7824 */ /* 0x000fe200078e02ff */
[----:B------:R-:W-:Y:S02]  /*10a0*/  LOP3.LUT R15, R39, 0xffff, RZ, 0xc0, !PT ;  /* 0x0000ffff270f7812 */ /* 0x000fe400078ec0ff */
[----:B------:R-:W-:-:S02]  /*10b0*/  IADD3 R60, PT, PT, R60, R17, RZ ;  /* 0x000000113c3c7210 */ /* 0x000fc40007ffe0ff */
[----:B------:R-:W-:Y:S01]  /*10c0*/  IADD3 R9, PT, PT, R9, R6, RZ ;  /* 0x0000000609097210 */ /* 0x000fe20007ffe0ff */
[----:B------:R-:W-:Y:S01]  /*10d0*/  IMAD R15, R15, 0xaaab, RZ ;  /* 0x0000aaab0f0f7824 */ /* 0x000fe200078e02ff */
[----:B------:R-:W-:Y:S02]  /*10e0*/  LOP3.LUT R17, R41, 0xffff, RZ, 0xc0, !PT ;  /* 0x0000ffff29117812 */ /* 0x000fe400078ec0ff */
[----:B------:R-:W-:Y:S02]  /*10f0*/  PRMT R6, R18, 0x7710, RZ ;  /* 0x0000771012067816 */ /* 0x000fe400000000ff */
[----:B------:R-:W-:Y:S01]  /*1100*/  SHF.R.U32.HI R14, RZ, 0x11, R14 ;  /* 0x00000011ff0e7819 */ /* 0x000fe2000001160e */
[----:B------:R-:W-:Y:S01]  /*1110*/  IMAD R17, R17, 0xaaab, RZ ;  /* 0x0000aaab11117824 */ /* 0x000fe200078e02ff */
[----:B------:R-:W-:Y:S02]  /*1120*/  IADD3 R23, PT, PT, R23, R6, RZ ;  /* 0x0000000617177210 */ /* 0x000fe40007ffe0ff */
[----:B------:R-:W-:-:S02]  /*1130*/  LOP3.LUT R6, R25, 0xffff, RZ, 0xc0, !PT ;  /* 0x0000ffff19067812 */ /* 0x000fc400078ec0ff */
[----:B------:R-:W-:Y:S02]  /*1140*/  SHF.R.U32.HI R15, RZ, 0x11, R15 ;  /* 0x00000011ff0f7819 */ /* 0x000fe4000001160f */
[----:B------:R-:W-:Y:S01]  /*1150*/  PRMT R14, R14, 0x9910, RZ ;  /* 0x000099100e0e7816 */ /* 0x000fe200000000ff */
[----:B------:R-:W-:Y:S01]  /*1160*/  IMAD R6, R6, 0xaaab, RZ ;  /* 0x0000aaab06067824 */ /* 0x000fe200078e02ff */
[----:B------:R-:W-:Y:S02]  /*1170*/  SHF.R.U32.HI R17, RZ, 0x11, R17 ;  /* 0x00000011ff117819 */ /* 0x000fe40000011611 */
        /* <DEDUP_REMOVED lines=9> */
[----:B------:R-:W-:-:S02]  /*1210*/  PRMT R6, R6, 0x9910, RZ ;  /* 0x0000991006067816 */ /* 0x000fc400000000ff */
[----:B------:R-:W-:Y:S02]  /*1220*/  IADD3 R32, PT, PT, RZ, -R15, RZ ;  /* 0x8000000fff207210 */ /* 0x000fe40007ffe0ff */
[----:B------:R-:W-:Y:S01]  /*1230*/  PRMT R15, R14, 0x7710, RZ ;  /* 0x000077100e0f7816 */ /* 0x000fe200000000ff */
[----:B------:R-:W-:Y:S01]  /*1240*/  IMAD R6, R6, 0x3, RZ ;  /* 0x0000000306067824 */ /* 0x000fe200078e02ff */
[----:B------:R-:W-:Y:S02]  /*1250*/  PRMT R14, R32, 0x7710, RZ ;  /* 0x00007710200e7816 */ /* 0x000fe400000000ff */
[----:B------:R-:W-:Y:S01]  /*1260*/  SHF.R.U32.HI R58, RZ, 0x17, R58 ;  /* 0x00000017ff3a7819 */ /* 0x000fe2000001163a */
[----:B------:R-:W-:Y:S01]  /*1270*/  IMAD.IADD R22, R22, 0x1, R15 ;  /* 0x0000000116167824 */ /* 0x000fe200078e020f */
[----:B------:R-:W-:Y:S02]  /*1280*/  IADD3 R39, PT, PT, R39, R14, RZ ;  /* 0x0000000e27277210 */ /* 0x000fe40007ffe0ff */
[----:B------:R-:W-:-:S02]  /*1290*/  LOP3.LUT R15, R34, 0xffff, RZ, 0xc0, !PT ;  /* 0x0000ffff220f7812 */ /* 0x000fc400078ec0ff */
[----:B------:R-:W-:Y:S02]  /*12a0*/  ISETP.GT.U32.AND P3, PT, R30, 0x52, PT ;  /* 0x000000521e00780c */ /* 0x000fe40003f64070 */
[C---:B------:R-:W-:Y:S01]  /*12b0*/  PRMT R14, R58.reuse, 0x9910, RZ ;  /* 0x000099103a0e7816 */ /* 0x040fe200000000ff */
[----:B------:R-:W-:Y:S01]  /*12c0*/  IMAD.WIDE.U32 R58, R58, 0x2400, RZ ;  /* 0x000024003a3a7825 */ /* 0x000fe200078e00ff */
[----:B------:R-:W-:Y:S02]  /*12d0*/  IADD3 R6, PT, PT, RZ, -R6, RZ ;  /* 0x80000006ff067210 */ /* 0x000fe40007ffe0ff */
[----:B------:R-:W-:Y:S01]  /*12e0*/  LEA R32, R30, R7, 0x1 ;  /* 0x000000071e207211 */ /* 0x000fe200078e08ff */
[----:B------:R-:W-:Y:S01]  /*12f0*/  IMAD R7, R15, 0xaaab, RZ ;  /* 0x0000aaab0f077824 */ /* 0x000fe200078e02ff */
[----:B------:R-:W-:Y:S01]  /*1300*/  ISETP.GT.U32.OR P3, PT, R34, 0x47f, P3 ;  /* 0x0000047f2200780c */ /* 0x000fe20001f64470 */
[----:B------:R-:W-:Y:S01]  /*1310*/  IMAD R14, R14, 0x90, RZ ;  /* 0x000000900e0e7824 */ /* 0x000fe200078e02ff */
[----:B------:R-:W-:-:S02]  /*1320*/  PRMT R6, R6, 0x7710, RZ ;  /* 0x0000771006067816 */ /* 0x000fc400000000ff */
[----:B------:R-:W-:Y:S02]  /*1330*/  IADD3 R18, PT, PT, RZ, -R18, RZ ;  /* 0x80000012ff127210 */ /* 0x000fe40007ffe0ff */
[----:B------:R-:W-:Y:S01]  /*1340*/  SHF.L.U32 R32, R32, 0x2, RZ ;  /* 0x0000000220207819 */ /* 0x000fe200000006ff */
[----:B------:R-:W-:Y:S01]  /*1350*/  IMAD.IADD R6, R25, 0x1, R6 ;  /* 0x0000000119067824 */ /* 0x000fe200078e0206 */
[----:B------:R-:W-:Y:S02]  /*1360*/  PRMT R18, R18, 0x7710, RZ ;  /* 0x0000771012127816 */ /* 0x000fe400000000ff */
[----:B------:R-:W-:Y:S02]  /*1370*/  SHF.R.U32.HI R7, RZ, 0x13, R7 ;  /* 0x00000013ff077819 */ /* 0x000fe40000011607 */
[----:B------:R-:W-:Y:S02]  /*1380*/  IADD3 R14, PT, PT, RZ, -R14, RZ ;  /* 0x8000000eff0e7210 */ /* 0x000fe40007ffe0ff */
[----:B------:R-:W-:-:S02]  /*1390*/  IADD3 R41, PT, PT, R41, R18, RZ ;  /* 0x0000001229297210 */ /* 0x000fc40007ffe0ff */
[----:B------:R-:W-:Y:S02]  /*13a0*/  PRMT R55, R7, 0x9910, RZ ;  /* 0x0000991007377816 */ /* 0x000fe400000000ff */
[----:B------:R-:W-:Y:S02]  /*13b0*/  LOP3.LUT R32, R32, 0xc, RZ, 0xc0, !PT ;  /* 0x0000000c20207812 */ /* 0x000fe400078ec0ff */
[----:B------:R-:W-:Y:S02]  /*13c0*/  ISETP.GT.U32.AND P4, PT, R30, 0x4a, PT ;  /* 0x0000004a1e00780c */ /* 0x000fe40003f84070 */
[----:B------:R-:W-:Y:S01]  /*13d0*/  SHF.L.U32 R18, R6, 0x4, RZ ;  /* 0x0000000406127819 */ /* 0x000fe200000006ff */
[----:B---3--:R-:W-:Y:S01]  /*13e0*/  IMAD R35, R35, 0x12000, R32 ;  /* 0x0001200023237824 */ /* 0x008fe200078e0220 */
[----:B------:R-:W-:Y:S02]  /*13f0*/  PRMT R7, R14, 0x7710, RZ ;  /* 0x000077100e077816 */ /* 0x000fe400000000ff */
[----:B------:R-:W-:-:S02]  /*1400*/  ISETP.GT.U32.OR P4, PT, R34, 0x40f, P4 ;  /* 0x0000040f2200780c */ /* 0x000fc40002784470 */
[----:B------:R-:W-:Y:S02]  /*1410*/  PRMT R64, R18, 0x9910, RZ ;  /* 0x0000991012407816 */ /* 0x000fe400000000ff */
[----:B------:R-:W-:Y:S02]  /*1420*/  IADD3 R14, PT, PT, R16, R7, RZ ;  /* 0x00000007100e7210 */ /* 0x000fe40007ffe0ff */
[----:B------:R-:W-:Y:S01]  /*1430*/  SHF.L.U32 R61, R61, 0x4, RZ ;  /* 0x000000043d3d7819 */ /* 0x000fe200000006ff */
        /* <DEDUP_REMOVED lines=17> */
[----:B------:R-:W-:-:S03]  /*1550*/  PRMT R66, R63, 0x9910, RZ ;  /* 0x000099103f427816 */ /* 0x000fc600000000ff */
[----:B------:R-:W-:-:S05]  /*1560*/  IMAD.IADD R63, R34, 0x1, R65 ;  /* 0x00000001223f7824 */ /* 0x000fca00078e0241 */
        /* <DEDUP_REMOVED lines=10> */
[----:B------:R-:W-:Y:S02]  /*1610*/  PRMT R6, R65, 0x5432, R6 ;  /* 0x0000543241067816 */ /* 0x000fe40000000006 */
[----:B------:R-:W-:-:S03]  /*1620*/  SHF.L.U32 R63, R63, 0x4, RZ ;  /* 0x000000043f3f7819 */ /* 0x000fc600000006ff */
        /* <DEDUP_REMOVED lines=17> */
.L_x_339:
[----:B------:R-:W-:Y:S05]  /*1740*/  BSYNC.RECONVERGENT B0 ;  /* 0x0000000000007941 */ /* 0x000fea0003800200 */
.L_x_338:
        /* <DEDUP_REMOVED lines=21> */
[----:B------:R-:W-:-:S05]  /*18a0*/  IMAD.IADD R7, R7, 0x1, R66 ;  /* 0x0000000107077824 */ /* 0x000fca00078e0242 */
        /* <DEDUP_REMOVED lines=23> */
.L_x_341:
[----:B------:R-:W-:Y:S05]  /*1a20*/  BSYNC.RECONVERGENT B0 ;  /* 0x0000000000007941 */ /* 0x000fea0003800200 */
.L_x_340:
        /* <DEDUP_REMOVED lines=10> */
[----:B------:R-:W-:Y:S01]  /*1ad0*/  IMAD R16, R55, 0x30, R64 ;  /* 0x0000003037107824 */ /* 0x000fe200078e0240 */
[----:B------:R-:W-:Y:S01]  /*1ae0*/  PRMT R17, R61, 0x9910, RZ ;  /* 0x000099103d117816 */ /* 0x000fe200000000ff */
[----:B------:R-:W-:Y:S01]  /*1af0*/  IMAD.WIDE.U32 R54, R54, 0x2400, RZ ;  /* 0x0000240036367825 */ /* 0x000fe200078e00ff */
[----:B------:R-:W-:-:S03]  /*1b00*/  SHF.L.U32 R7, R53, 0x4, RZ ;  /* 0x0000000435077819 */ /* 0x000fc600000006ff */
[----:B------:R-:W-:Y:S01]  /*1b10*/  HFMA2 R64, -RZ, RZ, 0, 0.015625 ;  /* 0x00002400ff407431 */ /* 0x000fe200000001ff */
[----:B------:R-:W-:Y:S01]  /*1b20*/  PRMT R60, R29, 0x9910, RZ ;  /* 0x000099101d3c7816 */ /* 0x000fe200000000ff */
[----:B------:R-:W-:Y:S01]  /*1b30*/  IMAD.WIDE.U32 R52, R52, 0x2400, RZ ;  /* 0x0000240034347825 */ /* 0x000fe200078e00ff */
[----:B------:R-:W-:Y:S01]  /*1b40*/  PRMT R49, R63, 0x9910, RZ ;  /* 0x000099103f317816 */ /* 0x000fe200000000ff */
[----:B------:R-:W-:Y:S01]  /*1b50*/  BSSY.RECONVERGENT B0, `(.L_x_342) ;  /* 0x000006b000007945 */ /* 0x000fe20003800200 */
[----:B------:R-:W-:Y:S01]  /*1b60*/  SHF.R.U32.HI R62, RZ, 0x13, R62 ;  /* 0x00000013ff3e7819 */ /* 0x000fe2000001163e */
[----:B------:R-:W-:Y:S01]  /*1b70*/  IMAD R17, R6, 0x30, R17 ;  /* 0x0000003006117824 */ /* 0x000fe200078e0211 */
        /* <DEDUP_REMOVED lines=26> */
[----:B------:R-:W-:Y:S01]  /*1d20*/  PRMT R23, R47, 0x9910, RZ ;  /* 0x000099102f177816 */ /* 0x000fe200000000ff */
[----:B------:R-:W-:Y:S01]  /*1d30*/  IMAD.MOV.U32 R60, RZ, RZ, R49 ;  /* 0x000000ffff3c7224 */ /* 0x000fe200078e0031 */
[----:B------:R-:W-:Y:S01]  /*1d40*/  ISETP.GT.U32.AND P3, PT, R30, 0x42, PT ;  /* 0x000000421e00780c */ /* 0x000fe20003f64070 */
[----:B------:R-:W-:Y:S01]  /*1d50*/  IMAD R49, R10, 0xaaab, RZ ;  /* 0x0000aaab0a317824 */ /* 0x000fe200078e02ff */
[----:B------:R-:W-:Y:S01]  /*1d60*/  PRMT R43, R45, 0x9910, RZ ;  /* 0x000099102d2b7816 */ /* 0x000fe200000000ff */
[----:B------:R-:W-:Y:S01]  /*1d70*/  IMAD R10, R62, 0x30, R23 ;  /* 0x000000303e0a7824 */ /* 0x000fe200078e0217 */
[----:B------:R-:W-:Y:S01]  /*1d80*/  ISETP.GT.U32.OR P3, PT, R34, 0x39f, P3 ;  /* 0x0000039f2200780c */ /* 0x000fe20001f64470 */
[----:B------:R-:W-:Y:S01]  /*1d90*/  IMAD R23, R12, 0xaaab, RZ ;  /* 0x0000aaab0c177824 */ /* 0x000fe200078e02ff */
[----:B------:R-:W-:Y:S01]  /*1da0*/  SHF.R.U32.HI R49, RZ, 0x13, R49 ;  /* 0x00000013ff317819 */ /* 0x000fe20000011631 */
        /* <DEDUP_REMOVED lines=8> */
[----:B------:R-:W-:-:S02]  /*1e30*/  PRMT R61, R23, 0x9910, RZ ;  /* 0x00009910173d7816 */ /* 0x000fc400000000ff */
[----:B------:R-:W-:Y:S02]  /*1e40*/  MOV R23, R60 ;  /* 0x0000003c00177202 */ /* 0x000fe40000000f00 */
[----:B------:R-:W-:Y:S01]  /*1e50*/  MOV R60, R62 ;  /* 0x0000003e003c7202 */ /* 0x000fe20000000f00 */
[----:B------:R-:W-:Y:S01]  /*1e60*/  IMAD R62, R13, 0xaaab, RZ ;  /* 0x0000aaab0d3e7824 */ /* 0x000fe200078e02ff */
[----:B------:R-:W-:Y:S02]  /*1e70*/  LOP3.LUT R56, R56, 0xffff, R63, 0xf8, !PT ;  /* 0x0000ffff38387812 */ /* 0x000fe400078ef83f */
[----:B------:R-:W-:Y:S02]  /*1e80*/  PRMT R22, R43, 0x9910, RZ ;  /* 0x000099102b167816 */ /* 0x000fe400000000ff */
[----:B------:R-:W-:Y:S01]  /*1e90*/  PRMT R63, R14, 0x9910, RZ ;  /* 0x000099100e3f7816 */ /* 0x000fe200000000ff */
[----:B------:R-:W-:Y:S01]  /*1ea0*/  IMAD R14, R61, 0x30, R60 ;  /* 0x000000303d0e7824 */ /* 0x000fe200078e023c */
[----:B------:R-:W-:Y:S01]  /*1eb0*/  LOP3.LUT R48, R48, 0xffff, R47, 0xf8, !PT ;  /* 0x0000ffff30307812 */ /* 0x000fe200078ef82f */
[----:B------:R-:W-:Y:S01]  /*1ec0*/  IMAD R13, R23, 0x30, R22 ;  /* 0x00000030170d7824 */ /* 0x000fe200078e0216 */
[----:B------:R-:W-:-:S02]  /*1ed0*/  LOP3.LUT R50, R50, 0xffff, R65, 0xf8, !PT ;  /* 0x0000ffff32327812 */ /* 0x000fc400078ef841 */
[----:B------:R-:W-:Y:S02]  /*1ee0*/  PRMT R29, R64, 0x7610, R29 ;  /* 0x00007610401d7816 */ /* 0x000fe4000000001d */
[----:B------:R-:W-:Y:S02]  /*1ef0*/  ISETP.GT.U32.AND P4, PT, R30, 0x3a, PT ;  /* 0x0000003a1e00780c */ /* 0x000fe40003f84070 */
[----:B------:R-:W-:Y:S02]  /*1f00*/  SHF.R.U32.HI R47, RZ, 0x13, R62 ;  /* 0x00000013ff2f7819 */ /* 0x000fe4000001163e */
        /* <DEDUP_REMOVED lines=47> */
.L_x_343:
[----:B------:R-:W-:Y:S05]  /*2200*/  BSYNC.RECONVERGENT B0 ;  /* 0x0000000000007941 */ /* 0x000fea0003800200 */
.L_x_342:
        /* <DEDUP_REMOVED lines=66> */
.L_x_345:
[----:B------:R-:W-:Y:S05]  /*2630*/  BSYNC.RECONVERGENT B0 ;  /* 0x0000000000007941 */ /* 0x000fea0003800200 */
.L_x_344:
        /* <DEDUP_REMOVED lines=59> */
.L_x_347:
[----:B------:R-:W-:Y:S05]  /*29f0*/  BSYNC.RECONVERGENT B0 ;  /* 0x0000000000007941 */ /* 0x000fea0003800200 */
.L_x_346:
        /* <DEDUP_REMOVED lines=23> */
[----:B------:R-:W-:Y:S01]  /*2b70*/  LOP3.LUT R33, R60, 0xffff, RZ, 0xc0, !PT ;  /* 0x0000ffff3c217812 */ /* 0x000fe200078ec0ff */
[----:B------:R-:W-:Y:S01]  /*2b80*/  IMAD.MOV.U32 R31, RZ, RZ, R23 ;  /* 0x000000ffff1f7224 */ /* 0x000fe200078e0017 */
[----:B------:R-:W-:Y:S07]  /*2b90*/  @P4 BRA `(.L_x_349) ;  /* 0x0000000000b04947 */ /* 0x000fee0003800000 */
        /* <DEDUP_REMOVED lines=44> */
.L_x_349:
[----:B------:R-:W-:Y:S05]  /*2e60*/  BSYNC.RECONVERGENT B0 ;  /* 0x0000000000007941 */ /* 0x000fea0003800200 */
.L_x_348:
        /* <DEDUP_REMOVED lines=9> */
[----:B------:R-:W-:Y:S01]  /*2f00*/  MOV R27, R0 ;  /* 0x00000000001b7202 */ /* 0x000fe20000000f00 */
[----:B------:R-:W-:Y:S01]  /*2f10*/  IMAD.MOV.U32 R0, RZ, RZ, R24 ;  /* 0x000000ffff007224 */ /* 0x000fe200078e0018 */
[----:B------:R-:W-:Y:S02]  /*2f20*/  ISETP.GT.U32.AND P4, PT, R30, 0x1a, PT ;  /* 0x0000001a1e00780c */ /* 0x000fe40003f84070 */
[----:B0-----:R-:W-:Y:S01]  /*2f30*/  SHF.R.U32.HI R22, RZ, 0xb, R31 ;  /* 0x0000000bff167819 */ /* 0x001fe2000001161f */
        /* <DEDUP_REMOVED lines=51> */
.L_x_351:
[----:B------:R-:W-:Y:S05]  /*3270*/  BSYNC.RECONVERGENT B0 ;  /* 0x0000000000007941 */ /* 0x000fea0003800200 */
.L_x_350:
        /* <DEDUP_REMOVED lines=47> */
.L_x_353:
[----:B------:R-:W-:Y:S05]  /*3570*/  BSYNC.RECONVERGENT B0 ;  /* 0x0000000000007941 */ /* 0x000fea0003800200 */
.L_x_352:
        /* <DEDUP_REMOVED lines=47> */
.L_x_355:
[----:B------:R-:W-:Y:S05]  /*3870*/  BSYNC.RECONVERGENT B0 ;  /* 0x0000000000007941 */ /* 0x000fea0003800200 */
.L_x_354:
[----:B------:R-:W-:Y:S04]  /*3880*/  BSSY.RECONVERGENT B0, `(.L_x_356) ;  /* 0x000002f000007945 */ /* 0x000fe80003800200 */
[----:B------:R-:W-:Y:S05]  /*3890*/  @!P1 BRA `(.L_x_357) ;  /* 0x0000000000b49947 */ /* 0x000fea0003800000 */
[----:B------:R-:W-:Y:S01]  /*38a0*/  VIADD R23, R34, 0x3f0 ;  /* 0x000003f022177836 */ /* 0x000fe20000000000 */
[----:B------:R-:W-:Y:S01]  /*38b0*/  IADD3 R38, PT, PT, R25, 0xfc, RZ ;  /* 0x000000fc19267810 */ /* 0x000fe20007ffe0ff */
[----:B------:R-:W3:Y:S03]  /*38c0*/  LDCU.64 UR4, c[0x0][0x388] ;  /* 0x00007100ff0477ac */ /* 0x000ee60008000a00 */
        /* <DEDUP_REMOVED lines=42> */
.L_x_357:
[----:B------:R-:W-:Y:S05]  /*3b70*/  BSYNC.RECONVERGENT B0 ;  /* 0x0000000000007941 */ /* 0x000fea0003800200 */
.L_x_356:
        /* <DEDUP_REMOVED lines=22> */
[----:B------:R-:W-:Y:S01]  /*3ce0*/  IMAD R23, R23, 0xab, RZ ;  /* 0x000000ab17177824 */ /* 0x000fe200078e02ff */
[----:B------:R-:W-:Y:S01]  /*3cf0*/  IADD3 R25, PT, PT, R25, R22, RZ ;  /* 0x0000001619197210 */ /* 0x000fe20007ffe0ff */
[----:B------:R-:W-:-:S03]  /*3d00*/  IMAD R22, R38, 0x2400, RZ ;  /* 0x0000240026167824 */ /* 0x000fc600078e02ff */
[----:B------:R-:W-:Y:S01]  /*3d10*/  LOP3.LUT R23, R23, 0xffff, RZ, 0xc0, !PT ;  /* 0x0000ffff17177812 */ /* 0x000fe200078ec0ff */
[----:B------:R-:W-:Y:S01]  /*3d20*/  IMAD.SHL.U32 R25, R25, 0x10, RZ ;  /* 0x0000001019197824 */ /* 0x000fe200078e00ff */
[----:B------:R-:W-:Y:S02]  /*3d30*/  LOP3.LUT R22, R22, 0xffff, RZ, 0xc0, !PT ;  /* 0x0000ffff16167812 */ /* 0x000fe400078ec0ff */
[----:B------:R-:W-:Y:S02]  /*3d40*/  SHF.R.U32.HI R23, RZ, 0xb, R23 ;  /* 0x0000000bff177819 */ /* 0x000fe40000011617 */
[----:B------:R-:W-:Y:S02]  /*3d50*/  LOP3.LUT R33, R25, 0xffff, RZ, 0xc0, !PT ;  /* 0x0000ffff19217812 */ /* 0x000fe400078ec0ff */
[----:B------:R-:W-:Y:S02]  /*3d60*/  LOP3.LUT R23, R23, 0xffff, RZ, 0xc0, !PT ;  /* 0x0000ffff17177812 */ /* 0x000fe400078ec0ff */
[----:B------:R-:W-:-:S05]  /*3d70*/  IADD3 R22, PT, PT, R22, R35, R33 ;  /* 0x0000002316167210 */ /* 0x000fca0007ffe021 */
        /* <DEDUP_REMOVED lines=15> */
.L_x_359:
[----:B------:R-:W-:Y:S05]  /*3e70*/  BSYNC.RECONVERGENT B0 ;  /* 0x0000000000007941 */ /* 0x000fea0003800200 */
.L_x_358:
        /* <DEDUP_REMOVED lines=11> */
[----:B------:R-:W-:Y:S01]  /*3f30*/  SHF.R.U32.HI R26, RZ, 0xb, R26 ;  /* 0x0000000bff1a7819 */ /* 0x000fe2000001161a */
[----:B0123--:R-:W-:Y:S01]  /*3f40*/  HFMA2 R31, -RZ, RZ, 0, 0 ;  /* 0x00000000ff1f7431 */ /* 0x00ffe200000001ff */
[----:B------:R-:W-:-:S02]  /*3f50*/  LOP3.LUT R3, R0, 0xffff, RZ, 0xc0, !PT ;  /* 0x0000ffff00037812 */ /* 0x000fc400078ec0ff */
[----:B------:R-:W-:Y:S02]  /*3f60*/  CS2R R62, SRZ ;  /* 0x00000000003e7805 */ /* 0x000fe4000001ff00 */
[----:B------:R-:W-:Y:S02]  /*3f70*/  MOV R0, R28 ;  /* 0x0000001c00007202 */ /* 0x000fe40000000f00 */
[----:B------:R-:W-:Y:S02]  /*3f80*/  CS2R R60, SRZ ;  /* 0x00000000003c7805 */ /* 0x000fe4000001ff00 */
[----:B------:R-:W-:Y:S01]  /*3f90*/  LOP3.LUT R27, R27, 0xffff, RZ, 0xc0, !PT ;  /* 0x0000ffff1b1b7812 */ /* 0x000fe200078ec0ff */
[----:B------:R-:W-:Y:S01]  /*3fa0*/  IMAD.WIDE.U32 R46, R3, 0x30, R46 ;  /* 0x00000030032e7825 */ /* 0x000fe200078e002e */
[----:B------:R-:W-:Y:S02]  /*3fb0*/  LOP3.LUT R3, R26, 0xffff, RZ, 0xc0, !PT ;  /* 0x0000ffff1a037812 */ /* 0x000fe400078ec0ff */
        /* <DEDUP_REMOVED lines=8> */
[----:B------:R-:W-:Y:S01]  /*4040*/  PRMT R21, R21, R4, 0x30 ;  /* 0x0000003015157416 */ /* 0x000fe20000000004 */
[----:B------:R-:W-:Y:S01]  /*4050*/  IMAD.MOV.U32 R26, RZ, RZ, RZ ;  /* 0x000000ffff1a7224 */ /* 0x000fe200078e00ff */
        /* <DEDUP_REMOVED lines=35> */
.L_x_366:
        /* <DEDUP_REMOVED lines=19> */
[----:B------:R-:W-:Y:S01]  /*43c0*/  IMAD.SHL.U32 R17, R31, 0x400, RZ ;  /* 0x000004001f117824 */ /* 0x000fe200078e00ff */
[----:B------:R-:W-:Y:S01]  /*43d0*/  UMOV UR5, 0x400 ;  /* 0x0000040000057882 */ /* 0x000fe20000000000 */
[----:B------:R-:W-:-:S03]  /*43e0*/  SHF.L.U32 R20, R34, 0x2, RZ ;  /* 0x0000000222147819 */ /* 0x000fc600000006ff */
[----:B------:R-:W-:Y:S02]  /*43f0*/  LOP3.LUT R17, R17, 0x400, RZ, 0xc, !PT ;  /* 0x0000040011117812 */ /* 0x000fe400078e0cff */
[----:B------:R-:W-:Y:S02]  /*4400*/  LOP3.LUT R20, R20, 0x3c0, RZ, 0xc0, !PT ;  /* 0x000003c014147812 */ /* 0x000fe400078ec0ff */
[----:B------:R-:W-:Y:S01]  /*4410*/  LEA R17, R18, R17, 0x2 ;  /* 0x0000001112117211 */ /* 0x000fe200078e10ff */
[----:B0-----:R-:W-:-:S06]  /*4420*/  ULEA UR5, UR8, UR5, 0x18 ;  /* 0x0000000508057291 */ /* 0x001fcc000f8ec0ff */
[----:B------:R-:W-:-:S05]  /*4430*/  IADD3 R17, PT, PT, R17, UR5, R20 ;  /* 0x0000000511117c10 */ /* 0x000fca000fffe014 */
[----:B--2---:R0:W-:Y:S02]  /*4440*/  STS [R17], R16 ;  /* 0x0000001011007388 */ /* 0x0041e40000000800 */
.L_x_361:
[----:B------:R-:W-:Y:S05]  /*4450*/  BSYNC.RECONVERGENT B0 ;  /* 0x0000000000007941 */ /* 0x000fea0003800200 */
.L_x_360:
[----:B------:R-:W-:Y:S04]  /*4460*/  BSSY.RECONVERGENT B0, `(.L_x_362) ;  /* 0x0000016000007945 */ /* 0x000fe80003800200 */
[----:B------:R-:W-:Y:S05]  /*4470*/  @!P1 BRA `(.L_x_363) ;  /* 0x0000000000509947 */ /* 0x000fea0003800000 */
[C---:B------:R-:W-:Y:S02]  /*4480*/  ISETP.NE.AND P3, PT, R18.reuse, 0xf, PT ;  /* 0x0000000f1200780c */ /* 0x040fe40003f65270 */
[----:B------:R-:W-:Y:S02]  /*4490*/  ISETP.NE.AND P4, PT, R37, RZ, PT ;  /* 0x000000ff2500720c */ /* 0x000fe40003f85270 */
[----:B------:R-:W-:Y:S02]  /*44a0*/  ISETP.EQ.OR P3, PT, R18, RZ, !P3 ;  /* 0x000000ff1200720c */ /* 0x000fe40005f62670 */
[----:B0-----:R-:W-:Y:S02]  /*44b0*/  MOV R16, RZ ;  /* 0x000000ff00107202 */ /* 0x001fe40000000f00 */
[----:B------:R-:W-:-:S13]  /*44c0*/  PLOP3.LUT P3, PT, P4, P3, PT, 0x8f, 0xf8 ;  /* 0x0000000000f8781c */ /* 0x000fda0002767177 */
[----:B------:R-:W2:Y:S01]  /*44d0*/  @!P3 LDG.E.CONSTANT R16, desc[UR6][R2.64] ;  /* 0x000000060210b981 */ /* 0x000ea2000c1e9900 */
[----:B------:R-:W0:Y:S01]  /*44e0*/  S2UR UR8, SR_CgaCtaId ;  /* 0x00000000000879c3 */ /* 0x000e220000008800 */
[----:B------:R-:W-:Y:S01]  /*44f0*/  SHF.L.U32 R20, R34, 0x2, RZ ;  /* 0x0000000222147819 */ /* 0x000fe200000006ff */
[----:B------:R-:W-:Y:S01]  /*4500*/  IMAD.SHL.U32 R19, R31, 0x400, RZ ;  /* 0x000004001f137824 */ /* 0x000fe200078e00ff */
[----:B------:R-:W-:Y:S02]  /*4510*/  UMOV UR5, 0x400 ;  /* 0x0000040000057882 */ /* 0x000fe40000000000 */
        /* <DEDUP_REMOVED lines=10> */
.L_x_363:
[----:B------:R-:W-:Y:S05]  /*45c0*/  BSYNC.RECONVERGENT B0 ;  /* 0x0000000000007941 */ /* 0x000fea0003800200 */
.L_x_362:
[----:B------:R-:W-:Y:S04]  /*45d0*/  BSSY.RECONVERGENT B0, `(.L_x_364) ;  /* 0x0000015000007945 */ /* 0x000fe80003800200 */
[----:B------:R-:W-:Y:S05]  /*45e0*/  @!P2 BRA `(.L_x_365) ;  /* 0x00000000004ca947 */ /* 0x000fea0003800000 */
[----:B------:R-:W-:Y:S01]  /*45f0*/  ISETP.NE.AND P3, PT, R18, 0xf, PT ;  /* 0x0000000f1200780c */ /* 0x000fe20003f65270 */
[----:B------:R-:W-:Y:S01]  /*4600*/  HFMA2 R19, -RZ, RZ, 0, 0 ;  /* 0x00000000ff137431 */ /* 0x000fe200000001ff */
[----:B------:R-:W-:Y:S02]  /*4610*/  ISETP.NE.AND P4, PT, R36, RZ, PT ;  /* 0x000000ff2400720c */ /* 0x000fe40003f85270 */
[----:B------:R-:W-:-:S04]  /*4620*/  ISETP.EQ.OR P3, PT, R18, RZ, !P3 ;  /* 0x000000ff1200720c */ /* 0x000fc80005f62670 */
[----:B------:R-:W-:-:S13]  /*4630*/  PLOP3.LUT P3, PT, P4, P3, PT, 0x8f, 0xf8 ;  /* 0x0000000000f8781c */ /* 0x000fda0002767177 */
[----:B01----:R-:W-:Y:S02]  /*4640*/  @!P3 MOV R16, R0 ;  /* 0x000000000010b202 */ /* 0x003fe40000000f00 */
[----:B------:R-:W-:-:S05]  /*4650*/  @!P3 MOV R17, R11 ;  /* 0x0000000b0011b202 */ /* 0x000fca0000000f00 */
[----:B------:R-:W2:Y:S01]  /*4660*/  @!P3 LDG.E.CONSTANT R19, desc[UR6][R16.64] ;  /* 0x000000061013b981 */ /* 0x000ea2000c1e9900 */
[----:B------:R-:W0:Y:S01]  /*4670*/  S2UR UR8, SR_CgaCtaId ;  /* 0x00000000000879c3 */ /* 0x000e220000008800 */
[----:B------:R-:W-:Y:S01]  /*4680*/  IMAD.SHL.U32 R21, R31, 0x400, RZ ;  /* 0x000004001f157824 */ /* 0x000fe200078e00ff */
[----:B------:R-:W-:Y:S01]  /*4690*/  SHF.L.U32 R20, R34, 0x2, RZ ;  /* 0x0000000222147819 */ /* 0x000fe200000006ff */
[----:B------:R-:W-:-:S03]  /*46a0*/  UMOV UR5, 0x400 ;  /* 0x0000040000057882 */ /* 0x000fc60000000000 */
[----:B------:R-:W-:Y:S02]  /*46b0*/  LOP3.LUT R21, R21, 0x400, RZ, 0xc, !PT ;  /* 0x0000040015157812 */ /* 0x000fe400078e0cff */
[----:B------:R-:W-:Y:S02]  /*46c0*/  LOP3.LUT R20, R20, 0xffffffc0, RZ, 0xc0, !PT ;  /* 0xffffffc014147812 */ /* 0x000fe400078ec0ff */
[----:B------:R-:W-:Y:S02]  /*46d0*/  LEA R21, R18, R21, 0x2 ;  /* 0x0000001512157211 */ /* 0x000fe400078e10ff */
[----:B------:R-:W-:Y:S01]  /*46e0*/  LOP3.LUT R20, R20, 0x80, RZ, 0x3c, !PT ;  /* 0x0000008014147812 */ /* 0x000fe200078e3cff */
[----:B0-----:R-:W-:-:S06]  /*46f0*/  ULEA UR5, UR8, UR5, 0x18 ;  /* 0x0000000508057291 */ /* 0x001fcc000f8ec0ff */
[----:B------:R-:W-:-:S05]  /*4700*/  IADD3 R20, PT, PT, R21, UR5, R20 ;  /* 0x0000000515147c10 */ /* 0x000fca000fffe014 */
[----:B--2---:R2:W-:Y:S02]  /*4710*/  STS [R20+0x300], R19 ;  /* 0x0003001314007388 */ /* 0x0045e40000000800 */
.L_x_365:
[----:B------:R-:W-:Y:S05]  /*4720*/  BSYNC.RECONVERGENT B0 ;  /* 0x0000000000007941 */ /* 0x000fea0003800200 */
.L_x_364:
        /* <DEDUP_REMOVED lines=91> */
[----:B------:R-:W4:Y:S02]  /*4ce0*/  @P1 LDG.E.CONSTANT R67, desc[UR6][R66.64+0x240] ;  /* 0x0002400642431981 */ /* 0x000f24000c1e9900 */
[----:B------:R-:W-:-:S05]  /*4cf0*/  @!P5 VIADD R16, R16, 0x800 ;  /* 0x000008001010d836 */ /* 0x000fca0000000000 */
[----:B0-----:R-:W-:-:S04]  /*4d00*/  @!P5 LEA R16, R17, R16, 0x18 ;  /* 0x000000101110d211 */ /* 0x001fc800078ec0ff */
[----:B------:R-:W-:Y:S02]  /*4d10*/  @!P5 IADD3 R27, PT, PT, R16, R69, R8 ;  /* 0x00000045101bd210 */ /* 0x000fe40007ffe008 */
[----:B------:R-:W0:Y:S03]  /*4d20*/  @P2 LDC.64 R16, c[0x0][0x388] ;  /* 0x0000e200ff102b82 */ /* 0x000e260000000a00 */
[----:B-----5:R5:W-:Y:S01]  /*4d30*/  @!P5 STS [R27], R22 ;  /* 0x000000161b00d388 */ /* 0x020be20000000800 */
[----:B0-----:R-:W-:-:S04]  /*4d40*/  @P2 IADD3 R16, P4, P5, R40, R16, R35 ;  /* 0x0000001028102210 */ /* 0x001fc80007d9e023 */
[----:B------:R-:W-:Y:S02]  /*4d50*/  @P2 IADD3.X R17, PT, PT, R41, R17, RZ, P4, P5 ;  /* 0x0000001129112210 */ /* 0x000fe400027ea4ff */
[----:B------:R-:W-:-:S03]  /*4d60*/  ISETP.NE.AND P4, PT, R64, RZ, PT ;  /* 0x000000ff4000720c */ /* 0x000fc60003f85270 */
[----:B------:R-:W4:Y:S10]  /*4d70*/  @P2 LDG.E.CONSTANT R68, desc[UR6][R16.64+0x240] ;  /* 0x0002400610442981 */ /* 0x000f34000c1e9900 */
[----:B------:R0:W2:Y:S01]  /*4d80*/  @!P4 LDG.E.CONSTANT R18, desc[UR6][R18.64+0x240] ;  /* 0x000240061212c981 */ /* 0x0000a2000c1e9900 */
[----:B-1----:R-:W1:Y:S01]  /*4d90*/  @!P4 S2R R21, SR_CgaCtaId ;  /* 0x000000000015c919 */ /* 0x002e620000008800 */
[----:B------:R-:W-:-:S04]  /*4da0*/  @!P4 MOV R20, 0x400 ;  /* 0x000004000014c802 */ /* 0x000fc80000000f00 */
[----:B------:R-:W-:-:S04]  /*4db0*/  @!P4 IADD3 R20, PT, PT, R20, 0x800, RZ ;  /* 0x000008001414c810 */ /* 0x000fc80007ffe0ff */
        /* <DEDUP_REMOVED lines=24> */
[----:B--2---:R-:W-:-:S02]  /*4f40*/  @P2 MOV R19, 0x400 ;  /* 0x0000040000132802 */ /* 0x004fc40000000f00 */
[----:B------:R-:W-:Y:S02]  /*4f50*/  @!P6 IADD3 R17, PT, PT, R17, R69, R12 ;  /* 0x000000451111e210 */ /* 0x000fe40007ffe00c */
[----:B------:R-:W-:Y:S01]  /*4f60*/  @P0 IADD3 R16, PT, PT, R16, 0x800, RZ ;  /* 0x0000080010100810 */ /* 0x000fe20007ffe0ff */
[----:B------:R-:W-:Y:S01]  /*4f70*/  @P2 VIADD R19, R19, 0x800 ;  /* 0x0000080013132836 */ /* 0x000fe20000000000 */
[----:B------:R-:W-:Y:S01]  /*4f80*/  @P1 IADD3 R18, PT, PT, R18, 0x800, RZ ;  /* 0x0000080012121810 */ /* 0x000fe20007ffe0ff */
[----:B---3--:R2:W-:Y:S03]  /*4f90*/  @!P6 STS [R17], R74 ;  /* 0x0000004a1100e388 */ /* 0x0085e60000000800 */
        /* <DEDUP_REMOVED lines=367> */
[----:B------:R-:W-:Y:S02]  /*6690*/  IADD3 R0, P4, PT, R0, 0xc40, RZ ;  /* 0x00000c4000007810 */ /* 0x000fe40007f9e0ff */
[----:B------:R-:W-:Y:S02]  /*66a0*/  IADD3 R31, PT, PT, R31, 0x1, RZ ;  /* 0x000000011f1f7810 */ /* 0x000fe40007ffe0ff */
[----:B------:R-:W-:Y:S02]  /*66b0*/  IADD3.X R11, PT, PT, RZ, R11, RZ, P4, !PT ;  /* 0x0000000bff0b7210 */ /* 0x000fe400027fe4ff */
[----:B------:R-:W-:Y:S01]  /*66c0*/  ISETP.NE.AND P4, PT, R31, 0xf, PT ;  /* 0x0000000f1f00780c */ /* 0x000fe20003f85270 */
[----:B------:R-:W-:Y:S01]  /*66d0*/  IDP.4A.S8.S8 R64, R61, R19, R64 ;  /* 0x000000133d407226 */ /* 0x000fe20000000640 */
[----:B------:R-:W-:Y:S01]  /*66e0*/  IADD3 R28, P3, PT, R28, 0xc40, RZ ;  /* 0x00000c401c1c7810 */ /* 0x000fe20007f7e0ff */
[----:B------:R-:W-:Y:S01]  /*66f0*/  UIADD3 UR4, UPT, UPT, UR4, 0x400, URZ ;  /* 0x0000040004047890 */ /* 0x000fe2000fffe0ff */
[----:B------:R-:W-:-:S02]  /*6700*/  IADD3 R2, P2, PT, R2, 0xc40, RZ ;  /* 0x00000c4002027810 */ /* 0x000fc40007f5e0ff */
[----:B------:R-:W-:Y:S01]  /*6710*/  IADD3 R35, PT, PT, R35, 0x240, RZ ;  /* 0x0000024023237810 */ /* 0x000fe20007ffe0ff */
[----:B------:R-:W-:Y:S01]  /*6720*/  IMAD.X R29, RZ, RZ, R29, P3 ;  /* 0x000000ffff1d7224 */ /* 0x000fe200018e061d */
[----:B------:R-:W-:Y:S01]  /*6730*/  IADD3.X R3, PT, PT, RZ, R3, RZ, P2, !PT ;  /* 0x00000003ff037210 */ /* 0x000fe200017fe4ff */
[CC--:B0-----:R-:W-:Y:S02]  /*6740*/  IDP.4A.S8.S8 R63, R60.reuse, R20.reuse, R63 ;  /* 0x000000143c3f7226 */ /* 0x0c1fe4000000063f */
[-C--:B------:R-:W-:Y:S02]  /*6750*/  IDP.4A.S8.S8 R65, R60, R21.reuse, R65 ;  /* 0x000000153c417226 */ /* 0x080fe40000000641 */
[C---:B-1----:R-:W-:Y:S02]  /*6760*/  IDP.4A.S8.S8 R69, R18.reuse, R20, R69 ;  /* 0x0000001412457226 */ /* 0x042fe40000000645 */
[----:B------:R-:W-:Y:S02]  /*6770*/  IDP.4A.S8.S8 R68, R18, R21, R68 ;  /* 0x0000001512447226 */ /* 0x000fe40000000644 */
[----:B------:R-:W-:-:S02]  /*6780*/  IDP.4A.S8.S8 R67, R60, R22, R67 ;  /* 0x000000163c437226 */ /* 0x000fc40000000643 */
[----:B------:R-:W-:Y:S02]  /*6790*/  IDP.4A.S8.S8 R17, R18, R22, R17 ;  /* 0x0000001612117226 */ /* 0x000fe40000000611 */
[-C--:B------:R-:W-:Y:S02]  /*67a0*/  IDP.4A.S8.S8 R66, R60, R23.reuse, R66 ;  /* 0x000000173c427226 */ /* 0x080fe40000000642 */
[-C--:B--2---:R-:W-:Y:S02]  /*67b0*/  IDP.4A.S8.S8 R61, R62, R24.reuse, R63 ;  /* 0x000000183e3d7226 */ /* 0x084fe4000000063f */
[----:B------:R-:W-:Y:S02]  /*67c0*/  IDP.4A.S8.S8 R64, R18, R23, R64 ;  /* 0x0000001712407226 */ /* 0x000fe40000000640 */
[----:B---3--:R-:W-:Y:S02]  /*67d0*/  IDP.4A.S8.S8 R63, R16, R24, R69 ;  /* 0x00000018103f7226 */ /* 0x008fe40000000645 */
[----:B------:R-:W-:-:S02]  /*67e0*/  IDP.4A.S8.S8 R24, R62, R25, R65 ;  /* 0x000000193e187226 */ /* 0x000fc40000000641 */
[----:B------:R-:W-:Y:S02]  /*67f0*/  IDP.4A.S8.S8 R60, R16, R25, R68 ;  /* 0x00000019103c7226 */ /* 0x000fe40000000644 */
        /* <DEDUP_REMOVED lines=9> */
[----:B------:R-:W-:Y:S08]  /*6890*/  BAR.SYNC.DEFER_BLOCKING 0x0 ;  /* 0x0000000000007b1d */ /* 0x000ff00000010000 */
[----:B------:R-:W2:Y:S01]  /*68a0*/  LDC.64 R40, c[0x0][0x3a0] ;  /* 0x0000e800ff287b82 */ /* 0x000ea20000000a00 */
[----:B------:R-:W3:Y:S01]  /*68b0*/  S2R R13, SR_CTAID.Y ;  /* 0x00000000000d7919 */ /* 0x000ee20000002600 */
[----:B-1----:R-:W-:Y:S01]  /*68c0*/  ULEA UR5, UR9, UR5, 0x18 ;  /* 0x0000000509057291 */ /* 0x002fe2000f8ec0ff */
[----:B------:R-:W-:Y:S05]  /*68d0*/  LDS.128 R20, [R2+UR8+0x1200] ;  /* 0x0012000802147984 */ /* 0x000fea0008000c00 */
[----:B0-----:R-:W-:Y:S01]  /*68e0*/  LEA R3, R0, UR5, 0x2 ;  /* 0x0000000500037c11 */ /* 0x001fe2000f8e10ff */
[----:B------:R-:W-:Y:S04]  /*68f0*/  LDS.128 R16, [R2+UR8+0x1210] ;  /* 0x0012100802107984 */ /* 0x000fe80008000c00 */
[----:B------:R-:W0:Y:S04]  /*6900*/  LDS R27, [R3+0x400] ;  /* 0x00040000031b7984 */ /* 0x000e280000000800 */
[----:B------:R-:W1:Y:S01]  /*6910*/  LDS R29, [R3+0x440] ;  /* 0x00044000031d7984 */ /* 0x000e620000000800 */
[----:B---3--:R-:W-:-:S03]  /*6920*/  LEA R30, R13, R30, 0x3 ;  /* 0x0000001e0d1e7211 */ /* 0x008fc600078e18ff */
[----:B------:R-:W3:Y:S04]  /*6930*/  LDS R32, [R3+0x404] ;  /* 0x0004040003207984 */ /* 0x000ee80000000800 */
[----:B------:R-:W4:Y:S04]  /*6940*/  LDS R28, [R3+0x444] ;  /* 0x00044400031c7984 */ /* 0x000f280000000800 */
[----:B------:R-:W-:Y:S04]  /*6950*/  LDS.128 R4, [R2+UR8+0x1220] ;  /* 0x0012200802047984 */ /* 0x000fe80008000c00 */
[----:B------:R-:W5:Y:S04]  /*6960*/  LDS R34, [R3+0x408] ;  /* 0x0004080003227984 */ /* 0x000f680000000800 */
[----:B------:R-:W2:Y:S04]  /*6970*/  LDS R38, [R3+0x448] ;  /* 0x0004480003267984 */ /* 0x000ea80000000800 */
[----:B------:R-:W2:Y:S04]  /*6980*/  LDS.128 R8, [R2+UR8+0x1230] ;  /* 0x0012300802087984 */ /* 0x000ea80008000c00 */
[----:B------:R-:W2:Y:S04]  /*6990*/  LDS R36, [R3+0x480] ;  /* 0x0004800003247984 */ /* 0x000ea80000000800 */
[----:B------:R-:W2:Y:S01]  /*69a0*/  LDS.128 R12, [R2+UR8+0x1240] ;  /* 0x00124008020c7984 */ /* 0x000ea20008000c00 */
[----:B0-----:R-:W-:-:S03]  /*69b0*/  IDP.4A.S8.S8 R61, R27, R20, R61 ;  /* 0x000000141b3d7226 */ /* 0x001fc6000000063d */
[----:B------:R-:W0:Y:S01]  /*69c0*/  LDS R31, [R3+0x484] ;  /* 0x00048400031f7984 */ /* 0x000e220000000800 */
[C---:B------:R-:W-:Y:S02]  /*69d0*/  IDP.4A.S8.S8 R24, R27.reuse, R21, R24 ;  /* 0x000000151b187226 */ /* 0x040fe40000000618 */
[C---:B------:R-:W-:Y:S01]  /*69e0*/  IDP.4A.S8.S8 R25, R27.reuse, R22, R25 ;  /* 0x000000161b197226 */ /* 0x040fe20000000619 */
[----:B------:R-:W-:Y:S01]  /*69f0*/  LDS R37, [R3+0x488] ;  /* 0x0004880003257984 */ /* 0x000fe20000000800 */
[----:B------:R-:W-:Y:S02]  /*6a00*/  IDP.4A.S8.S8 R26, R27, R23, R26 ;  /* 0x000000171b1a7226 */ /* 0x000fe4000000061a */
[----:B-1----:R-:W-:Y:S01]  /*6a10*/  IDP.4A.S8.S8 R63, R29, R20, R63 ;  /* 0x000000141d3f7226 */ /* 0x002fe2000000063f */
[----:B------:R-:W-:Y:S01]  /*6a20*/  LDS R39, [R3+0x4c0] ;  /* 0x0004c00003277984 */ /* 0x000fe20000000800 */
[C---:B---3--:R-:W-:Y:S02]  /*6a30*/  IDP.4A.S8.S8 R61, R32.reuse, R16, R61 ;  /* 0x00000010203d7226 */ /* 0x048fe4000000063d */
[C---:B------:R-:W-:Y:S01]  /*6a40*/  IDP.4A.S8.S8 R20, R32.reuse, R17, R24 ;  /* 0x0000001120147226 */ /* 0x040fe20000000618 */
[----:B------:R-:W-:Y:S01]  /*6a50*/  LDS R42, [R3+0x4c4] ;  /* 0x0004c400032a7984 */ /* 0x000fe20000000800 */
[----:B------:R-:W-:-:S02]  /*6a60*/  IDP.4A.S8.S8 R33, R32, R18, R25 ;  /* 0x0000001220217226 */ /* 0x000fc40000000619 */
[----:B------:R-:W-:Y:S01]  /*6a70*/  IDP.4A.S8.S8 R32, R32, R19, R26 ;  /* 0x0000001320207226 */ /* 0x000fe2000000061a */
[----:B------:R-:W-:Y:S01]  /*6a80*/  LDS R43, [R3+0x4c8] ;  /* 0x0004c800032b7984 */ /* 0x000fe20000000800 */
[----:B------:R-:W-:Y:S02]  /*6a90*/  IDP.4A.S8.S8 R21, R29, R21, R60 ;  /* 0x000000151d157226 */ /* 0x000fe4000000063c */
[C---:B----4-:R-:W-:Y:S01]  /*6aa0*/  IDP.4A.S8.S8 R63, R28.reuse, R16, R63 ;  /* 0x000000101c3f7226 */ /* 0x050fe2000000063f */
[----:B------:R-:W1:Y:S01]  /*6ab0*/  LDS.128 R24, [R2+UR8+0x1250] ;  /* 0x0012500802187984 */ /* 0x000e620008000c00 */
[----:B------:R-:W-:Y:S02]  /*6ac0*/  IDP.4A.S8.S8 R21, R28, R17, R21 ;  /* 0x000000111c157226 */ /* 0x000fe40000000615 */
[C---:B-----5:R-:W-:Y:S01]  /*6ad0*/  IDP.4A.S8.S8 R61, R34.reuse, R4, R61 ;  /* 0x00000004223d7226 */ /* 0x060fe2000000063d */
[----:B------:R-:W-:Y:S01]  /*6ae0*/  LDS R44, [R3+0x500] ;  /* 0x00050000032c7984 */ /* 0x000fe20000000800 */
[----:B------:R-:W-:-:S02]  /*6af0*/  IDP.4A.S8.S8 R20, R34, R5, R20 ;  /* 0x0000000522147226 */ /* 0x000fc40000000614 */
[C---:B--2---:R-:W-:Y:S01]  /*6b00*/  IDP.4A.S8.S8 R63, R38.reuse, R4, R63 ;  /* 0x00000004263f7226 */ /* 0x044fe2000000063f */
[----:B------:R-:W-:Y:S01]  /*6b10*/  LDS R45, [R3+0x504] ;  /* 0x00050400032d7984 */ /* 0x000fe20000000800 */
[----:B------:R-:W-:Y:S02]  /*6b20*/  IDP.4A.S8.S8 R21, R38, R5, R21 ;  /* 0x0000000526157226 */ /* 0x000fe40000000615 */
[----:B------:R-:W2:Y:S01]  /*6b30*/  LDC.64 R4, c[0x0][0x398] ;  /* 0x0000e600ff047b82 */ /* 0x000ea20000000a00 */
[C---:B------:R-:W-:Y:S01]  /*6b40*/  IDP.4A.S8.S8 R23, R29.reuse, R23, R62 ;  /* 0x000000171d177226 */ /* 0x040fe2000000063e */
[----:B------:R-:W-:Y:S01]  /*6b50*/  LDS R49, [R3+0x6c8] ;  /* 0x0006c80003317984 */ /* 0x000fe20000000800 */
[----:B------:R-:W-:Y:S02]  /*6b60*/  IDP.4A.S8.S8 R65, R29, R22, R65 ;  /* 0x000000161d417226 */ /* 0x000fe40000000641 */
[C---:B------:R-:W-:Y:S01]  /*6b70*/  IDP.4A.S8.S8 R23, R28.reuse, R19, R23 ;  /* 0x000000131c177226 */ /* 0x040fe20000000617 */
[----:B------:R-:W-:Y:S01]  /*6b80*/  LDS R50, [R3+0x704] ;  /* 0x0007040003327984 */ /* 0x000fe20000000800 */
[----:B------:R-:W-:-:S02]  /*6b90*/  IDP.4A.S8.S8 R65, R28, R18, R65 ;  /* 0x000000121c417226 */ /* 0x000fc40000000641 */
[CC--:B------:R-:W-:Y:S01]  /*6ba0*/  IDP.4A.S8.S8 R33, R34.reuse, R6.reuse, R33 ;  /* 0x0000000622217226 */ /* 0x0c0fe20000000621 */
[----:B------:R-:W3:Y:S01]  /*6bb0*/  LDS.128 R16, [R2+UR8+0x1260] ;  /* 0x0012600802107984 */ /* 0x000ee20008000c00 */
[-C--:B------:R-:W-:Y:S02]  /*6bc0*/  IDP.4A.S8.S8 R32, R34, R7.reuse, R32 ;  /* 0x0000000722207226 */ /* 0x080fe40000000620 */
[C---:B------:R-:W-:Y:S02]  /*6bd0*/  IDP.4A.S8.S8 R23, R38.reuse, R7, R23 ;  /* 0x0000000726177226 */ /* 0x040fe40000000617 */
[----:B------:R-:W-:Y:S02]  /*6be0*/  IDP.4A.S8.S8 R65, R38, R6, R65 ;  /* 0x0000000626417226 */ /* 0x000fe40000000641 */
[C---:B------:R-:W-:Y:S02]  /*6bf0*/  IDP.4A.S8.S8 R61, R29.reuse, R8, R61 ;  /* 0x000000081d3d7226 */ /* 0x040fe4000000063d */
[----:B------:R-:W-:-:S02]  /*6c00*/  IDP.4A.S8.S8 R20, R29, R9, R20 ;  /* 0x000000091d147226 */ /* 0x000fc40000000614 */
[CC--:B------:R-:W-:Y:S02]  /*6c10*/  IDP.4A.S8.S8 R7, R29.reuse, R10.reuse, R33 ;  /* 0x0000000a1d077226 */ /* 0x0c0fe40000000621 */
[----:B------:R-:W-:Y:S02]  /*6c20*/  IDP.4A.S8.S8 R29, R29, R11, R32 ;  /* 0x0000000b1d1d7226 */ /* 0x000fe40000000620 */
[C---:B------:R-:W-:Y:S01]  /*6c30*/  IDP.4A.S8.S8 R6, R36.reuse, R9, R21 ;  /* 0x0000000924067226 */ /* 0x040fe20000000615 */
[----:B------:R-:W4:Y:S01]  /*6c40*/  LDS.128 R32, [R2+UR8+0x1270] ;  /* 0x0012700802207984 */ /* 0x000f220008000c00 */
[----:B------:R-:W-:Y:S02]  /*6c50*/  IDP.4A.S8.S8 R65, R36, R10, R65 ;  /* 0x0000000a24417226 */ /* 0x000fe40000000641 */
[----:B------:R-:W-:Y:S01]  /*6c60*/  IDP.4A.S8.S8 R10, R28, R15, R29 ;  /* 0x0000000f1c0a7226 */ /* 0x000fe2000000061d */
[----:B------:R-:W-:Y:S01]  /*6c70*/  SHF.L.U32 R29, R30, 0x2, RZ ;  /* 0x000000021e1d7819 */ /* 0x000fe200000006ff */
[----:B------:R-:W-:-:S02]  /*6c80*/  IDP.4A.S8.S8 R63, R36, R8, R63 ;  /* 0x00000008243f7226 */ /* 0x000fc4000000063f */
[----:B------:R-:W-:Y:S02]  /*6c90*/  IDP.4A.S8.S8 R7, R28, R14, R7 ;  /* 0x0000000e1c077226 */ /* 0x000fe40000000607 */
[C---:B0-----:R-:W-:Y:S02]  /*6ca0*/  IDP.4A.S8.S8 R6, R31.reuse, R13, R6 ;  /* 0x0000000d1f067226 */ /* 0x041fe40000000606 */
[----:B------:R-:W-:Y:S02]  /*6cb0*/  IDP.4A.S8.S8 R8, R36, R11, R23 ;  /* 0x0000000b24087226 */ /* 0x000fe40000000617 */
[CC--:B------:R-:W-:Y:S02]  /*6cc0*/  IDP.4A.S8.S8 R61, R28.reuse, R12.reuse, R61 ;  /* 0x0000000c1c3d7226 */ /* 0x0c0fe4000000063d */
[----:B------:R-:W-:Y:S02]  /*6cd0*/  IDP.4A.S8.S8 R9, R28, R13, R20 ;  /* 0x0000000d1c097226 */ /* 0x000fe40000000614 */
[----:B------:R-:W0:Y:S01]  /*6ce0*/  LDS.128 R20, [R2+UR8+0x1280] ;  /* 0x0012800802147984 */ /* 0x000e220008000c00 */
[----:B------:R-:W-:-:S02]  /*6cf0*/  IDP.4A.S8.S8 R63, R31, R12, R63 ;  /* 0x0000000c1f3f7226 */ /* 0x000fc4000000063f */
[----:B--2---:R-:W-:-:S04]  /*6d00*/  IMAD.WIDE.U32 R28, R29, 0x4, R4 ;  /* 0x000000041d1c7825 */ /* 0x004fc800078e0004 */
[C---:B-1----:R-:W-:Y:S02]  /*6d10*/  IDP.4A.S8.S8 R61, R38.reuse, R24, R61 ;  /* 0x00000018263d7226 */ /* 0x042fe4000000063d */
[C---:B------:R-:W-:Y:S02]  /*6d20*/  IDP.4A.S8.S8 R9, R38.reuse, R25, R9 ;  /* 0x0000001926097226 */ /* 0x040fe40000000609 */
[C---:B------:R-:W-:Y:S02]  /*6d30*/  IDP.4A.S8.S8 R11, R38.reuse, R26, R7 ;  /* 0x0000001a260b7226 */ /* 0x040fe40000000607 */
[----:B------:R-:W-:Y:S02]  /*6d40*/  IDP.4A.S8.S8 R10, R38, R27, R10 ;  /* 0x0000001b260a7226 */ /* 0x000fe4000000060a */
[C---:B------:R-:W-:Y:S01]  /*6d50*/  IDP.4A.S8.S8 R12, R37.reuse, R25, R6 ;  /* 0x00000019250c7226 */ /* 0x040fe20000000606 */
[----:B------:R-:W-:Y:S01]  /*6d60*/  LDS R38, [R3+0x540] ;  /* 0x0005400003267984 */ /* 0x000fe20000000800 */
[----:B------:R-:W-:-:S02]  /*6d70*/  IDP.4A.S8.S8 R63, R37, R24, R63 ;  /* 0x00000018253f7226 */ /* 0x000fc4000000063f */
[C---:B------:R-:W-:Y:S01]  /*6d80*/  IDP.4A.S8.S8 R65, R31.reuse, R14, R65 ;  /* 0x0000000e1f417226 */ /* 0x040fe20000000641 */
[----:B------:R-:W1:Y:S01]  /*6d90*/  LDS.128 R4, [R2+UR8+0x1290] ;  /* 0x0012900802047984 */ /* 0x000e620008000c00 */
[----:B------:R-:W-:-:S03]  /*6da0*/  IDP.4A.S8.S8 R8, R31, R15, R8 ;  /* 0x0000000f1f087226 */ /* 0x000fc60000000608 */
[----:B------:R-:W2:Y:S01]  /*6db0*/  LDG.E.CONSTANT R24, desc[UR6][R28.64] ;  /* 0x000000061c187981 */ /* 0x000ea2000c1e9900 */
[----:B------:R-:W-:Y:S02]  /*6dc0*/  IDP.4A.S8.S8 R65, R37, R26, R65 ;  /* 0x0000001a25417226 */ /* 0x000fe40000000641 */
[-C--:B---3--:R-:W-:Y:S01]  /*6dd0*/  IDP.4A.S8.S8 R61, R36, R16.reuse, R61 ;  /* 0x00000010243d7226 */ /* 0x088fe2000000063d */
[----:B------:R3:W5:Y:S01]  /*6de0*/  LDG.E.CONSTANT R25, desc[UR6][R40.64] ;  /* 0x0000000628197981 */ /* 0x000762000c1e9900 */
[----:B------:R-:W-:Y:S02]  /*6df0*/  IDP.4A.S8.S8 R63, R39, R16, R63 ;  /* 0x00000010273f7226 */ /* 0x000fe4000000063f */
[----:B------:R-:W-:Y:S01]  /*6e00*/  IDP.4A.S8.S8 R14, R37, R27, R8 ;  /* 0x0000001b250e7226 */ /* 0x000fe20000000608 */
[----:B------:R-:W5:Y:S01]  /*6e10*/  LDG.E.CONSTANT R26, desc[UR6][R28.64+0x4] ;  /* 0x000004061c1a7981 */ /* 0x000f62000c1e9900 */
[-C--:B----4-:R-:W-:Y:S02]  /*6e20*/  IDP.4A.S8.S8 R61, R31, R32.reuse, R61 ;  /* 0x000000201f3d7226 */ /* 0x090fe4000000063d */
[----:B------:R-:W-:-:S02]  /*6e30*/  IDP.4A.S8.S8 R63, R42, R32, R63 ;  /* 0x000000202a3f7226 */ /* 0x000fc4000000063f */
[C---:B------:R-:W-:Y:S02]  /*6e40*/  IDP.4A.S8.S8 R27, R36.reuse, R18, R11 ;  /* 0x00000012241b7226 */ /* 0x040fe4000000060b */
[C---:B------:R-:W-:Y:S02]  /*6e50*/  IDP.4A.S8.S8 R46, R36.reuse, R17, R9 ;  /* 0x00000011242e7226 */ /* 0x040fe40000000609 */
[-C--:B0-----:R-:W-:Y:S02]  /*6e60*/  IDP.4A.S8.S8 R61, R37, R20.reuse, R61 ;  /* 0x00000014253d7226 */ /* 0x081fe4000000063d */
[----:B------:R-:W-:Y:S02]  /*6e70*/  IDP.4A.S8.S8 R63, R43, R20, R63 ;  /* 0x000000142b3f7226 */ /* 0x000fe4000000063f */
[----:B---3--:R-:W-:Y:S02]  /*6e80*/  IDP.4A.S8.S8 R40, R31, R34, R27 ;  /* 0x000000221f287226 */ /* 0x008fe4000000061b */
[----:B------:R-:W3:Y:S01]  /*6e90*/  LDG.E.CONSTANT R27, desc[UR6][R28.64+0x8] ;  /* 0x000008061c1b7981 */ /* 0x000ee2000c1e9900 */
[----:B------:R-:W-:-:S03]  /*6ea0*/  IDP.4A.S8.S8 R48, R36, R19, R10 ;  /* 0x0000001324307226 */ /* 0x000fc6000000060a */
[----:B------:R-:W-:Y:S04]  /*6eb0*/  LDS.128 R8, [R2+UR8+0x12a0] ;  /* 0x0012a00802087984 */ /* 0x000fe80008000c00 */
[----:B------:R-:W0:Y:S01]  /*6ec0*/  LDS R36, [R3+0x544] ;  /* 0x0005440003247984 */ /* 0x000e220000000800 */
[-C--:B-1----:R-:W-:Y:S02]  /*6ed0*/  IDP.4A.S8.S8 R61, R44, R4.reuse, R61 ;  /* 0x000000042c3d7226 */ /* 0x082fe4000000063d */
[----:B------:R-:W-:Y:S02]  /*6ee0*/  IDP.4A.S8.S8 R63, R38, R4, R63 ;  /* 0x00000004263f7226 */ /* 0x000fe4000000063f */
[----:B------:R1:W4:Y:S01]  /*6ef0*/  LDG.E.CONSTANT R4, desc[UR6][R28.64+0xc] ;  /* 0x00000c061c047981 */ /* 0x000322000c1e9900 */
[----:B------:R-:W-:-:S02]  /*6f00*/  IDP.4A.S8.S8 R17, R39, R17, R12 ;  /* 0x0000001127117226 */ /* 0x000fc4000000060c */
[----:B------:R-:W-:Y:S02]  /*6f10*/  IDP.4A.S8.S8 R19, R39, R19, R14 ;  /* 0x0000001327137226 */ /* 0x000fe4000000060e */
[C---:B------:R-:W-:Y:S01]  /*6f20*/  IDP.4A.S8.S8 R46, R31.reuse, R33, R46 ;  /* 0x000000211f2e7226 */ /* 0x040fe2000000062e */
[----:B------:R-:W-:Y:S01]  /*6f30*/  LDS.128 R12, [R2+UR8+0x12b0] ;  /* 0x0012b008020c7984 */ /* 0x000fe20008000c00 */
[----:B------:R-:W-:Y:S02]  /*6f40*/  IDP.4A.S8.S8 R48, R31, R35, R48 ;  /* 0x000000231f307226 */ /* 0x000fe40000000630 */
[----:B------:R-:W-:Y:S01]  /*6f50*/  IDP.4A.S8.S8 R65, R39, R18, R65 ;  /* 0x0000001227417226 */ /* 0x000fe20000000641 */
[----:B------:R-:W0:Y:S01]  /*6f60*/  LDS R31, [R3+0x548] ;  /* 0x00054800031f7984 */ /* 0x000e220000000800 */
[----:B------:R-:W-:-:S03]  /*6f70*/  IDP.4A.S8.S8 R32, R42, R33, R17 ;  /* 0x000000212a207226 */ /* 0x000fc60000000611 */
[----:B------:R-:W0:Y:S01]  /*6f80*/  LDS R39, [R3+0x508] ;  /* 0x0005080003277984 */ /* 0x000e220000000800 */
[C---:B------:R-:W-:Y:S02]  /*6f90*/  IDP.4A.S8.S8 R65, R42.reuse, R34, R65 ;  /* 0x000000222a417226 */ /* 0x040fe40000000641 */
[----:B------:R-:W-:Y:S01]  /*6fa0*/  IDP.4A.S8.S8 R42, R42, R35, R19 ;  /* 0x000000232a2a7226 */ /* 0x000fe20000000613 */
[----:B-1----:R-:W-:Y:S01]  /*6fb0*/  LDS R29, [R3+0x600] ;  /* 0x00060000031d7984 */ /* 0x002fe20000000800 */
[C---:B------:R-:W-:Y:S02]  /*6fc0*/  IDP.4A.S8.S8 R46, R37.reuse, R21, R46 ;  /* 0x00000015252e7226 */ /* 0x040fe4000000062e */
[C---:B------:R-:W-:Y:S01]  /*6fd0*/  IDP.4A.S8.S8 R33, R37.reuse, R22, R40 ;  /* 0x0000001625217226 */ /* 0x040fe20000000628 */
[----:B------:R-:W1:Y:S01]  /*6fe0*/  LDS.128 R16, [R2+UR8+0x12c0] ;  /* 0x0012c00802107984 */ /* 0x000e620008000c00 */
[----:B------:R-:W-:-:S03]  /*6ff0*/  IDP.4A.S8.S8 R48, R37, R23, R48 ;  /* 0x0000001725307226 */ /* 0x000fc60000000630 */
[----:B------:R-:W1:Y:S01]  /*7000*/  LDS R37, [R3+0x580] ;  /* 0x0005800003257984 */ /* 0x000e620000000800 */
[C---:B------:R-:W-:Y:S02]  /*7010*/  IDP.4A.S8.S8 R32, R43.reuse, R21, R32 ;  /* 0x000000152b207226 */ /* 0x040fe40000000620 */
[C---:B------:R-:W-:Y:S01]  /*7020*/  IDP.4A.S8.S8 R65, R43.reuse, R22, R65 ;  /* 0x000000162b417226 */ /* 0x040fe20000000641 */
[----:B------:R-:W-:Y:S01]  /*7030*/  LDS R40, [R3+0x584] ;  /* 0x0005840003287984 */ /* 0x000fe20000000800 */
[----:B------:R-:W-:-:S03]  /*7040*/  IDP.4A.S8.S8 R42, R43, R23, R42 ;  /* 0x000000172b2a7226 */ /* 0x000fc6000000062a */
[----:B------:R-:W1:Y:S01]  /*7050*/  LDS.128 R20, [R2+UR8+0x12d0] ;  /* 0x0012d00802147984 */ /* 0x000e620008000c00 */
[CC--:B------:R-:W-:Y:S02]  /*7060*/  IDP.4A.S8.S8 R46, R44.reuse, R5.reuse, R46 ;  /* 0x000000052c2e7226 */ /* 0x0c0fe4000000062e */
[-C--:B------:R-:W-:Y:S02]  /*7070*/  IDP.4A.S8.S8 R43, R44, R6.reuse, R33 ;  /* 0x000000062c2b7226 */ /* 0x080fe40000000621 */
[C---:B------:R-:W-:Y:S02]  /*7080*/  IDP.4A.S8.S8 R41, R38.reuse, R5, R32 ;  /* 0x0000000526297226 */ /* 0x040fe40000000620 */
[----:B------:R-:W-:Y:S04]  /*7090*/  LDS.128 R32, [R2+UR8+0x12e0] ;  /* 0x0012e00802207984 */ /* 0x000fe80008000c00 */
[----:B------:R-:W1:Y:S01]  /*70a0*/  LDS R5, [R3+0x588] ;  /* 0x0005880003057984 */ /* 0x000e620000000800 */
[----:B------:R-:W-:-:S02]  /*70b0*/  IDP.4A.S8.S8 R65, R38, R6, R65 ;  /* 0x0000000626417226 */ /* 0x000fc40000000641 */
[-C--:B------:R-:W-:Y:S02]  /*70c0*/  IDP.4A.S8.S8 R48, R44, R7.reuse, R48 ;  /* 0x000000072c307226 */ /* 0x080fe40000000630 */
[----:B------:R-:W-:Y:S02]  /*70d0*/  IDP.4A.S8.S8 R42, R38, R7, R42 ;  /* 0x00000007262a7226 */ /* 0x000fe4000000062a */
[-C--:B0-----:R-:W-:Y:S01]  /*70e0*/  IDP.4A.S8.S8 R6, R36, R9.reuse, R41 ;  /* 0x0000000924067226 */ /* 0x081fe20000000629 */
[----:B------:R-:W-:Y:S01]  /*70f0*/  LDS R7, [R3+0x5c4] ;  /* 0x0005c40003077984 */ /* 0x000fe20000000800 */
[C---:B------:R-:W-:Y:S02]  /*7100*/  IDP.4A.S8.S8 R61, R45.reuse, R8, R61 ;  /* 0x000000082d3d7226 */ /* 0x040fe4000000063d */
[C---:B------:R-:W-:Y:S02]  /*7110*/  IDP.4A.S8.S8 R46, R45.reuse, R9, R46 ;  /* 0x000000092d2e7226 */ /* 0x040fe4000000062e */
[----:B------:R-:W-:-:S02]  /*7120*/  IDP.4A.S8.S8 R43, R45, R10, R43 ;  /* 0x0000000a2d2b7226 */ /* 0x000fc4000000062b */
[-C--:B------:R-:W-:Y:S02]  /*7130*/  IDP.4A.S8.S8 R48, R45, R11.reuse, R48 ;  /* 0x0000000b2d307226 */ /* 0x080fe40000000630 */
[C---:B------:R-:W-:Y:S02]  /*7140*/  IDP.4A.S8.S8 R63, R36.reuse, R8, R63 ;  /* 0x00000008243f7226 */ /* 0x040fe4000000063f */
[C---:B------:R-:W-:Y:S02]  /*7150*/  IDP.4A.S8.S8 R65, R36.reuse, R10, R65 ;  /* 0x0000000a24417226 */ /* 0x040fe40000000641 */
[----:B------:R-:W-:Y:S02]  /*7160*/  IDP.4A.S8.S8 R42, R36, R11, R42 ;  /* 0x0000000b242a7226 */ /* 0x000fe4000000062a */
[----:B------:R-:W0:Y:S01]  /*7170*/  LDS.128 R8, [R2+UR8+0x12f0] ;  /* 0x0012f00802087984 */ /* 0x000e220008000c00 */
[----:B------:R-:W-:-:S03]  /*7180*/  IDP.4A.S8.S8 R28, R31, R13, R6 ;  /* 0x0000000d1f1c7226 */ /* 0x000fc60000000606 */
[----:B------:R-:W0:Y:S01]  /*7190*/  LDS R6, [R3+0x5c0] ;  /* 0x0005c00003067984 */ /* 0x000e220000000800 */
[C---:B------:R-:W-:Y:S02]  /*71a0*/  IDP.4A.S8.S8 R61, R39.reuse, R12, R61 ;  /* 0x0000000c273d7226 */ /* 0x040fe4000000063d */
[C---:B------:R-:W-:Y:S02]  /*71b0*/  IDP.4A.S8.S8 R46, R39.reuse, R13, R46 ;  /* 0x0000000d272e7226 */ /* 0x040fe4000000062e */
[C---:B------:R-:W-:Y:S02]  /*71c0*/  IDP.4A.S8.S8 R43, R39.reuse, R14, R43 ;  /* 0x0000000e272b7226 */ /* 0x040fe4000000062b */
[----:B------:R-:W-:Y:S02]  /*71d0*/  IDP.4A.S8.S8 R48, R39, R15, R48 ;  /* 0x0000000f27307226 */ /* 0x000fe40000000630 */
        /* <DEDUP_REMOVED lines=18> */
[----:B------:R-:W1:Y:S01]  /*7300*/  LDS R36, [R3+0x5c8] ;  /* 0x0005c80003247984 */ /* 0x000e620000000800 */
[C---:B------:R-:W-:Y:S02]  /*7310*/  IDP.4A.S8.S8 R28, R40.reuse, R21, R28 ;  /* 0x00000015281c7226 */ /* 0x040fe4000000061c */
[C---:B------:R-:W-:Y:S02]  /*7320*/  IDP.4A.S8.S8 R63, R40.reuse, R20, R63 ;  /* 0x00000014283f7226 */ /* 0x040fe4000000063f */
[C---:B------:R-:W-:Y:S02]  /*7330*/  IDP.4A.S8.S8 R65, R40.reuse, R22, R65 ;  /* 0x0000001628417226 */ /* 0x040fe40000000641 */
[----:B------:R-:W-:Y:S02]  /*7340*/  IDP.4A.S8.S8 R42, R40, R23, R42 ;  /* 0x00000017282a7226 */ /* 0x000fe4000000062a */
[----:B------:R-:W-:Y:S01]  /*7350*/  IDP.4A.S8.S8 R39, R5, R33, R28 ;  /* 0x0000002105277226 */ /* 0x000fe2000000061c */
[----:B------:R-:W1:Y:S04]  /*7360*/  LDS.128 R20, [R2+UR8+0x1320] ;  /* 0x0013200802147984 */ /* 0x000e680008000c00 */
[----:B------:R-:W1:Y:S01]  /*7370*/  LDS R28, [R3+0x640] ;  /* 0x00064000031c7984 */ /* 0x000e620000000800 */
[----:B------:R-:W-:-:S02]  /*7380*/  IDP.4A.S8.S8 R61, R31, R32, R61 ;  /* 0x000000201f3d7226 */ /* 0x000fc4000000063d */
[C---:B------:R-:W-:Y:S02]  /*7390*/  IDP.4A.S8.S8 R46, R31.reuse, R33, R46 ;  /* 0x000000211f2e7226 */ /* 0x040fe4000000062e */
[C---:B------:R-:W-:Y:S02]  /*73a0*/  IDP.4A.S8.S8 R43, R31.reuse, R34, R43 ;  /* 0x000000221f2b7226 */ /* 0x040fe4000000062b */
[-C--:B------:R-:W-:Y:S02]  /*73b0*/  IDP.4A.S8.S8 R48, R31, R35.reuse, R48 ;  /* 0x000000231f307226 */ /* 0x080fe40000000630 */
[C---:B------:R-:W-:Y:S01]  /*73c0*/  IDP.4A.S8.S8 R63, R5.reuse, R32, R63 ;  /* 0x00000020053f7226 */ /* 0x040fe2000000063f */
[----:B------:R-:W-:Y:S01]  /*73d0*/  LDS R31, [R3+0x644] ;  /* 0x00064400031f7984 */ /* 0x000fe20000000800 */
[C---:B------:R-:W-:Y:S02]  /*73e0*/  IDP.4A.S8.S8 R65, R5.reuse, R34, R65 ;  /* 0x0000002205417226 */ /* 0x040fe40000000641 */
[----:B------:R-:W-:-:S02]  /*73f0*/  IDP.4A.S8.S8 R42, R5, R35, R42 ;  /* 0x00000023052a7226 */ /* 0x000fc4000000062a */
[----:B------:R-:W1:Y:S01]  /*7400*/  LDS.128 R32, [R2+UR8+0x1330] ;  /* 0x0013300802207984 */ /* 0x000e620008000c00 */
        /* <DEDUP_REMOVED lines=11> */
[C---:B------:R-:W-:Y:S01]  /*74c0*/  IDP.4A.S8.S8 R46, R40.reuse, R13, R46 ;  /* 0x0000000d282e7226 */ /* 0x040fe2000000062e */
[----:B------:R-:W0:Y:S01]  /*74d0*/  LDS R6, [R3+0x648] ;  /* 0x0006480003067984 */ /* 0x000e220000000800 */
[C---:B------:R-:W-:Y:S02]  /*74e0*/  IDP.4A.S8.S8 R43, R40.reuse, R14, R43 ;  /* 0x0000000e282b7226 */ /* 0x040fe4000000062b */
[----:B------:R-:W-:-:S02]  /*74f0*/  IDP.4A.S8.S8 R48, R40, R15, R48 ;  /* 0x0000000f28307226 */ /* 0x000fc40000000630 */
[C---:B------:R-:W-:Y:S02]  /*7500*/  IDP.4A.S8.S8 R63, R7.reuse, R12, R63 ;  /* 0x0000000c073f7226 */ /* 0x040fe4000000063f */
[C---:B------:R-:W-:Y:S02]  /*7510*/  IDP.4A.S8.S8 R44, R7.reuse, R13, R44 ;  /* 0x0000000d072c7226 */ /* 0x040fe4000000062c */
[C---:B------:R-:W-:Y:S02]  /*7520*/  IDP.4A.S8.S8 R65, R7.reuse, R14, R65 ;  /* 0x0000000e07417226 */ /* 0x040fe40000000641 */
[----:B------:R-:W-:Y:S02]  /*7530*/  IDP.4A.S8.S8 R42, R7, R15, R42 ;  /* 0x0000000f072a7226 */ /* 0x000fe4000000062a */
[----:B------:R-:W0:Y:S01]  /*7540*/  LDS.128 R12, [R2+UR8+0x1350] ;  /* 0x00135008020c7984 */ /* 0x000e220008000c00 */
[C---:B-1----:R-:W-:Y:S02]  /*7550*/  IDP.4A.S8.S8 R61, R5.reuse, R16, R61 ;  /* 0x00000010053d7226 */ /* 0x042fe4000000063d */
[C---:B------:R-:W-:Y:S01]  /*7560*/  IDP.4A.S8.S8 R46, R5.reuse, R17, R46 ;  /* 0x00000011052e7226 */ /* 0x040fe2000000062e */
[----:B------:R-:W-:Y:S01]  /*7570*/  LDS R7, [R3+0x684] ;  /* 0x0006840003077984 */ /* 0x000fe20000000800 */
[----:B------:R-:W-:-:S02]  /*7580*/  IDP.4A.S8.S8 R43, R5, R18, R43 ;  /* 0x00000012052b7226 */ /* 0x000fc4000000062b */
[----:B------:R-:W-:Y:S02]  /*7590*/  IDP.4A.S8.S8 R48, R5, R19, R48 ;  /* 0x0000001305307226 */ /* 0x000fe40000000630 */
[----:B------:R-:W1:Y:S01]  /*75a0*/  LDS R5, [R3+0x680] ;  /* 0x0006800003057984 */ /* 0x000e620000000800 */
[C---:B------:R-:W-:Y:S02]  /*75b0*/  IDP.4A.S8.S8 R63, R36.reuse, R16, R63 ;  /* 0x00000010243f7226 */ /* 0x040fe4000000063f */
[C---:B------:R-:W-:Y:S02]  /*75c0*/  IDP.4A.S8.S8 R44, R36.reuse, R17, R44 ;  /* 0x00000011242c7226 */ /* 0x040fe4000000062c */
[C---:B------:R-:W-:Y:S02]  /*75d0*/  IDP.4A.S8.S8 R65, R36.reuse, R18, R65 ;  /* 0x0000001224417226 */ /* 0x040fe40000000641 */
[----:B------:R-:W-:Y:S02]  /*75e0*/  IDP.4A.S8.S8 R42, R36, R19, R42 ;  /* 0x00000013242a7226 */ /* 0x000fe4000000062a */
[----:B------:R-:W1:Y:S01]  /*75f0*/  LDS.128 R16, [R2+UR8+0x1360] ;  /* 0x0013600802107984 */ /* 0x000e620008000c00 */
[----:B------:R-:W-:-:S02]  /*7600*/  IDP.4A.S8.S8 R61, R29, R20, R61 ;  /* 0x000000141d3d7226 */ /* 0x000fc4000000063d */
        /* <DEDUP_REMOVED lines=8> */
[----:B------:R-:W2:Y:S01]  /*7690*/  LDS.128 R20, [R2+UR8+0x1370] ;  /* 0x0013700802147984 */ /* 0x000ea20008000c00 */
        /* <DEDUP_REMOVED lines=8> */
[----:B------:R-:W5:Y:S01]  /*7720*/  LDS.128 R32, [R2+UR8+0x1380] ;  /* 0x0013800802207984 */ /* 0x000f620008000c00 */
[C---:B0-----:R-:W-:Y:S02]  /*7730*/  IDP.4A.S8.S8 R61, R37.reuse, R8, R61 ;  /* 0x00000008253d7226 */ /* 0x041fe4000000063d */
[C---:B------:R-:W-:Y:S02]  /*7740*/  IDP.4A.S8.S8 R46, R37.reuse, R9, R46 ;  /* 0x00000009252e7226 */ /* 0x040fe4000000062e */
[----:B------:R-:W-:-:S02]  /*7750*/  IDP.4A.S8.S8 R43, R37, R10, R43 ;  /* 0x0000000a252b7226 */ /* 0x000fc4000000062b */
[----:B------:R-:W-:Y:S02]  /*7760*/  IDP.4A.S8.S8 R40, R37, R11, R48 ;  /* 0x0000000b25287226 */ /* 0x000fe40000000630 */
[----:B------:R-:W0:Y:S01]  /*7770*/  LDS R48, [R3+0x6c0] ;  /* 0x0006c00003307984 */ /* 0x000e220000000800 */
[C---:B------:R-:W-:Y:S02]  /*7780*/  IDP.4A.S8.S8 R63, R6.reuse, R8, R63 ;  /* 0x00000008063f7226 */ /* 0x040fe4000000063f */
[C---:B------:R-:W-:Y:S01]  /*7790*/  IDP.4A.S8.S8 R44, R6.reuse, R9, R44 ;  /* 0x00000009062c7226 */ /* 0x040fe2000000062c */
[----:B------:R-:W3:Y:S01]  /*77a0*/  LDS.128 R36, [R2+UR8+0x1390] ;  /* 0x0013900802247984 */ /* 0x000ee20008000c00 */
[C---:B------:R-:W-:Y:S02]  /*77b0*/  IDP.4A.S8.S8 R65, R6.reuse, R10, R65 ;  /* 0x0000000a06417226 */ /* 0x040fe40000000641 */
[----:B------:R-:W-:Y:S02]  /*77c0*/  IDP.4A.S8.S8 R42, R6, R11, R42 ;  /* 0x0000000b062a7226 */ /* 0x000fe4000000062a */
[----:B------:R-:W-:-:S02]  /*77d0*/  IDP.4A.S8.S8 R61, R28, R12, R61 ;  /* 0x0000000c1c3d7226 */ /* 0x000fc4000000063d */
[C---:B------:R-:W-:Y:S02]  /*77e0*/  IDP.4A.S8.S8 R46, R28.reuse, R13, R46 ;  /* 0x0000000d1c2e7226 */ /* 0x040fe4000000062e */
[C---:B------:R-:W-:Y:S02]  /*77f0*/  IDP.4A.S8.S8 R8, R28.reuse, R14, R43 ;  /* 0x0000000e1c087226 */ /* 0x040fe4000000062b */
[----:B------:R-:W-:Y:S02]  /*7800*/  IDP.4A.S8.S8 R10, R28, R15, R40 ;  /* 0x0000000f1c0a7226 */ /* 0x000fe40000000628 */
[----:B------:R-:W4:Y:S01]  /*7810*/  LDS R28, [R3+0x6c4] ;  /* 0x0006c400031c7984 */ /* 0x000f220000000800 */
[C---:B-1----:R-:W-:Y:S02]  /*7820*/  IDP.4A.S8.S8 R63, R5.reuse, R12, R63 ;  /* 0x0000000c053f7226 */ /* 0x042fe4000000063f */
[C---:B------:R-:W-:Y:S02]  /*7830*/  IDP.4A.S8.S8 R44, R5.reuse, R13, R44 ;  /* 0x0000000d052c7226 */ /* 0x040fe4000000062c */
[----:B------:R-:W-:-:S02]  /*7840*/  IDP.4A.S8.S8 R12, R5, R15, R42 ;  /* 0x0000000f050c7226 */ /* 0x000fc4000000062a */
[----:B------:R-:W1:Y:S01]  /*7850*/  LDS.128 R40, [R2+UR8+0x13a0] ;  /* 0x0013a00802287984 */ /* 0x000e620008000c00 */
[C---:B------:R-:W-:Y:S02]  /*7860*/  IDP.4A.S8.S8 R11, R31.reuse, R18, R8 ;  /* 0x000000121f0b7226 */ /* 0x040fe40000000608 */
[C---:B------:R-:W-:Y:S02]  /*7870*/  IDP.4A.S8.S8 R61, R31.reuse, R16, R61 ;  /* 0x000000101f3d7226 */ /* 0x040fe4000000063d */
[C---:B------:R-:W-:Y:S02]  /*7880*/  IDP.4A.S8.S8 R9, R31.reuse, R17, R46 ;  /* 0x000000111f097226 */ /* 0x040fe4000000062e */
[----:B------:R-:W-:Y:S02]  /*7890*/  IDP.4A.S8.S8 R10, R31, R19, R10 ;  /* 0x000000131f0a7226 */ /* 0x000fe4000000060a */
[----:B------:R-:W-:Y:S01]  /*78a0*/  IDP.4A.S8.S8 R8, R7, R17, R44 ;  /* 0x0000001107087226 */ /* 0x000fe2000000062c */
[----:B------:R-:W-:Y:S04]  /*78b0*/  LDS R31, [R3+0x700] ;  /* 0x00070000031f7984 */ /* 0x000fe80000000800 */
[----:B------:R-:W1:Y:S01]  /*78c0*/  LDS.128 R44, [R2+UR8+0x13b0] ;  /* 0x0013b008022c7984 */ /* 0x000e620008000c00 */
[----:B--2---:R-:W-:-:S02]  /*78d0*/  IDP.4A.S8.S8 R11, R6, R22, R11 ;  /* 0x00000016060b7226 */ /* 0x004fc4000000060b */
[C---:B------:R-:W-:Y:S02]  /*78e0*/  IDP.4A.S8.S8 R10, R6.reuse, R23, R10 ;  /* 0x00000017060a7226 */ /* 0x040fe4000000060a */
[----:B------:R-:W-:Y:S02]  /*78f0*/  IDP.4A.S8.S8 R65, R5, R14, R65 ;  /* 0x0000000e05417226 */ /* 0x000fe40000000641 */
[C---:B------:R-:W-:Y:S02]  /*7900*/  IDP.4A.S8.S8 R61, R6.reuse, R20, R61 ;  /* 0x00000014063d7226 */ /* 0x040fe4000000063d */
[-C--:B------:R-:W-:Y:S02]  /*7910*/  IDP.4A.S8.S8 R14, R6, R21.reuse, R9 ;  /* 0x00000015060e7226 */ /* 0x080fe40000000609 */
[----:B------:R-:W-:Y:S01]  /*7920*/  IDP.4A.S8.S8 R63, R7, R16, R63 ;  /* 0x00000010073f7226 */ /* 0x000fe2000000063f */
[----:B------:R-:W2:Y:S01]  /*7930*/  LDS R6, [R3+0x740] ;  /* 0x0007400003067984 */ /* 0x000ea20000000800 */
[----:B------:R-:W-:-:S02]  /*7940*/  IDP.4A.S8.S8 R21, R29, R21, R8 ;  /* 0x000000151d157226 */ /* 0x000fc40000000608 */
[C---:B-----5:R-:W-:Y:S02]  /*7950*/  IDP.4A.S8.S8 R13, R5.reuse, R34, R11 ;  /* 0x00000022050d7226 */ /* 0x060fe4000000060b */
[C---:B------:R-:W-:Y:S02]  /*7960*/  IDP.4A.S8.S8 R16, R5.reuse, R35, R10 ;  /* 0x0000002305107226 */ /* 0x040fe4000000060a */
[----:B------:R-:W5:Y:S01]  /*7970*/  LDS.128 R8, [R2+UR8+0x13c0] ;  /* 0x0013c00802087984 */ /* 0x000f620008000c00 */
[C---:B------:R-:W-:Y:S02]  /*7980*/  IDP.4A.S8.S8 R61, R5.reuse, R32, R61 ;  /* 0x00000020053d7226 */ /* 0x040fe4000000063d */
[----:B------:R-:W-:Y:S02]  /*7990*/  IDP.4A.S8.S8 R14, R5, R33, R14 ;  /* 0x00000021050e7226 */ /* 0x000fe4000000060e */
[----:B------:R-:W5:Y:S01]  /*79a0*/  LDS R5, [R3+0x744] ;  /* 0x0007440003057984 */ /* 0x000f620000000800 */
[----:B------:R-:W-:-:S02]  /*79b0*/  IDP.4A.S8.S8 R65, R7, R18, R65 ;  /* 0x0000001207417226 */ /* 0x000fc40000000641 */
[----:B------:R-:W-:Y:S02]  /*79c0*/  IDP.4A.S8.S8 R12, R7, R19, R12 ;  /* 0x00000013070c7226 */ /* 0x000fe4000000060c */
[C---:B------:R-:W-:Y:S02]  /*79d0*/  IDP.4A.S8.S8 R63, R29.reuse, R20, R63 ;  /* 0x000000141d3f7226 */ /* 0x040fe4000000063f */
[C---:B------:R-:W-:Y:S02]  /*79e0*/  IDP.4A.S8.S8 R65, R29.reuse, R22, R65 ;  /* 0x000000161d417226 */ /* 0x040fe40000000641 */
[----:B------:R-:W-:Y:S02]  /*79f0*/  IDP.4A.S8.S8 R12, R29, R23, R12 ;  /* 0x000000171d0c7226 */ /* 0x000fe4000000060c */
[C---:B0-----:R-:W-:Y:S02]  /*7a00*/  IDP.4A.S8.S8 R63, R48.reuse, R32, R63 ;  /* 0x00000020303f7226 */ /* 0x041fe4000000063f */
[----:B------:R-:W-:-:S02]  /*7a10*/  IDP.4A.S8.S8 R21, R48, R33, R21 ;  /* 0x0000002130157226 */ /* 0x000fc40000000615 */
[C---:B------:R-:W-:Y:S02]  /*7a20*/  IDP.4A.S8.S8 R65, R48.reuse, R34, R65 ;  /* 0x0000002230417226 */ /* 0x040fe40000000641 */
[----:B------:R-:W-:Y:S02]  /*7a30*/  IDP.4A.S8.S8 R35, R48, R35, R12 ;  /* 0x0000002330237226 */ /* 0x000fe4000000060c */
[C---:B---3--:R-:W-:Y:S01]  /*7a40*/  IDP.4A.S8.S8 R18, R7.reuse, R37, R14 ;  /* 0x0000002507127226 */ /* 0x048fe2000000060e */
[----:B------:R-:W-:Y:S01]  /*7a50*/  LDS R48, [R3+0x788] ;  /* 0x0007880003307984 */ /* 0x000fe20000000800 */
[C---:B------:R-:W-:Y:S02]  /*7a60*/  IDP.4A.S8.S8 R17, R7.reuse, R38, R13 ;  /* 0x0000002607117226 */ /* 0x040fe4000000060d */
[C---:B------:R-:W-:Y:S01]  /*7a70*/  IDP.4A.S8.S8 R16, R7.reuse, R39, R16 ;  /* 0x0000002707107226 */ /* 0x040fe20000000610 */
[----:B------:R-:W-:Y:S01]  /*7a80*/  LDS.128 R12, [R2+UR8+0x13d0] ;  /* 0x0013d008020c7984 */ /* 0x000fe20008000c00 */
[----:B------:R-:W-:-:S02]  /*7a90*/  IDP.4A.S8.S8 R61, R7, R36, R61 ;  /* 0x00000024073d7226 */ /* 0x000fc4000000063d */
[C---:B----4-:R-:W-:Y:S01]  /*7aa0*/  IDP.4A.S8.S8 R63, R28.reuse, R36, R63 ;  /* 0x000000241c3f7226 */ /* 0x050fe2000000063f */
[----:B------:R-:W-:Y:S01]  /*7ab0*/  LDS R7, [R3+0x708] ;  /* 0x0007080003077984 */ /* 0x000fe20000000800 */
[C---:B------:R-:W-:Y:S02]  /*7ac0*/  IDP.4A.S8.S8 R20, R28.reuse, R37, R21 ;  /* 0x000000251c147226 */ /* 0x040fe40000000615 */
[C---:B------:R-:W-:Y:S02]  /*7ad0*/  IDP.4A.S8.S8 R65, R28.reuse, R38, R65 ;  /* 0x000000261c417226 */ /* 0x040fe40000000641 */
[----:B------:R-:W-:Y:S02]  /*7ae0*/  IDP.4A.S8.S8 R22, R28, R39, R35 ;  /* 0x000000271c167226 */ /* 0x000fe40000000623 */
[----:B------:R-:W0:Y:S01]  /*7af0*/  LDS R28, [R3+0x748] ;  /* 0x00074800031c7984 */ /* 0x000e220000000800 */
[C---:B-1----:R-:W-:Y:S02]  /*7b00*/  IDP.4A.S8.S8 R61, R29.reuse, R40, R61 ;  /* 0x000000281d3d7226 */ /* 0x042fe4000000063d */
[C---:B------:R-:W-:Y:S01]  /*7b10*/  IDP.4A.S8.S8 R32, R29.reuse, R41, R18 ;  /* 0x000000291d207226 */ /* 0x040fe20000000612 */
[----:B------:R-:W-:Y:S01]  /*7b20*/  LDS.128 R36, [R2+UR8+0x1410] ;  /* 0x0014100802247984 */ /* 0x000fe20008000c00 */
[----:B------:R-:W-:-:S02]  /*7b30*/  IDP.4A.S8.S8 R33, R29, R42, R17 ;  /* 0x0000002a1d217226 */ /* 0x000fc40000000611 */
[----:B------:R-:W-:Y:S02]  /*7b40*/  IDP.4A.S8.S8 R34, R29, R43, R16 ;  /* 0x0000002b1d227226 */ /* 0x000fe40000000610 */
[----:B------:R-:W-:Y:S01]  /*7b50*/  LDS.128 R16, [R2+UR8+0x13e0] ;  /* 0x0013e00802107984 */ /* 0x000fe20008000c00 */
[----:B------:R-:W-:-:S03]  /*7b60*/  IDP.4A.S8.S8 R63, R49, R40, R63 ;  /* 0x00000028313f7226 */ /* 0x000fc6000000063f */
[----:B------:R-:W1:Y:S01]  /*7b70*/  LDS R29, [R3+0x780] ;  /* 0x00078000031d7984 */ /* 0x000e620000000800 */
[C---:B------:R-:W-:Y:S02]  /*7b80*/  IDP.4A.S8.S8 R65, R49.reuse, R42, R65 ;  /* 0x0000002a31417226 */ /* 0x040fe40000000641 */
[C---:B------:R-:W-:Y:S02]  /*7b90*/  IDP.4A.S8.S8 R41, R49.reuse, R41, R20 ;  /* 0x0000002931297226 */ /* 0x040fe40000000614 */
[----:B------:R-:W-:Y:S02]  /*7ba0*/  IDP.4A.S8.S8 R43, R49, R43, R22 ;  /* 0x0000002b312b7226 */ /* 0x000fe40000000616 */
[C---:B------:R-:W-:Y:S01]  /*7bb0*/  IDP.4A.S8.S8 R61, R31.reuse, R44, R61 ;  /* 0x0000002c1f3d7226 */ /* 0x040fe2000000063d */
[----:B------:R-:W-:Y:S01]  /*7bc0*/  LDS.128 R20, [R2+UR8+0x13f0] ;  /* 0x0013f00802147984 */ /* 0x000fe20008000c00 */
[C---:B------:R-:W-:Y:S02]  /*7bd0*/  IDP.4A.S8.S8 R40, R31.reuse, R45, R32 ;  /* 0x0000002d1f287226 */ /* 0x040fe40000000620 */
[C---:B------:R-:W-:Y:S01]  /*7be0*/  IDP.4A.S8.S8 R51, R31.reuse, R46, R33 ;  /* 0x0000002e1f337226 */ /* 0x040fe20000000621 */
[----:B------:R-:W-:Y:S01]  /*7bf0*/  LDS R49, [R3+0x7c0] ;  /* 0x0007c00003317984 */ /* 0x000fe20000000800 */
[----:B------:R-:W-:-:S03]  /*7c00*/  IDP.4A.S8.S8 R42, R31, R47, R34 ;  /* 0x0000002f1f2a7226 */ /* 0x000fc60000000622 */
[----:B------:R-:W3:Y:S04]  /*7c10*/  LDS R31, [R3+0x784] ;  /* 0x00078400031f7984 */ /* 0x000ee80000000800 */
[----:B------:R-:W4:Y:S01]  /*7c20*/  LDS.128 R32, [R2+UR8+0x1400] ;  /* 0x0014000802207984 */ /* 0x000f220008000c00 */
[C---:B--2---:R-:W-:Y:S02]  /*7c30*/  IDP.4A.S8.S8 R63, R6.reuse, R44, R63 ;  /* 0x0000002c063f7226 */ /* 0x044fe4000000063f */
[C---:B------:R-:W-:Y:S02]  /*7c40*/  IDP.4A.S8.S8 R44, R6.reuse, R45, R41 ;  /* 0x0000002d062c7226 */ /* 0x040fe40000000629 */
[----:B------:R-:W-:Y:S02]  /*7c50*/  IDP.4A.S8.S8 R52, R6, R47, R43 ;  /* 0x0000002f06347226 */ /* 0x000fe4000000062b */
[----:B-----5:R-:W-:-:S02]  /*7c60*/  IDP.4A.S8.S8 R61, R50, R8, R61 ;  /* 0x00000008323d7226 */ /* 0x020fc4000000063d */
[C---:B------:R-:W-:Y:S02]  /*7c70*/  IDP.4A.S8.S8 R54, R50.reuse, R9, R40 ;  /* 0x0000000932367226 */ /* 0x040fe40000000628 */
[C---:B------:R-:W-:Y:S02]  /*7c80*/  IDP.4A.S8.S8 R51, R50.reuse, R10, R51 ;  /* 0x0000000a32337226 */ /* 0x040fe40000000633 */
[----:B------:R-:W-:Y:S02]  /*7c90*/  IDP.4A.S8.S8 R56, R50, R11, R42 ;  /* 0x0000000b32387226 */ /* 0x000fe4000000062a */
[----:B------:R-:W-:Y:S01]  /*7ca0*/  LDS.128 R40, [R2+UR8+0x1420] ;  /* 0x0014200802287984 */ /* 0x000fe20008000c00 */
[----:B------:R-:W-:-:S03]  /*7cb0*/  IDP.4A.S8.S8 R65, R6, R46, R65 ;  /* 0x0000002e06417226 */ /* 0x000fc60000000641 */
[----:B------:R-:W2:Y:S01]  /*7cc0*/  LDS R50, [R3+0x7c4] ;  /* 0x0007c40003327984 */ /* 0x000ea20000000800 */
[C---:B------:R-:W-:Y:S02]  /*7cd0*/  IDP.4A.S8.S8 R63, R5.reuse, R8, R63 ;  /* 0x00000008053f7226 */ /* 0x040fe4000000063f */
[----:B------:R-:W-:Y:S01]  /*7ce0*/  IDP.4A.S8.S8 R9, R5, R9, R44 ;  /* 0x0000000905097226 */ /* 0x000fe2000000062c */
[----:B------:R-:W-:Y:S04]  /*7cf0*/  LDS R8, [R3+0x7c8] ;  /* 0x0007c80003087984 */ /* 0x000fe80000000800 */
[----:B------:R-:W5:Y:S01]  /*7d00*/  LDS.128 R44, [R2+UR8+0x1430] ;  /* 0x00143008022c7984 */ /* 0x000f620008000c00 */
[-C--:B0-----:R-:W-:Y:S01]  /*7d10*/  IDP.4A.S8.S8 R63, R28, R12.reuse, R63 ;  /* 0x0000000c1c3f7226 */ /* 0x081fe2000000063f */
[----:B------:R-:W0:Y:S01]  /*7d20*/  LDCU.64 UR8, c[0x0][0x390] ;  /* 0x00007200ff0877ac */ /* 0x000e220008000a00 */
[----:B------:R-:W-:-:S02]  /*7d30*/  IDP.4A.S8.S8 R61, R7, R12, R61 ;  /* 0x0000000c073d7226 */ /* 0x000fc4000000063d */
[-C--:B-1----:R-:W-:Y:S02]  /*7d40*/  IDP.4A.S8.S8 R63, R29, R16.reuse, R63 ;  /* 0x000000101d3f7226 */ /* 0x082fe4000000063f */
[----:B------:R-:W-:Y:S02]  /*7d50*/  IDP.4A.S8.S8 R61, R6, R16, R61 ;  /* 0x00000010063d7226 */ /* 0x000fe4000000063d */
[-C--:B---3--:R-:W-:Y:S02]  /*7d60*/  IDP.4A.S8.S8 R63, R31, R20.reuse, R63 ;  /* 0x000000141f3f7226 */ /* 0x088fe4000000063f */
[C---:B------:R-:W-:Y:S02]  /*7d70*/  IDP.4A.S8.S8 R61, R5.reuse, R20, R61 ;  /* 0x00000014053d7226 */ /* 0x040fe4000000063d */
[----:B----4-:R-:W-:Y:S02]  /*7d80*/  IDP.4A.S8.S8 R63, R48, R32, R63 ;  /* 0x00000020303f7226 */ /* 0x010fe4000000063f */
[----:B------:R-:W-:-:S02]  /*7d90*/  IDP.4A.S8.S8 R65, R5, R10, R65 ;  /* 0x0000000a05417226 */ /* 0x000fc40000000641 */
[C---:B------:R-:W-:Y:S02]  /*7da0*/  IDP.4A.S8.S8 R10, R28.reuse, R13, R9 ;  /* 0x0000000d1c0a7226 */ /* 0x040fe40000000609 */
[----:B------:R-:W-:Y:S02]  /*7db0*/  IDP.4A.S8.S8 R63, R49, R36, R63 ;  /* 0x00000024313f7226 */ /* 0x000fe4000000063f */
[----:B------:R-:W-:Y:S02]  /*7dc0*/  IDP.4A.S8.S8 R61, R28, R32, R61 ;  /* 0x000000201c3d7226 */ /* 0x000fe4000000063d */
[----:B------:R-:W-:Y:S02]  /*7dd0*/  IDP.4A.S8.S8 R10, R29, R17, R10 ;  /* 0x000000111d0a7226 */ /* 0x000fe4000000060a */
[----:B------:R-:W-:Y:S02]  /*7de0*/  IDP.4A.S8.S8 R54, R7, R13, R54 ;  /* 0x0000000d07367226 */ /* 0x000fe40000000636 */
[----:B------:R-:W-:-:S02]  /*7df0*/  IDP.4A.S8.S8 R61, R29, R36, R61 ;  /* 0x000000241d3d7226 */ /* 0x000fc4000000063d */
[-C--:B--2---:R-:W-:Y:S02]  /*7e00*/  IDP.4A.S8.S8 R63, R50, R40.reuse, R63 ;  /* 0x00000028323f7226 */ /* 0x084fe4000000063f */
[C---:B------:R-:W-:Y:S02]  /*7e10*/  IDP.4A.S8.S8 R10, R31.reuse, R21, R10 ;  /* 0x000000151f0a7226 */ /* 0x040fe4000000060a */
[----:B------:R-:W-:Y:S02]  /*7e20*/  IDP.4A.S8.S8 R54, R6, R17, R54 ;  /* 0x0000001106367226 */ /* 0x000fe40000000636 */
[----:B------:R-:W-:Y:S02]  /*7e30*/  IDP.4A.S8.S8 R61, R31, R40, R61 ;  /* 0x000000281f3d7226 */ /* 0x000fe4000000063d */
[----:B-----5:R-:W-:Y:S02]  /*7e40*/  IDP.4A.S8.S8 R63, R8, R44, R63 ;  /* 0x0000002c083f7226 */ /* 0x020fe4000000063f */
[----:B------:R-:W-:-:S02]  /*7e50*/  IDP.4A.S8.S8 R10, R48, R33, R10 ;  /* 0x00000021300a7226 */ /* 0x000fc4000000060a */
[----:B------:R-:W-:Y:S01]  /*7e60*/  IDP.4A.S8.S8 R54, R5, R21, R54 ;  /* 0x0000001505367226 */ /* 0x000fe20000000636 */
[----:B------:R-:W-:Y:S01]  /*7e70*/  I2FP.F32.S32 R63, R63 ;  /* 0x0000003f003f7245 */ /* 0x000fe20000201400 */
[----:B------:R-:W-:Y:S02]  /*7e80*/  IDP.4A.S8.S8 R61, R48, R44, R61 ;  /* 0x0000002c303d7226 */ /* 0x000fe4000000063d */
[----:B------:R-:W-:Y:S02]  /*7e90*/  IDP.4A.S8.S8 R10, R49, R37, R10 ;  /* 0x00000025310a7226 */ /* 0x000fe4000000060a */
[----:B------:R-:W-:Y:S02]  /*7ea0*/  IDP.4A.S8.S8 R52, R5, R11, R52 ;  /* 0x0000000b05347226 */ /* 0x000fe40000000634 */
[----:B------:R-:W-:Y:S01]  /*7eb0*/  FFMA R63, R63, 6.7641776695381850004e-05, R24 ;  /* 0x388ddae73f3f7823 */ /* 0x000fe20000000018 */
[----:B------:R-:W-:Y:S01]  /*7ec0*/  IDP.4A.S8.S8 R54, R28, R33, R54 ;  /* 0x000000211c367226 */ /* 0x000fe20000000636 */
[----:B------:R-:W-:Y:S01]  /*7ed0*/  I2FP.F32.S32 R61, R61 ;  /* 0x0000003d003d7245 */ /* 0x000fe20000201400 */
[----:B------:R-:W-:-:S02]  /*7ee0*/  IDP.4A.S8.S8 R51, R7, R14, R51 ;  /* 0x0000000e07337226 */ /* 0x000fc40000000633 */
[----:B------:R-:W-:Y:S02]  /*7ef0*/  IDP.4A.S8.S8 R56, R7, R15, R56 ;  /* 0x0000000f07387226 */ /* 0x000fe40000000638 */
[----:B------:R-:W-:Y:S01]  /*7f00*/  IDP.4A.S8.S8 R10, R50, R41, R10 ;  /* 0x00000029320a7226 */ /* 0x000fe2000000060a */
[----:B------:R-:W-:Y:S01]  /*7f10*/  FMNMX R2, RZ, R63, !PT ;  /* 0x0000003fff027209 */ /* 0x000fe20007800000 */
[C---:B------:R-:W-:Y:S02]  /*7f20*/  IDP.4A.S8.S8 R65, R28.reuse, R14, R65 ;  /* 0x0000000e1c417226 */ /* 0x040fe40000000641 */
[----:B------:R-:W-:Y:S02]  /*7f30*/  IDP.4A.S8.S8 R52, R28, R15, R52 ;  /* 0x0000000f1c347226 */ /* 0x000fe40000000634 */
[----:B------:R-:W-:Y:S02]  /*7f40*/  HFMA2 R15, -RZ, RZ, 1.75, 0 ;  /* 0x3f000000ff0f7431 */ /* 0x000fe400000001ff */
[----:B------:R-:W-:-:S02]  /*7f50*/  IDP.4A.S8.S8 R54, R29, R37, R54 ;  /* 0x000000251d367226 */ /* 0x000fc40000000636 */
[----:B------:R-:W-:Y:S01]  /*7f60*/  FFMA R61, R61, 6.7641776695381850004e-05, R24 ;  /* 0x388ddae73d3d7823 */ /* 0x000fe20000000018 */
[CC--:B------:R-:W-:Y:S02]  /*7f70*/  IDP.4A.S8.S8 R51, R6.reuse, R18.reuse, R51 ;  /* 0x0000001206337226 */ /* 0x0c0fe40000000633 */
[----:B------:R-:W-:Y:S02]  /*7f80*/  IDP.4A.S8.S8 R56, R6, R19, R56 ;  /* 0x0000001306387226 */ /* 0x000fe40000000638 */
[----:B------:R-:W-:Y:S02]  /*7f90*/  IDP.4A.S8.S8 R10, R8, R45, R10 ;  /* 0x0000002d080a7226 */ /* 0x000fe4000000060a */
[----:B------:R-:W-:Y:S02]  /*7fa0*/  IDP.4A.S8.S8 R65, R29, R18, R65 ;  /* 0x000000121d417226 */ /* 0x000fe40000000641 */
[----:B------:R-:W-:Y:S02]  /*7fb0*/  IDP.4A.S8.S8 R54, R31, R41, R54 ;  /* 0x000000291f367226 */ /* 0x000fe40000000636 */
[----:B------:R-:W-:Y:S01]  /*7fc0*/  FFMA R3, R2, 4.3710079193115234375, R25 ;  /* 0x408bdf4c02037823 */ /* 0x000fe20000000019 */
[C---:B------:R-:W-:Y:S01]  /*7fd0*/  IDP.4A.S8.S8 R51, R5.reuse, R22, R51 ;  /* 0x0000001605337226 */ /* 0x040fe20000000633 */
[----:B------:R-:W-:Y:S01]  /*7fe0*/  FMNMX R2, RZ, R61, !PT ;  /* 0x0000003dff027209 */ /* 0x000fe20007800000 */
[----:B------:R-:W-:Y:S01]  /*7ff0*/  IDP.4A.S8.S8 R56, R5, R23, R56 ;  /* 0x0000001705387226 */ /* 0x000fe20000000638 */
[----:B------:R-:W-:Y:S01]  /*8000*/  I2FP.F32.S32 R5, R10 ;  /* 0x0000000a00057245 */ /* 0x000fe20000201400 */
[----:B------:R-:W-:-:S02]  /*8010*/  IDP.4A.S8.S8 R65, R31, R22, R65 ;  /* 0x000000161f417226 */ /* 0x000fc40000000641 */
[----:B------:R-:W-:Y:S01]  /*8020*/  IDP.4A.S8.S8 R54, R48, R45, R54 ;  /* 0x0000002d30367226 */ /* 0x000fe20000000636 */
[----:B------:R-:W-:Y:S01]  /*8030*/  LOP3.LUT R6, R15, 0x80000000, R3, 0xb8, !PT ;  /* 0x800000000f067812 */ /* 0x000fe200078eb803 */
[----:B------:R-:W-:Y:S02]  /*8040*/  IDP.4A.S8.S8 R52, R29, R19, R52 ;  /* 0x000000131d347226 */ /* 0x000fe40000000634 */
[----:B------:R-:W-:Y:S01]  /*8050*/  FFMA R7, R5, 6.7641776695381850004e-05, R26 ;  /* 0x388ddae705077823 */ /* 0x000fe2000000001a */
[----:B------:R-:W-:Y:S02]  /*8060*/  IDP.4A.S8.S8 R56, R28, R35, R56 ;  /* 0x000000231c387226 */ /* 0x000fe40000000638 */
[----:B------:R-:W-:Y:S01]  /*8070*/  FFMA R2, R2, 4.3710079193115234375, R25 ;  /* 0x408bdf4c02027823 */ /* 0x000fe20000000019 */
[----:B------:R-:W-:Y:S01]  /*8080*/  IDP.4A.S8.S8 R65, R48, R34, R65 ;  /* 0x0000002230417226 */ /* 0x000fe20000000641 */
[----:B------:R-:W-:Y:S01]  /*8090*/  I2FP.F32.S32 R5, R54 ;  /* 0x0000003600057245 */ /* 0x000fe20000201400 */
[----:B------:R-:W-:-:S02]  /*80a0*/  IDP.4A.S8.S8 R52, R31, R23, R52 ;  /* 0x000000171f347226 */ /* 0x000fc40000000634 */
[----:B------:R-:W-:Y:S01]  /*80b0*/  FADD.RZ R6, R3, R6 ;  /* 0x0000000603067221 */ /* 0x000fe2000000c000 */
[----:B------:R-:W-:Y:S01]  /*80c0*/  IDP.4A.S8.S8 R56, R29, R39, R56 ;  /* 0x000000271d387226 */ /* 0x000fe20000000638 */
[----:B------:R-:W-:Y:S01]  /*80d0*/  LOP3.LUT R3, R15, 0x80000000, R2, 0xb8, !PT ;  /* 0x800000000f037812 */ /* 0x000fe200078eb802 */
[----:B------:R-:W-:Y:S02]  /*80e0*/  IDP.4A.S8.S8 R65, R49, R38, R65 ;  /* 0x0000002631417226 */ /* 0x000fe40000000641 */
[----:B------:R-:W-:Y:S01]  /*80f0*/  FFMA R5, R5, 6.7641776695381850004e-05, R26 ;  /* 0x388ddae705057823 */ /* 0x000fe2000000001a */
[----:B------:R-:W-:Y:S02]  /*8100*/  IDP.4A.S8.S8 R51, R28, R34, R51 ;  /* 0x000000221c337226 */ /* 0x000fe40000000633 */
[----:B------:R-:W-:Y:S02]  /*8110*/  IDP.4A.S8.S8 R52, R48, R35, R52 ;  /* 0x0000002330347226 */ /* 0x000fe40000000634 */
[----:B------:R-:W-:-:S02]  /*8120*/  IDP.4A.S8.S8 R56, R31, R43, R56 ;  /* 0x0000002b1f387226 */ /* 0x000fc40000000638 */
[----:B------:R-:W-:Y:S02]  /*8130*/  IDP.4A.S8.S8 R65, R50, R42, R65 ;  /* 0x0000002a32417226 */ /* 0x000fe40000000641 */
[----:B------:R-:W-:Y:S01]  /*8140*/  FADD.RZ R3, R2, R3 ;  /* 0x0000000302037221 */ /* 0x000fe2000000c000 */
[----:B------:R-:W-:Y:S01]  /*8150*/  IDP.4A.S8.S8 R51, R29, R38, R51 ;  /* 0x000000261d337226 */ /* 0x000fe20000000633 */
[----:B------:R-:W-:Y:S01]  /*8160*/  FMNMX R10, RZ, R7, !PT ;  /* 0x00000007ff0a7209 */ /* 0x000fe20007800000 */
[----:B------:R-:W-:Y:S01]  /*8170*/  IDP.4A.S8.S8 R52, R49, R39, R52 ;  /* 0x0000002731347226 */ /* 0x000fe20000000634 */
[----:B------:R-:W-:Y:S01]  /*8180*/  FMNMX R2, RZ, R5, !PT ;  /* 0x00000005ff027209 */ /* 0x000fe20007800000 */
[----:B------:R-:W1:Y:S01]  /*8190*/  S2R R17, SR_CTAID.X ;  /* 0x0000000000117919 */ /* 0x000e620000002500 */
[----:B------:R-:W-:Y:S02]  /*81a0*/  IDP.4A.S8.S8 R65, R8, R46, R65 ;  /* 0x0000002e08417226 */ /* 0x000fe40000000641 */
[----:B------:R-:W-:-:S02]  /*81b0*/  IDP.4A.S8.S8 R56, R48, R47, R56 ;  /* 0x0000002f30387226 */ /* 0x000fc40000000638 */
[----:B------:R-:W-:Y:S02]  /*81c0*/  IDP.4A.S8.S8 R51, R31, R42, R51 ;  /* 0x0000002a1f337226 */ /* 0x000fe40000000633 */
[----:B------:R-:W-:Y:S02]  /*81d0*/  IDP.4A.S8.S8 R52, R50, R43, R52 ;  /* 0x0000002b32347226 */ /* 0x000fe40000000634 */
[--C-:B------:R-:W-:Y:S01]  /*81e0*/  FFMA R10, R10, 4.3710079193115234375, R25.reuse ;  /* 0x408bdf4c0a0a7823 */ /* 0x100fe20000000019 */
[----:B------:R-:W-:Y:S01]  /*81f0*/  FFMA R2, R2, 4.3710079193115234375, R25 ;  /* 0x408bdf4c02027823 */ /* 0x000fe20000000019 */
[----:B------:R-:W-:Y:S01]  /*8200*/  I2FP.F32.S32 R12, R65 ;  /* 0x00000041000c7245 */ /* 0x000fe20000201400 */
[----:B------:R-:W-:Y:S01]  /*8210*/  IDP.4A.S8.S8 R51, R48, R46, R51 ;  /* 0x0000002e30337226 */ /* 0x000fe20000000633 */
[----:B------:R-:W-:Y:S01]  /*8220*/  I2FP.F32.S32 R11, R56 ;  /* 0x00000038000b7245 */ /* 0x000fe20000201400 */
[----:B------:R-:W-:Y:S01]  /*8230*/  IDP.4A.S8.S8 R52, R8, R47, R52 ;  /* 0x0000002f08347226 */ /* 0x000fe20000000634 */
[C---:B------:R-:W-:Y:S01]  /*8240*/  LOP3.LUT R7, R15.reuse, 0x80000000, R10, 0xb8, !PT ;  /* 0x800000000f077812 */ /* 0x040fe200078eb80a */
[----:B------:R-:W-:Y:S01]  /*8250*/  FFMA R9, R12, 6.7641776695381850004e-05, R27 ;  /* 0x388ddae70c097823 */ /* 0x000fe2000000001b */
[----:B------:R-:W-:Y:S01]  /*8260*/  LOP3.LUT R5, R15, 0x80000000, R2, 0xb8, !PT ;  /* 0x800000000f057812 */ /* 0x000fe200078eb802 */
[----:B------:R-:W-:Y:S01]  /*8270*/  FFMA R11, R11, 6.7641776695381850004e-05, R4 ;  /* 0x388ddae70b0b7823 */ /* 0x000fe20000000004 */
[----:B------:R-:W-:-:S02]  /*8280*/  I2FP.F32.S32 R12, R51 ;  /* 0x00000033000c7245 */ /* 0x000fc40000201400 */
[----:B------:R-:W-:Y:S01]  /*8290*/  I2FP.F32.S32 R13, R52 ;  /* 0x00000034000d7245 */ /* 0x000fe20000201400 */
[----:B------:R-:W-:Y:S01]  /*82a0*/  FADD.RZ R7, R10, R7 ;  /* 0x000000070a077221 */ /* 0x000fe2000000c000 */
[----:B------:R-:W-:Y:S01]  /*82b0*/  FADD.RZ R5, R2, R5 ;  /* 0x0000000502057221 */ /* 0x000fe2000000c000 */
[----:B------:R-:W-:Y:S01]  /*82c0*/  FMNMX R10, RZ, R9, !PT ;  /* 0x00000009ff0a7209 */ /* 0x000fe20007800000 */
[----:B------:R-:W-:Y:S01]  /*82d0*/  FFMA R12, R12, 6.7641776695381850004e-05, R27 ;  /* 0x388ddae70c0c7823 */ /* 0x000fe2000000001b */
[----:B------:R-:W-:Y:S01]  /*82e0*/  FMNMX R2, RZ, R11, !PT ;  /* 0x0000000bff027209 */ /* 0x000fe20007800000 */
[----:B------:R-:W-:Y:S02]  /*82f0*/  FFMA R13, R13, 6.7641776695381850004e-05, R4 ;  /* 0x388ddae70d0d7823 */ /* 0x000fe40000000004 */
[--C-:B------:R-:W-:Y:S01]  /*8300*/  FFMA R10, R10, 4.3710079193115234375, R25.reuse ;  /* 0x408bdf4c0a0a7823 */ /* 0x100fe20000000019 */
[----:B------:R-:W-:Y:S01]  /*8310*/  FMNMX R12, RZ, R12, !PT ;  /* 0x0000000cff0c7209 */ /* 0x000fe20007800000 */
[--C-:B------:R-:W-:Y:S01]  /*8320*/  FFMA R2, R2, 4.3710079193115234375, R25.reuse ;  /* 0x408bdf4c02027823 */ /* 0x100fe20000000019 */
[----:B------:R-:W-:Y:S01]  /*8330*/  FMNMX R4, RZ, R13, !PT ;  /* 0x0000000dff047209 */ /* 0x000fe20007800000 */
[----:B------:R2:W-:Y:S01]  /*8340*/  F2I.TRUNC.NTZ R8, R5 ;  /* 0x0000000500087305 */ /* 0x0005e2000020f100 */
[----:B------:R-:W-:Y:S01]  /*8350*/  LOP3.LUT R9, R15, 0x80000000, R10, 0xb8, !PT ;  /* 0x800000000f097812 */ /* 0x000fe200078eb80a */
[----:B------:R-:W-:-:S02]  /*8360*/  FFMA R12, R12, 4.3710079193115234375, R25 ;  /* 0x408bdf4c0c0c7823 */ /* 0x000fc40000000019 */
[----:B------:R-:W-:Y:S01]  /*8370*/  FFMA R4, R4, 4.3710079193115234375, R25 ;  /* 0x408bdf4c04047823 */ /* 0x000fe20000000019 */
[C---:B--2---:R-:W-:Y:S01]  /*8380*/  LOP3.LUT R5, R15.reuse, 0x80000000, R2, 0xb8, !PT ;  /* 0x800000000f057812 */ /* 0x044fe200078eb802 */
[----:B------:R-:W-:Y:S01]  /*8390*/  FADD.RZ R10, R10, R9 ;  /* 0x000000090a0a7221 */ /* 0x000fe2000000c000 */
[C---:B------:R-:W-:Y:S01]  /*83a0*/  LOP3.LUT R9, R15.reuse, 0x80000000, R12, 0xb8, !PT ;  /* 0x800000000f097812 */ /* 0x040fe200078eb80c */
[----:B-1----:R-:W-:Y:S02]  /*83b0*/  IMAD R13, R30, 0x7, R17 ;  /* 0x000000071e0d7824 */ /* 0x002fe400078e0211 */
[----:B------:R-:W-:Y:S01]  /*83c0*/  FADD.RZ R11, R2, R5 ;  /* 0x00000005020b7221 */ /* 0x000fe2000000c000 */
[----:B------:R-:W-:Y:S01]  /*83d0*/  LOP3.LUT R5, R15, 0x80000000, R4, 0xb8, !PT ;  /* 0x800000000f057812 */ /* 0x000fe200078eb804 */
[----:B------:R-:W-:Y:S01]  /*83e0*/  IMAD R0, R13, 0x1c, R0 ;  /* 0x0000001c0d007824 */ /* 0x000fe200078e0200 */
[----:B------:R-:W1:Y:S01]  /*83f0*/  F2I.TRUNC.NTZ R6, R6 ;  /* 0x0000000600067305 */ /* 0x000e62000020f100 */
[----:B------:R-:W-:-:S02]  /*8400*/  FADD.RZ R9, R12, R9 ;  /* 0x000000090c097221 */ /* 0x000fc4000000c000 */
[----:B------:R-:W-:-:S05]  /*8410*/  FADD.RZ R13, R4, R5 ;  /* 0x00000005040d7221 */ /* 0x000fca000000c000 */
[----:B------:R-:W2:Y:S08]  /*8420*/  F2I.TRUNC.NTZ R3, R3 ;  /* 0x0000000300037305 */ /* 0x000eb0000020f100 */
[----:B------:R-:W3:Y:S08]  /*8430*/  F2I.TRUNC.NTZ R7, R7 ;  /* 0x0000000700077305 */ /* 0x000ef0000020f100 */
[----:B------:R-:W4:Y:S08]  /*8440*/  F2I.TRUNC.NTZ R10, R10 ;  /* 0x0000000a000a7305 */ /* 0x000f30000020f100 */
[----:B------:R-:W5:Y:S08]  /*8450*/  F2I.TRUNC.NTZ R9, R9 ;  /* 0x0000000900097305 */ /* 0x000f70000020f100 */
[----:B------:R4:W5:Y:S08]  /*8460*/  F2I.TRUNC.NTZ R12, R11 ;  /* 0x0000000b000c7305 */ /* 0x000970000020f100 */
[----:B------:R-:W5:Y:S01]  /*8470*/  F2I.TRUNC.NTZ R13, R13 ;  /* 0x0000000d000d7305 */ /* 0x000f62000020f100 */
[----:B0-----:R-:W-:-:S02]  /*8480*/  LEA R2, P0, R0, UR8, 0x2 ;  /* 0x0000000800027c11 */ /* 0x001fc4000f8010ff */
[----:B-1----:R-:W-:Y:S02]  /*8490*/  VIMNMX R6, PT, PT, R6, 0x7f, PT ;  /* 0x0000007f06067848 */ /* 0x002fe40003fe0100 */
[----:B--2---:R-:W-:Y:S02]  /*84a0*/  VIMNMX R0, PT, PT, R3, 0x7f, PT ;  /* 0x0000007f03007848 */ /* 0x004fe40003fe0100 */
[----:B---3--:R-:W-:Y:S02]  /*84b0*/  VIMNMX R4, PT, PT, R7, 0x7f, PT ;  /* 0x0000007f07047848 */ /* 0x008fe40003fe0100 */
[----:B------:R-:W-:Y:S02]  /*84c0*/  IADD3.X R3, PT, PT, RZ, UR9, RZ, P0, !PT ;  /* 0x00000009ff037c10 */ /* 0x000fe400087fe4ff */
[----:B------:R-:W-:Y:S02]  /*84d0*/  VIMNMX R7, PT, PT, R6, -0x80, !PT ;  /* 0xffffff8006077848 */ /* 0x000fe40007fe0100 */
[----:B------:R-:W-:-:S02]  /*84e0*/  VIMNMX R5, PT, PT, R0, -0x80, !PT ;  /* 0xffffff8000057848 */ /* 0x000fc40007fe0100 */
[----:B----4-:R-:W-:Y:S02]  /*84f0*/  VIMNMX R11, PT, PT, R4, -0x80, !PT ;  /* 0xffffff80040b7848 */ /* 0x010fe40007fe0100 */
[----:B------:R-:W-:Y:S02]  /*8500*/  VIMNMX R8, PT, PT, R8, 0x7f, PT ;  /* 0x0000007f08087848 */ /* 0x000fe40003fe0100 */
[----:B------:R-:W-:Y:S02]  /*8510*/  VIMNMX R10, PT, PT, R10, 0x7f, PT ;  /* 0x0000007f0a0a7848 */ /* 0x000fe40003fe0100 */
[----:B-----5:R-:W-:Y:S02]  /*8520*/  VIMNMX R0, PT, PT, R9, 0x7f, PT ;  /* 0x0000007f09007848 */ /* 0x020fe40003fe0100 */
[----:B------:R-:W-:Y:S02]  /*8530*/  VIMNMX R12, PT, PT, R12, 0x7f, PT ;  /* 0x0000007f0c0c7848 */ /* 0x000fe40003fe0100 */
[----:B------:R-:W-:Y:S01]  /*8540*/  VIMNMX R4, PT, PT, R13, 0x7f, PT ;  /* 0x0000007f0d047848 */ /* 0x000fe20003fe0100 */
[----:B------:R0:W-:Y:S01]  /*8550*/  STG.E.U8 desc[UR6][R2.64+0x38], R7 ;  /* 0x0000380702007986 */ /* 0x0001e2000c101106 */
[----:B------:R-:W-:-:S02]  /*8560*/  VIMNMX R9, PT, PT, R8, -0x80, !PT ;  /* 0xffffff8008097848 */ /* 0x000fc40007fe0100 */
[----:B------:R-:W-:Y:S01]  /*8570*/  VIMNMX R15, PT, PT, R10, -0x80, !PT ;  /* 0xffffff800a0f7848 */ /* 0x000fe20007fe0100 */
[----:B------:R1:W-:Y:S01]  /*8580*/  STG.E.U8 desc[UR6][R2.64], R5 ;  /* 0x0000000502007986 */ /* 0x0003e2000c101106 */
[----:B------:R-:W-:Y:S02]  /*8590*/  VIMNMX R13, PT, PT, R0, -0x80, !PT ;  /* 0xffffff80000d7848 */ /* 0x000fe40007fe0100 */
[----:B0-----:R-:W-:Y:S02]  /*85a0*/  VIMNMX R7, PT, PT, R12, -0x80, !PT ;  /* 0xffffff800c077848 */ /* 0x001fe40007fe0100 */
[----:B-1----:R-:W-:Y:S01]  /*85b0*/  VIMNMX R5, PT, PT, R4, -0x80, !PT ;  /* 0xffffff8004057848 */ /* 0x002fe20007fe0100 */
[----:B------:R-:W-:Y:S04]  /*85c0*/  STG.E.U8 desc[UR6][R2.64+0x39], R11 ;  /* 0x0000390b02007986 */ /* 0x000fe8000c101106 */
[----:B------:R-:W-:Y:S04]  /*85d0*/  STG.E.U8 desc[UR6][R2.64+0x1], R9 ;  /* 0x0000010902007986 */ /* 0x000fe8000c101106 */
[----:B------:R-:W-:Y:S04]  /*85e0*/  STG.E.U8 desc[UR6][R2.64+0x3a], R15 ;  /* 0x00003a0f02007986 */ /* 0x000fe8000c101106 */
[----:B------:R-:W-:Y:S04]  /*85f0*/  STG.E.U8 desc[UR6][R2.64+0x2], R13 ;  /* 0x0000020d02007986 */ /* 0x000fe8000c101106 */
[----:B------:R-:W-:Y:S04]  /*8600*/  STG.E.U8 desc[UR6][R2.64+0x3], R7 ;  /* 0x0000030702007986 */ /* 0x000fe8000c101106 */
[----:B------:R-:W-:Y:S01]  /*8610*/  STG.E.U8 desc[UR6][R2.64+0x3b], R5 ;  /* 0x00003b0502007986 */ /* 0x000fe2000c101106 */
[----:B------:R-:W-:Y:S05]  /*8620*/  EXIT ;  /* 0x000000000000794d */ /* 0x000fea0003800000 */
.L_x_367:
        /* <DEDUP_REMOVED lines=13> */
.L_x_493:


//--------------------- .text.fused_nn_dense_add_2_kernel0 --------------------------
	.section	.text.fused_nn_dense_add_2_kernel0,"ax",@progbits
	.align	128
        .global         fused_nn_dense_add_2_kernel0
        .type           fused_nn_dense_add_2_kernel0,@function
        .size           fused_nn_dense_add_2_kernel0,(.L_x_494 - fused_nn_dense_add_2_kernel0)
        .other          fused_nn_dense_add_2_kernel0,@"STO_CUDA_ENTRY STV_DEFAULT"
fused_nn_dense_add_2_kernel0:
.text.fused_nn_dense_add_2_kernel0:
[----:B------:R-:W-:Y:S01]  /*0000*/  LDC R1, c[0x0][0x37c] ;  /* 0x0000df00ff017b82 */ /* 0x000fe20000000800 */
[----:B------:R-:W0:Y:S07]  /*0010*/  S2R R3, SR_TID.X ;  /* 0x0000000000037919 */ /* 0x000e2e0000002100 */
[----:B------:R-:W0:Y:S01]  /*0020*/  LDC.64 R4, c[0x0][0x380] ;  /* 0x0000e000ff047b82 */ /* 0x000e220000000a00 */
[----:B------:R-:W1:Y:S01]  /*0030*/  LDCU.64 UR6, c[0x0][0x358] ;  /* 0x00006b00ff0677ac */ /* 0x000e620008000a00 */
[----:B------:R-:W2:Y:S06]  /*0040*/  S2R R2, SR_CTAID.X ;  /* 0x0000000000027919 */ /* 0x000eac0000002500 */
[----:B------:R-:W3:Y:S01]  /*0050*/  LDC.64 R6, c[0x0][0x388] ;  /* 0x0000e200ff067b82 */ /* 0x000ee20000000a00 */
[----:B0-----:R-:W-:Y:S01]  /*0060*/  IMAD.WIDE.U32 R4, R3, 0x4, R4 ;  /* 0x0000000403047825 */ /* 0x001fe200078e0004 */
[----:B--2---:R-:W-:-:S04]  /*0070*/  LEA R9, R2, R3, 0x9 ;  /* 0x0000000302097211 */ /* 0x004fc800078e48ff */
[----:B-1----:R-:W2:Y:S01]  /*0080*/  LDG.E.CONSTANT R0, desc[UR6][R4.64] ;  /* 0x0000000604007981 */ /* 0x002ea2000c1e9900 */
[----:B---3--:R-:W-:-:S03]  /*0090*/  IMAD.WIDE.U32 R6, R9, 0x4, R6 ;  /* 0x0000000409067825 */ /* 0x008fc600078e0006 */
[----:B------:R-:W3:Y:S04]  /*00a0*/  LDG.E.CONSTANT R11, desc[UR6][R4.64+0x100] ;  /* 0x00010006040b7981 */ /* 0x000ee8000c1e9900 */
[----:B------:R-:W2:Y:S04]  /*00b0*/  LDG.E.CONSTANT R9, desc[UR6][R6.64] ;  /* 0x0000000606097981 */ /* 0x000ea8000c1e9900 */
[----:B------:R-:W3:Y:S04]  /*00c0*/  LDG.E.CONSTANT R8, desc[UR6][R6.64+0x100] ;  /* 0x0001000606087981 */ /* 0x000ee8000c1e9900 */
[----:B------:R-:W4:Y:S04]  /*00d0*/  LDG.E.CONSTANT R13, desc[UR6][R4.64+0x200] ;  /* 0x00020006040d7981 */ /* 0x000f28000c1e9900 */
[----:B------:R-:W4:Y:S04]  /*00e0*/  LDG.E.CONSTANT R10, desc[UR6][R6.64+0x200] ;  /* 0x00020006060a7981 */ /* 0x000f28000c1e9900 */
[----:B------:R-:W5:Y:S04]  /*00f0*/  LDG.E.CONSTANT R15, desc[UR6][R4.64+0x300] ;  /* 0x00030006040f7981 */ /* 0x000f68000c1e9900 */
        /* <DEDUP_REMOVED lines=8> */
[----:B------:R0:W5:Y:S01]  /*0180*/  LDG.E.CONSTANT R23, desc[UR6][R4.64+0x700] ;  /* 0x0007000604177981 */ /* 0x000162000c1e9900 */
[----:B------:R-:W1:Y:S01]  /*0190*/  S2UR UR5, SR_CgaCtaId ;  /* 0x00000000000579c3 */ /* 0x000e620000008800 */
[----:B------:R-:W-:-:S02]  /*01a0*/  UMOV UR4, 0x400 ;  /* 0x0000040000047882 */ /* 0x000fc40000000000 */
[----:B-1----:R-:W-:-:S06]  /*01b0*/  ULEA UR4, UR5, UR4, 0x18 ;  /* 0x0000000405047291 */ /* 0x002fcc000f8ec0ff */
[C---:B0-----:R-:W-:Y:S01]  /*01c0*/  LEA R5, R3.reuse, UR4, 0x2 ;  /* 0x0000000403057c11 */ /* 0x041fe2000f8e10ff */
[----:B------:R-:W-:Y:S01]  /*01d0*/  BAR.SYNC.DEFER_BLOCKING 0x0 ;  /* 0x0000000000007b1d */ /* 0x000fe20000010000 */
[C---:B------:R-:W-:Y:S02]  /*01e0*/  ISETP.GT.U32.AND P0, PT, R3.reuse, 0x1f, PT ;  /* 0x0000001f0300780c */ /* 0x040fe40003f04070 */
[----:B------:R-:W-:-:S03]  /*01f0*/  ISETP.GT.U32.AND P1, PT, R3, 0xf, PT ;  /* 0x0000000f0300780c */ /* 0x000fc60003f24070 */
[----:B------:R-:W-:Y:S01]  /*0200*/  BSSY.RECONVERGENT B0, `(.L_x_368) ;  /* 0x0000026000007945 */ /* 0x000fe20003800200 */
[----:B------:R-:W-:Y:S01]  /*0210*/  ISETP.NE.AND P2, PT, R3, RZ, PT ;  /* 0x000000ff0300720c */ /* 0x000fe20003f45270 */
[----:B--2---:R-:W-:-:S04]  /*0220*/  FFMA R0, R0, R9, RZ ;  /* 0x0000000900007223 */ /* 0x004fc800000000ff */
[----:B---3--:R-:W-:-:S04]  /*0230*/  FFMA R0, R11, R8, R0 ;  /* 0x000000080b007223 */ /* 0x008fc80000000000 */
[----:B----4-:R-:W-:-:S04]  /*0240*/  FFMA R0, R13, R10, R0 ;  /* 0x0000000a0d007223 */ /* 0x010fc80000000000 */
[----:B-----5:R-:W-:-:S04]  /*0250*/  FFMA R0, R15, R12, R0 ;  /* 0x0000000c0f007223 */ /* 0x020fc80000000000 */
[----:B------:R-:W-:-:S04]  /*0260*/  FFMA R0, R17, R14, R0 ;  /* 0x0000000e11007223 */ /* 0x000fc80000000000 */
[----:B------:R-:W-:-:S04]  /*0270*/  FFMA R0, R19, R16, R0 ;  /* 0x0000001013007223 */ /* 0x000fc80000000000 */
[----:B------:R-:W-:-:S04]  /*0280*/  FFMA R0, R21, R18, R0 ;  /* 0x0000001215007223 */ /* 0x000fc80000000000 */
[----:B------:R-:W-:-:S05]  /*0290*/  FFMA R0, R23, R20, R0 ;  /* 0x0000001417007223 */ /* 0x000fca0000000000 */
[----:B------:R-:W-:Y:S01]  /*02a0*/  STS [R5], R0 ;  /* 0x0000000005007388 */ /* 0x000fe20000000800 */
[----:B------:R-:W-:Y:S06]  /*02b0*/  BAR.SYNC.DEFER_BLOCKING 0x0 ;  /* 0x0000000000007b1d */ /* 0x000fec0000010000 */
[----:B------:R-:W-:Y:S04]  /*02c0*/  @!P0 LDS R4, [R5] ;  /* 0x0000000005048984 */ /* 0x000fe80000000800 */
[----:B------:R-:W0:Y:S02]  /*02d0*/  @!P0 LDS R7, [R5+0x80] ;  /* 0x0000800005078984 */ /* 0x000e240000000800 */
[----:B0-----:R-:W-:-:S05]  /*02e0*/  @!P0 FADD R4, R4, R7 ;  /* 0x0000000704048221 */ /* 0x001fca0000000000 */
[----:B------:R0:W-:Y:S01]  /*02f0*/  @!P0 STS [R5], R4 ;  /* 0x0000000405008388 */ /* 0x0001e20000000800 */
[----:B------:R-:W-:Y:S06]  /*0300*/  BAR.SYNC.DEFER_BLOCKING 0x0 ;  /* 0x0000000000007b1d */ /* 0x000fec0000010000 */
[----:B------:R-:W-:Y:S05]  /*0310*/  @P1 BRA `(.L_x_369) ;  /* 0x0000000000501947 */ /* 0x000fea0003800000 */
[----:B------:R-:W-:Y:S04]  /*0320*/  LDS R0, [R5] ;  /* 0x0000000005007984 */ /* 0x000fe80000000800 */
[----:B------:R-:W1:Y:S02]  /*0330*/  LDS R3, [R5+0x40] ;  /* 0x0000400005037984 */ /* 0x000e640000000800 */
[----:B-1----:R-:W-:-:S05]  /*0340*/  FADD R0, R0, R3 ;  /* 0x0000000300007221 */ /* 0x002fca0000000000 */
[----:B------:R-:W-:Y:S04]  /*0350*/  STS [R5], R0 ;  /* 0x0000000005007388 */ /* 0x000fe80000000800 */
[----:B------:R-:W-:Y:S04]  /*0360*/  LDS R3, [R5] ;  /* 0x0000000005037984 */ /* 0x000fe80000000800 */
[----:B0-----:R-:W0:Y:S02]  /*0370*/  LDS R4, [R5+0x20] ;  /* 0x0000200005047984 */ /* 0x001e240000000800 */
[----:B0-----:R-:W-:-:S05]  /*0380*/  FADD R4, R3, R4 ;  /* 0x0000000403047221 */ /* 0x001fca0000000000 */
[----:B------:R-:W-:Y:S04]  /*0390*/  STS [R5], R4 ;  /* 0x0000000405007388 */ /* 0x000fe80000000800 */
[----:B------:R-:W-:Y:S04]  /*03a0*/  LDS R3, [R5] ;  /* 0x0000000005037984 */ /* 0x000fe80000000800 */
[----:B------:R-:W0:Y:S02]  /*03b0*/  LDS R6, [R5+0x10] ;  /* 0x0000100005067984 */ /* 0x000e240000000800 */
        /* <DEDUP_REMOVED lines=9> */
[----:B------:R1:W-:Y:S02]  /*0450*/  STS [R5], R0 ;  /* 0x0000000005007388 */ /* 0x0003e40000000800 */
.L_x_369:
[----:B------:R-:W-:Y:S05]  /*0460*/  BSYNC.RECONVERGENT B0 ;  /* 0x0000000000007941 */ /* 0x000fea0003800200 */
.L_x_368:
[----:B------:R-:W-:Y:S06]  /*0470*/  BAR.SYNC.DEFER_BLOCKING 0x0 ;  /* 0x0000000000007b1d */ /* 0x000fec0000010000 */
[----:B------:R-:W-:Y:S05]  /*0480*/  @P2 EXIT ;  /* 0x000000000000294d */ /* 0x000fea0003800000 */
[----:B01----:R-:W0:Y:S01]  /*0490*/  LDC.64 R4, c[0x0][0x398] ;  /* 0x0000e600ff047b82 */ /* 0x003e220000000a00 */
[----:B------:R-:W1:Y:S07]  /*04a0*/  LDS R0, [UR4] ;  /* 0x00000004ff007984 */ /* 0x000e6e0008000800 */
[----:B------:R-:W2:Y:S01]  /*04b0*/  LDC.64 R6, c[0x0][0x390] ;  /* 0x0000e400ff067b82 */ /* 0x000ea20000000a00 */
[----:B0-----:R-:W-:-:S06]  /*04c0*/  IMAD.WIDE.U32 R4, R2, 0x4, R4 ;  /* 0x0000000402047825 */ /* 0x001fcc00078e0004 */
[----:B------:R-:W3:Y:S01]  /*04d0*/  LDG.E.CONSTANT R5, desc[UR6][R4.64] ;  /* 0x0000000604057981 */ /* 0x000ee2000c1e9900 */
[----:B--2---:R-:W-:-:S03]  /*04e0*/  IMAD.WIDE.U32 R2, R2, 0x4, R6 ;  /* 0x0000000402027825 */ /* 0x004fc600078e0006 */
[----:B-1----:R-:W-:Y:S01]  /*04f0*/  STS [UR4+0x100], R0 ;  /* 0x00010000ff007988 */ /* 0x002fe20008000804 */
[----:B---3--:R-:W-:-:S05]  /*0500*/  FADD R7, R0, R5 ;  /* 0x0000000500077221 */ /* 0x008fca0000000000 */
[----:B------:R-:W-:Y:S01]  /*0510*/  STG.E desc[UR6][R2.64], R7 ;  /* 0x0000000702007986 */ /* 0x000fe2000c101906 */
[----:B------:R-:W-:Y:S05]  /*0520*/  EXIT ;  /* 0x000000000000794d */ /* 0x000fea0003800000 */
.L_x_370:
        /* <DEDUP_REMOVED lines=13> */
.L_x_494:


//--------------------- .text.fused_nn_conv2d_cast_subtract_cast_multiply_add_add_nn_relu_21_kernel0 --------------------------
	.section	.text.fused_nn_conv2d_cast_subtract_cast_multiply_add_add_nn_relu_21_kernel0,"ax",@progbits
	.align	128
        .global         fused_nn_conv2d_cast_subtract_cast_multiply_add_add_nn_relu_21_kernel0
        .type           fused_nn_conv2d_cast_subtract_cast_multiply_add_add_nn_relu_21_kernel0,@function
        .size           fused_nn_conv2d_cast_subtract_cast_multiply_add_add_nn_relu_21_kernel0,(.L_x_495 - fused_nn_conv2d_cast_subtract_cast_multiply_add_add_nn_relu_21_kernel0)
        .other          fused_nn_conv2d_cast_subtract_cast_multiply_add_add_nn_relu_21_kernel0,@"STO_CUDA_ENTRY STV_DEFAULT"
fused_nn_conv2d_cast_subtract_cast_multiply_add_add_nn_relu_21_kernel0:
.text.fused_nn_conv2d_cast_subtract_cast_multiply_add_add_nn_relu_21_kernel0:
[----:B------:R-:W-:Y:S01]  /*0000*/  LDC R1, c[0x0][0x37c] ;  /* 0x0000df00ff017b82 */ /* 0x000fe20000000800 */
[----:B------:R-:W0:Y:S07]  /*0010*/  S2R R0, SR_TID.Z ;  /* 0x0000000000007919 */ /* 0x000e2e0000002300 */
[----:B------:R-:W1:Y:S01]  /*0020*/  S2UR UR6, SR_CgaCtaId ;  /* 0x00000000000679c3 */ /* 0x000e620000008800 */
[----:B------:R-:W-:Y:S01]  /*0030*/  UMOV UR5, 0x400 ;  /* 0x0000040000057882 */ /* 0x000fe20000000000 */
[----:B------:R-:W2:Y:S01]  /*0040*/  LDCU.64 UR8, c[0x0][0x358] ;  /* 0x00006b00ff0877ac */ /* 0x000ea20008000a00 */
[----:B------:R-:W0:Y:S01]  /*0050*/  S2R R11, SR_TID.X ;  /* 0x00000000000b7919 */ /* 0x000e220000002100 */
[----:B------:R-:W-:Y:S01]  /*0060*/  BSSY.RECONVERGENT B0, `(.L_x_371) ;  /* 0x0000039000007945 */ /* 0x000fe20003800200 */
[----:B------:R-:W3:Y:S03]  /*0070*/  S2R R3, SR_CTAID.Y ;  /* 0x0000000000037919 */ /* 0x000ee60000002600 */
[----:B------:R-:W4:Y:S01]  /*0080*/  S2UR UR4, SR_CTAID.X ;  /* 0x00000000000479c3 */ /* 0x000f220000002500 */
[----:B-1----:R-:W-:-:S06]  /*0090*/  ULEA UR7, UR6, UR5, 0x18 ;  /* 0x0000000506077291 */ /* 0x002fcc000f8ec0ff */
[----:B------:R-:W-:Y:S01]  /*00a0*/  IMAD.U32 R2, RZ, RZ, UR7 ;  /* 0x00000007ff027e24 */ /* 0x000fe2000f8e00ff */
[----:B----4-:R-:W-:Y:S01]  /*00b0*/  UIMAD UR4, UR4, 0x380, URZ ;  /* 0x00000380040478a4 */ /* 0x010fe2000f8e02ff */
[--C-:B0-----:R-:W-:Y:S01]  /*00c0*/  IMAD R4, R0, 0x1c, R11.reuse ;  /* 0x0000001c00047824 */ /* 0x101fe200078e020b */
[----:B------:R-:W-:Y:S01]  /*00d0*/  SHF.R.U32.HI R13, RZ, 0x2, R11 ;  /* 0x00000002ff0d7819 */ /* 0x000fe2000001160b */
[----:B------:R-:W-:-:S03]  /*00e0*/  IMAD.SHL.U32 R5, R11, 0x4, RZ ;  /* 0x000000040b057824 */ /* 0x000fc600078e00ff */
[----:B------:R-:W-:Y:S01]  /*00f0*/  IMAD.U32 R7, RZ, RZ, UR4 ;  /* 0x00000004ff077e24 */ /* 0x000fe2000f8e00ff */
[----:B------:R-:W-:Y:S01]  /*0100*/  ISETP.GT.U32.AND P0, PT, R4, 0x293, PT ;  /* 0x000002930400780c */ /* 0x000fe20003f04070 */
[----:B------:R-:W-:Y:S01]  /*0110*/  IMAD R9, R0, 0x70, R5 ;  /* 0x0000007000097824 */ /* 0x000fe200078e0205 */
[----:B------:R-:W-:Y:S01]  /*0120*/  ISETP.GT.U32.AND P5, PT, R4, 0x223, PT ;  /* 0x000002230400780c */ /* 0x000fe20003fa4070 */
[----:B------:R-:W-:Y:S01]  /*0130*/  IMAD R13, R0, 0x7, R13 ;  /* 0x00000007000d7824 */ /* 0x000fe200078e020d */
[C---:B------:R-:W-:Y:S01]  /*0140*/  ISETP.GT.U32.AND P1, PT, R4.reuse, 0x1b3, PT ;  /* 0x000001b30400780c */ /* 0x040fe20003f24070 */
[----:B------:R-:W-:Y:S01]  /*0150*/  IMAD.IADD R8, R9, 0x1, R2 ;  /* 0x0000000109087824 */ /* 0x000fe200078e0202 */
[C---:B------:R-:W-:Y:S02]  /*0160*/  ISETP.GT.U32.AND P2, PT, R4.reuse, 0x143, PT ;  /* 0x000001430400780c */ /* 0x040fe40003f44070 */
[C---:B------:R-:W-:Y:S02]  /*0170*/  ISETP.GT.U32.AND P3, PT, R4.reuse, 0xd3, PT ;  /* 0x000000d30400780c */ /* 0x040fe40003f64070 */
[----:B------:R-:W-:-:S02]  /*0180*/  ISETP.GT.U32.AND P4, PT, R4, 0x63, PT ;  /* 0x000000630400780c */ /* 0x000fc40003f84070 */
[----:B---3--:R-:W-:Y:S01]  /*0190*/  SHF.L.U32 R6, R3, 0x3, RZ ;  /* 0x0000000303067819 */ /* 0x008fe200000006ff */
[----:B--2---:R-:W-:Y:S10]  /*01a0*/  @P0 BRA `(.L_x_372) ;  /* 0x0000000000900947 */ /* 0x004ff40003800000 */
[----:B------:R-:W-:Y:S01]  /*01b0*/  LOP3.LUT R12, R4, 0xffff, RZ, 0xc0, !PT ;  /* 0x0000ffff040c7812 */ /* 0x000fe200078ec0ff */
[----:B------:R-:W-:Y:S01]  /*01c0*/  UMOV UR4, 0x3340 ;  /* 0x0000334000047882 */ /* 0x000fe20000000000 */
[----:B------:R-:W0:Y:S03]  /*01d0*/  LDCU.64 UR10, c[0x0][0x380] ;  /* 0x00007000ff0a77ac */ /* 0x000e260008000a00 */
[C---:B------:R-:W-:Y:S02]  /*01e0*/  IMAD R10, R12.reuse, 0x635, RZ ;  /* 0x000006350c0a7824 */ /* 0x040fe400078e02ff */
[----:B------:R-:W-:-:S03]  /*01f0*/  IMAD R15, R12, 0x129f, RZ ;  /* 0x0000129f0c0f7824 */ /* 0x000fc600078e02ff */
[----:B------:R-:W-:-:S04]  /*0200*/  SHF.R.U32.HI R10, RZ, 0x12, R10 ;  /* 0x00000012ff0a7819 */ /* 0x000fc8000001160a */
[----:B------:R-:W-:-:S05]  /*0210*/  PRMT R14, R10, 0x9910, RZ ;  /* 0x000099100a0e7816 */ /* 0x000fca00000000ff */
[----:B------:R-:W-:Y:S01]  /*0220*/  IMAD R12, R14, 0xa5, RZ ;  /* 0x000000a50e0c7824 */ /* 0x000fe200078e02ff */
[----:B------:R-:W-:-:S04]  /*0230*/  SHF.R.U32.HI R14, RZ, 0x12, R15 ;  /* 0x00000012ff0e7819 */ /* 0x000fc8000001160f */
[----:B------:R-:W-:Y:S02]  /*0240*/  IADD3 R12, PT, PT, RZ, -R12, RZ ;  /* 0x8000000cff0c7210 */ /* 0x000fe40007ffe0ff */
[----:B------:R-:W-:Y:S02]  /*0250*/  PRMT R14, R14, 0x9910, RZ ;  /* 0x000099100e0e7816 */ /* 0x000fe400000000ff */
[----:B------:R-:W-:-:S03]  /*0260*/  PRMT R15, R12, 0x7710, RZ ;  /* 0x000077100c0f7816 */ /* 0x000fc600000000ff */
[----:B------:R-:W-:Y:S02]  /*0270*/  IMAD R14, R14, 0x37, RZ ;  /* 0x000000370e0e7824 */ /* 0x000fe400078e02ff */
[----:B------:R-:W-:Y:S01]  /*0280*/  IMAD.IADD R12, R4, 0x1, R15 ;  /* 0x00000001040c7824 */ /* 0x000fe200078e020f */
[----:B------:R-:W-:Y:S01]  /*0290*/  MOV R15, UR4 ;  /* 0x00000004000f7c02 */ /* 0x000fe20008000f00 */
[----:B------:R-:W-:-:S03]  /*02a0*/  IMAD.MOV R14, RZ, RZ, -R14 ;  /* 0x000000ffff0e7224 */ /* 0x000fc600078e0a0e */
[----:B------:R-:W-:Y:S02]  /*02b0*/  PRMT R12, R12, 0x9910, RZ ;  /* 0x000099100c0c7816 */ /* 0x000fe400000000ff */
[----:B------:R-:W-:Y:S02]  /*02c0*/  PRMT R17, R14, 0x7710, RZ ;  /* 0x000077100e117816 */ /* 0x000fe400000000ff */
[----:B------:R-:W-:Y:S01]  /*02d0*/  PRMT R15, R10, R15, 0xffe0 ;  /* 0x0000ffe00a0f7416 */ /* 0x000fe2000000000f */
[----:B------:R-:W-:Y:S01]  /*02e0*/  IMAD R12, R12, 0x95, RZ ;  /* 0x000000950c0c7824 */ /* 0x000fe200078e02ff */
[----:B------:R-:W-:Y:S01]  /*02f0*/  PRMT R14, R0, 0x3340, R0 ;  /* 0x00003340000e7816 */ /* 0x000fe20000000000 */
[----:B------:R-:W-:Y:S02]  /*0300*/  IMAD.IADD R10, R4, 0x1, R17 ;  /* 0x00000001040a7824 */ /* 0x000fe400078e0211 */
[----:B------:R-:W-:Y:S01]  /*0310*/  IMAD.MOV.U32 R17, RZ, RZ, 0x3100 ;  /* 0x00003100ff117424 */ /* 0x000fe200078e00ff */
[----:B------:R-:W-:-:S02]  /*0320*/  LOP3.LUT R16, R12, 0xffff, RZ, 0xc0, !PT ;  /* 0x0000ffff0c107812 */ /* 0x000fc400078ec0ff */
[----:B------:R-:W-:Y:S02]  /*0330*/  SHF.L.U32 R12, R10, 0x2, RZ ;  /* 0x000000020a0c7819 */ /* 0x000fe400000006ff */
[----:B------:R-:W-:Y:S02]  /*0340*/  PRMT R17, R17, 0x5410, R17 ;  /* 0x0000541011117816 */ /* 0x000fe40000000011 */
[----:B------:R-:W-:Y:S02]  /*0350*/  SHF.R.U32.HI R10, RZ, 0xd, R16 ;  /* 0x0000000dff0a7819 */ /* 0x000fe40000011610 */
[----:B------:R-:W-:Y:S02]  /*0360*/  PRMT R14, R15, 0x5410, R14 ;  /* 0x000054100f0e7816 */ /* 0x000fe4000000000e */
[----:B------:R-:W-:Y:S02]  /*0370*/  LOP3.LUT R12, R12, 0xffff, RZ, 0xc0, !PT ;  /* 0x0000ffff0c0c7812 */ /* 0x000fe400078ec0ff */
[----:B------:R-:W-:-:S05]  /*0380*/  PRMT R15, R17, 0x5432, R10 ;  /* 0x00005432110f7816 */ /* 0x000fca000000000a */
[----:B------:R-:W-:-:S04]  /*0390*/  IDP.2A.LO.U16.U8 R12, R15, R14, R12 ;  /* 0x0000000e0f0c7226 */ /* 0x000fc8000000100c */
[----:B------:R-:W-:-:S05]  /*03a0*/  IMAD.IADD R12, R7, 0x1, R12 ;  /* 0x00000001070c7824 */ /* 0x000fca00078e020c */
[----:B0-----:R-:W-:-:S05]  /*03b0*/  IADD3 R14, P6, PT, R12, UR10, RZ ;  /* 0x0000000a0c0e7c10 */ /* 0x001fca000ffde0ff */
[----:B------:R-:W-:-:S06]  /*03c0*/  IMAD.X R15, RZ, RZ, UR11, P6 ;  /* 0x0000000bff0f7e24 */ /* 0x000fcc000b0e06ff */
[----:B------:R-:W2:Y:S04]  /*03d0*/  LDG.E.CONSTANT R15, desc[UR8][R14.64] ;  /* 0x000000080e0f7981 */ /* 0x000ea8000c1e9900 */
[----:B--2---:R0:W-:Y:S02]  /*03e0*/  STS [R8], R15 ;  /* 0x0000000f08007388 */ /* 0x0041e40000000800 */
.L_x_372:
[----:B------:R-:W-:Y:S05]  /*03f0*/  BSYNC.RECONVERGENT B0 ;  /* 0x0000000000007941 */ /* 0x000fea0003800200 */
.L_x_371:
[----:B------:R-:W-:Y:S04]  /*0400*/  BSSY.RECONVERGENT B0, `(.L_x_373) ;  /* 0x0000022000007945 */ /* 0x000fe80003800200 */
[----:B------:R-:W-:Y:S05]  /*0410*/  @P5 BRA `(.L_x_374) ;  /* 0x0000000000805947 */ /* 0x000fea0003800000 */
[----:B------:R-:W-:Y:S01]  /*0420*/  IADD3 R10, PT, PT, R4, 0x70, RZ ;  /* 0x00000070040a7810 */ /* 0x000fe20007ffe0ff */
[----:B------:R-:W1:Y:S03]  /*0430*/  LDCU.64 UR10, c[0x0][0x380] ;  /* 0x00007000ff0a77ac */ /* 0x000e660008000a00 */
[----:B------:R-:W-:-:S05]  /*0440*/  LOP3.LUT R14, R10, 0xffff, RZ, 0xc0, !PT ;  /* 0x0000ffff0a0e7812 */ /* 0x000fca00078ec0ff */
[C---:B------:R-:W-:Y:S02]  /*0450*/  IMAD R12, R14.reuse, 0x31a7, RZ ;  /* 0x000031a70e0c7824 */ /* 0x040fe400078e02ff */
[----:B0-----:R-:W-:-:S03]  /*0460*/  IMAD R15, R14, 0x253d, RZ ;  /* 0x0000253d0e0f7824 */ /* 0x001fc600078e02ff */
[----:B------:R-:W-:Y:S02]  /*0470*/  SHF.R.U32.HI R12, RZ, 0x15, R12 ;  /* 0x00000015ff0c7819 */ /* 0x000fe4000001160c */
[----:B------:R-:W-:Y:S02]  /*0480*/  SHF.R.U32.HI R15, RZ, 0x13, R15 ;  /* 0x00000013ff0f7819 */ /* 0x000fe4000001160f */
[C---:B------:R-:W-:Y:S01]  /*0490*/  PRMT R16, R12.reuse, 0x9910, RZ ;  /* 0x000099100c107816 */ /* 0x040fe200000000ff */
[----:B------:R-:W-:Y:S01]  /*04a0*/  IMAD R12, R12, 0x3100, R7 ;  /* 0x000031000c0c7824 */ /* 0x000fe200078e0207 */
[----:B------:R-:W-:-:S03]  /*04b0*/  PRMT R15, R15, 0x9910, RZ ;  /* 0x000099100f0f7816 */ /* 0x000fc600000000ff */
[----:B------:R-:W-:Y:S02]  /*04c0*/  IMAD.MOV.U32 R14, RZ, RZ, R16 ;  /* 0x000000ffff0e7224 */ /* 0x000fe400078e0010 */
[----:B------:R-:W-:Y:S02]  /*04d0*/  IMAD R15, R15, 0x37, RZ ;  /* 0x000000370f0f7824 */ /* 0x000fe400078e02ff */
[----:B------:R-:W-:-:S04]  /*04e0*/  IMAD R14, R14, 0xa5, RZ ;  /* 0x000000a50e0e7824 */ /* 0x000fc800078e02ff */
[----:B------:R-:W-:-:S05]  /*04f0*/  IMAD.MOV R14, RZ, RZ, -R14 ;  /* 0x000000ffff0e7224 */ /* 0x000fca00078e0a0e */
[----:B------:R-:W-:-:S04]  /*0500*/  PRMT R17, R14, 0x7710, RZ ;  /* 0x000077100e117816 */ /* 0x000fc800000000ff */
[----:B------:R-:W-:Y:S01]  /*0510*/  IADD3 R14, PT, PT, R10, R17, RZ ;  /* 0x000000110a0e7210 */ /* 0x000fe20007ffe0ff */
[----:B------:R-:W-:-:S03]  /*0520*/  IMAD.MOV R17, RZ, RZ, -R15 ;  /* 0x000000ffff117224 */ /* 0x000fc600078e0a0f */
[----:B------:R-:W-:Y:S02]  /*0530*/  PRMT R15, R14, 0x9910, RZ ;  /* 0x000099100e0f7816 */ /* 0x000fe400000000ff */
[----:B------:R-:W-:-:S05]  /*0540*/  PRMT R17, R17, 0x7710, RZ ;  /* 0x0000771011117816 */ /* 0x000fca00000000ff */
[----:B------:R-:W-:Y:S02]  /*0550*/  IMAD.IADD R14, R10, 0x1, R17 ;  /* 0x000000010a0e7824 */ /* 0x000fe400078e0211 */
[----:B------:R-:W-:-:S03]  /*0560*/  IMAD R10, R15, 0x95, RZ ;  /* 0x000000950f0a7824 */ /* 0x000fc600078e02ff */
[----:B------:R-:W-:Y:S02]  /*0570*/  SHF.L.U32 R14, R14, 0x2, RZ ;  /* 0x000000020e0e7819 */ /* 0x000fe400000006ff */
[----:B------:R-:W-:Y:S02]  /*0580*/  LOP3.LUT R10, R10, 0xffff, RZ, 0xc0, !PT ;  /* 0x0000ffff0a0a7812 */ /* 0x000fe400078ec0ff */
[----:B------:R-:W-:Y:S02]  /*0590*/  LOP3.LUT R15, R14, 0xffff, RZ, 0xc0, !PT ;  /* 0x0000ffff0e0f7812 */ /* 0x000fe400078ec0ff */
[----:B------:R-:W-:-:S03]  /*05a0*/  SHF.R.U32.HI R10, RZ, 0xd, R10 ;  /* 0x0000000dff0a7819 */ /* 0x000fc6000001160a */
[----:B------:R-:W-:Y:S01]  /*05b0*/  IMAD.IADD R12, R12, 0x1, R15 ;  /* 0x000000010c0c7824 */ /* 0x000fe200078e020f */
[----:B------:R-:W-:-:S05]  /*05c0*/  LOP3.LUT R15, R10, 0xffff, RZ, 0xc0, !PT ;  /* 0x0000ffff0a0f7812 */ /* 0x000fca00078ec0ff */
[----:B------:R-:W-:-:S05]  /*05d0*/  IMAD R12, R15, 0xe0, R12 ;  /* 0x000000e00f0c7824 */ /* 0x000fca00078e020c */
[----:B-1----:R-:W-:-:S05]  /*05e0*/  IADD3 R14, P5, PT, R12, UR10, RZ ;  /* 0x0000000a0c0e7c10 */ /* 0x002fca000ffbe0ff */
[----:B------:R-:W-:-:S06]  /*05f0*/  IMAD.X R15, RZ, RZ, UR11, P5 ;  /* 0x0000000bff0f7e24 */ /* 0x000fcc000a8e06ff */
[----:B------:R-:W2:Y:S04]  /*0600*/  LDG.E.CONSTANT R15, desc[UR8][R14.64] ;  /* 0x000000080e0f7981 */ /* 0x000ea8000c1e9900 */
[----:B--2---:R1:W-:Y:S02]  /*0610*/  STS [R8+0x1c0], R15 ;  /* 0x0001c00f08007388 */ /* 0x0043e40000000800 */
.L_x_374:
[----:B------:R-:W-:Y:S05]  /*0620*/  BSYNC.RECONVERGENT B0 ;  /* 0x0000000000007941 */ /* 0x000fea0003800200 */
.L_x_373:
[----:B------:R-:W-:Y:S04]  /*0630*/  BSSY.RECONVERGENT B0, `(.L_x_375) ;  /* 0x0000022000007945 */ /* 0x000fe80003800200 */
[----:B------:R-:W-:Y:S05]  /*0640*/  @P1 BRA `(.L_x_376) ;  /* 0x0000000000801947 */ /* 0x000fea0003800000 */
[----:B------:R-:W-:Y:S01]  /*0650*/  IADD3 R10, PT, PT, R4, 0xe0, RZ ;  /* 0x000000e0040a7810 */ /* 0x000fe20007ffe0ff */
[----:B------:R-:W2:Y:S03]  /*0660*/  LDCU.64 UR10, c[0x0][0x380] ;  /* 0x00007000ff0a77ac */ /* 0x000ea60008000a00 */
[----:B------:R-:W-:-:S05]  /*0670*/  LOP3.LUT R14, R10, 0xffff, RZ, 0xc0, !PT ;  /* 0x0000ffff0a0e7812 */ /* 0x000fca00078ec0ff */
[C---:B------:R-:W-:Y:S02]  /*0680*/  IMAD R12, R14.reuse, 0x31a7, RZ ;  /* 0x000031a70e0c7824 */ /* 0x040fe400078e02ff */
[----:B01----:R-:W-:-:S03]  /*0690*/  IMAD R15, R14, 0x253d, RZ ;  /* 0x0000253d0e0f7824 */ /* 0x003fc600078e02ff */
        /* <DEDUP_REMOVED lines=23> */
[----:B--2---:R-:W-:-:S05]  /*0810*/  IADD3 R14, P1, PT, R12, UR10, RZ ;  /* 0x0000000a0c0e7c10 */ /* 0x004fca000ff3e0ff */
[----:B------:R-:W-:-:S06]  /*0820*/  IMAD.X R15, RZ, RZ, UR11, P1 ;  /* 0x0000000bff0f7e24 */ /* 0x000fcc00088e06ff */
[----:B------:R-:W2:Y:S04]  /*0830*/  LDG.E.CONSTANT R15, desc[UR8][R14.64] ;  /* 0x000000080e0f7981 */ /* 0x000ea8000c1e9900 */
[----:B--2---:R2:W-:Y:S02]  /*0840*/  STS [R8+0x380], R15 ;  /* 0x0003800f08007388 */ /* 0x0045e40000000800 */
.L_x_376:
[----:B------:R-:W-:Y:S05]  /*0850*/  BSYNC.RECONVERGENT B0 ;  /* 0x0000000000007941 */ /* 0x000fea0003800200 */
.L_x_375:
[----:B------:R-:W-:Y:S04]  /*0860*/  BSSY.RECONVERGENT B0, `(.L_x_377) ;  /* 0x0000022000007945 */ /* 0x000fe80003800200 */
[----:B------:R-:W-:Y:S05]  /*0870*/  @P2 BRA `(.L_x_378) ;  /* 0x0000000000802947 */ /* 0x000fea0003800000 */
[----:B------:R-:W-:Y:S01]  /*0880*/  IADD3 R10, PT, PT, R4, 0x150, RZ ;  /* 0x00000150040a7810 */ /* 0x000fe20007ffe0ff */
[----:B------:R-:W3:Y:S03]  /*0890*/  LDCU.64 UR10, c[0x0][0x380] ;  /* 0x00007000ff0a77ac */ /* 0x000ee60008000a00 */
[----:B------:R-:W-:-:S05]  /*08a0*/  LOP3.LUT R14, R10, 0xffff, RZ, 0xc0, !PT ;  /* 0x0000ffff0a0e7812 */ /* 0x000fca00078ec0ff */
[C---:B------:R-:W-:Y:S02]  /*08b0*/  IMAD R12, R14.reuse, 0x31a7, RZ ;  /* 0x000031a70e0c7824 */ /* 0x040fe400078e02ff */
[----:B012---:R-:W-:-:S03]  /*08c0*/  IMAD R15, R14, 0x253d, RZ ;  /* 0x0000253d0e0f7824 */ /* 0x007fc600078e02ff */
        /* <DEDUP_REMOVED lines=23> */
[----:B---3--:R-:W-:-:S04]  /*0a40*/  IADD3 R14, P1, PT, R12, UR10, RZ ;  /* 0x0000000a0c0e7c10 */ /* 0x008fc8000ff3e0ff */
[----:B------:R-:W-:-:S06]  /*0a50*/  IADD3.X R15, PT, PT, RZ, UR11, RZ, P1, !PT ;  /* 0x0000000bff0f7c10 */ /* 0x000fcc0008ffe4ff */
[----:B------:R-:W2:Y:S04]  /*0a60*/  LDG.E.CONSTANT R15, desc[UR8][R14.64] ;  /* 0x000000080e0f7981 */ /* 0x000ea8000c1e9900 */
[----:B--2---:R3:W-:Y:S02]  /*0a70*/  STS [R8+0x540], R15 ;  /* 0x0005400f08007388 */ /* 0x0047e40000000800 */
.L_x_378:
[----:B------:R-:W-:Y:S05]  /*0a80*/  BSYNC.RECONVERGENT B0 ;  /* 0x0000000000007941 */ /* 0x000fea0003800200 */
.L_x_377:
[----:B------:R-:W-:Y:S04]  /*0a90*/  BSSY.RECONVERGENT B0, `(.L_x_379) ;  /* 0x0000022000007945 */ /* 0x000fe80003800200 */
[----:B------:R-:W-:Y:S05]  /*0aa0*/  @P3 BRA `(.L_x_380) ;  /* 0x0000000000803947 */ /* 0x000fea0003800000 */
[----:B------:R-:W-:Y:S01]  /*0ab0*/  VIADD R10, R4, 0x1c0 ;  /* 0x000001c0040a7836 */ /* 0x000fe20000000000 */
[----:B------:R-:W4:Y:S04]  /*0ac0*/  LDCU.64 UR10, c[0x0][0x380] ;  /* 0x00007000ff0a77ac */ /* 0x000f280008000a00 */
[----:B------:R-:W-:-:S05]  /*0ad0*/  LOP3.LUT R14, R10, 0xffff, RZ, 0xc0, !PT ;  /* 0x0000ffff0a0e7812 */ /* 0x000fca00078ec0ff */
[C---:B------:R-:W-:Y:S02]  /*0ae0*/  IMAD R12, R14.reuse, 0x31a7, RZ ;  /* 0x000031a70e0c7824 */ /* 0x040fe400078e02ff */
[----:B0123--:R-:W-:-:S03]  /*0af0*/  IMAD R15, R14, 0x253d, RZ ;  /* 0x0000253d0e0f7824 */ /* 0x00ffc600078e02ff */
[----:B------:R-:W-:Y:S02]  /*0b00*/  SHF.R.U32.HI R12, RZ, 0x15, R12 ;  /* 0x00000015ff0c7819 */ /* 0x000fe4000001160c */
[----:B------:R-:W-:Y:S02]  /*0b10*/  SHF.R.U32.HI R15, RZ, 0x13, R15 ;  /* 0x00000013ff0f7819 */ /* 0x000fe4000001160f */
[C---:B------:R-:W-:Y:S01]  /*0b20*/  PRMT R16, R12.reuse, 0x9910, RZ ;  /* 0x000099100c107816 */ /* 0x040fe200000000ff */
[----:B------:R-:W-:Y:S01]  /*0b30*/  IMAD R12, R12, 0x3100, R7 ;  /* 0x000031000c0c7824 */ /* 0x000fe200078e0207 */
[----:B------:R-:W-:Y:S02]  /*0b40*/  PRMT R15, R15, 0x9910, RZ ;  /* 0x000099100f0f7816 */ /* 0x000fe400000000ff */
[----:B------:R-:W-:-:S03]  /*0b50*/  MOV R14, R16 ;  /* 0x00000010000e7202 */ /* 0x000fc60000000f00 */
[----:B------:R-:W-:Y:S02]  /*0b60*/  IMAD R15, R15, 0x37, RZ ;  /* 0x000000370f0f7824 */ /* 0x000fe400078e02ff */
[----:B------:R-:W-:-:S04]  /*0b70*/  IMAD R14, R14, 0xa5, RZ ;  /* 0x000000a50e0e7824 */ /* 0x000fc800078e02ff */
[----:B------:R-:W-:-:S05]  /*0b80*/  IMAD.MOV R14, RZ, RZ, -R14 ;  /* 0x000000ffff0e7224 */ /* 0x000fca00078e0a0e */
[----:B------:R-:W-:-:S04]  /*0b90*/  PRMT R17, R14, 0x7710, RZ ;  /* 0x000077100e117816 */ /* 0x000fc800000000ff */
[----:B------:R-:W-:Y:S01]  /*0ba0*/  IADD3 R14, PT, PT, R10, R17, RZ ;  /* 0x000000110a0e7210 */ /* 0x000fe20007ffe0ff */
[----:B------:R-:W-:-:S03]  /*0bb0*/  IMAD.MOV R17, RZ, RZ, -R15 ;  /* 0x000000ffff117224 */ /* 0x000fc600078e0a0f */
[----:B------:R-:W-:Y:S02]  /*0bc0*/  PRMT R15, R14, 0x9910, RZ ;  /* 0x000099100e0f7816 */ /* 0x000fe400000000ff */
[----:B------:R-:W-:-:S04]  /*0bd0*/  PRMT R17, R17, 0x7710, RZ ;  /* 0x0000771011117816 */ /* 0x000fc800000000ff */
[----:B------:R-:W-:Y:S01]  /*0be0*/  IADD3 R14, PT, PT, R10, R17, RZ ;  /* 0x000000110a0e7210 */ /* 0x000fe20007ffe0ff */
[----:B------:R-:W-:-:S04]  /*0bf0*/  IMAD R10, R15, 0x95, RZ ;  /* 0x000000950f0a7824 */ /* 0x000fc800078e02ff */
[----:B------:R-:W-:Y:S01]  /*0c00*/  IMAD.SHL.U32 R14, R14, 0x4, RZ ;  /* 0x000000040e0e7824 */ /* 0x000fe200078e00ff */
[----:B------:R-:W-:-:S04]  /*0c10*/  LOP3.LUT R10, R10, 0xffff, RZ, 0xc0, !PT ;  /* 0x0000ffff0a0a7812 */ /* 0x000fc800078ec0ff */
[----:B------:R-:W-:Y:S02]  /*0c20*/  LOP3.LUT R15, R14, 0xffff, RZ, 0xc0, !PT ;  /* 0x0000ffff0e0f7812 */ /* 0x000fe400078ec0ff */
[----:B------:R-:W-:Y:S02]  /*0c30*/  SHF.R.U32.HI R10, RZ, 0xd, R10 ;  /* 0x0000000dff0a7819 */ /* 0x000fe4000001160a */
[----:B------:R-:W-:Y:S02]  /*0c40*/  IADD3 R12, PT, PT, R12, R15, RZ ;  /* 0x0000000f0c0c7210 */ /* 0x000fe40007ffe0ff */
[----:B------:R-:W-:-:S05]  /*0c50*/  LOP3.LUT R15, R10, 0xffff, RZ, 0xc0, !PT ;  /* 0x0000ffff0a0f7812 */ /* 0x000fca00078ec0ff */
[----:B------:R-:W-:-:S05]  /*0c60*/  IMAD R12, R15, 0xe0, R12 ;  /* 0x000000e00f0c7824 */ /* 0x000fca00078e020c */
[----:B----4-:R-:W-:-:S05]  /*0c70*/  IADD3 R14, P1, PT, R12, UR10, RZ ;  /* 0x0000000a0c0e7c10 */ /* 0x010fca000ff3e0ff */
[----:B------:R-:W-:-:S06]  /*0c80*/  IMAD.X R15, RZ, RZ, UR11, P1 ;  /* 0x0000000bff0f7e24 */ /* 0x000fcc00088e06ff */
[----:B------:R-:W2:Y:S04]  /*0c90*/  LDG.E.CONSTANT R15, desc[UR8][R14.64] ;  /* 0x000000080e0f7981 */ /* 0x000ea8000c1e9900 */
[----:B--2---:R4:W-:Y:S02]  /*0ca0*/  STS [R8+0x700], R15 ;  /* 0x0007000f08007388 */ /* 0x0049e40000000800 */
.L_x_380:
[----:B------:R-:W-:Y:S05]  /*0cb0*/  BSYNC.RECONVERGENT B0 ;  /* 0x0000000000007941 */ /* 0x000fea0003800200 */
.L_x_379:
[----:B------:R-:W-:Y:S04]  /*0cc0*/  BSSY.RECONVERGENT B0, `(.L_x_381) ;  /* 0x0000022000007945 */ /* 0x000fe80003800200 */
[----:B------:R-:W-:Y:S05]  /*0cd0*/  @P4 BRA `(.L_x_382) ;  /* 0x0000000000804947 */ /* 0x000fea0003800000 */
[----:B------:R-:W-:Y:S01]  /*0ce0*/  IADD3 R10, PT, PT, R4, 0x230, RZ ;  /* 0x00000230040a7810 */ /* 0x000fe20007ffe0ff */
[----:B------:R-:W5:Y:S03]  /*0cf0*/  LDCU.64 UR10, c[0x0][0x380] ;  /* 0x00007000ff0a77ac */ /* 0x000f660008000a00 */
[----:B------:R-:W-:-:S05]  /*0d00*/  LOP3.LUT R14, R10, 0xffff, RZ, 0xc0, !PT ;  /* 0x0000ffff0a0e7812 */ /* 0x000fca00078ec0ff */
[C---:B------:R-:W-:Y:S02]  /*0d10*/  IMAD R12, R14.reuse, 0x31a7, RZ ;  /* 0x000031a70e0c7824 */ /* 0x040fe400078e02ff */
[----:B01234-:R-:W-:-:S03]  /*0d20*/  IMAD R15, R14, 0x253d, RZ ;  /* 0x0000253d0e0f7824 */ /* 0x01ffc600078e02ff */
[----:B------:R-:W-:Y:S02]  /*0d30*/  SHF.R.U32.HI R12, RZ, 0x15, R12 ;  /* 0x00000015ff0c7819 */ /* 0x000fe4000001160c */
[----:B------:R-:W-:Y:S02]  /*0d40*/  SHF.R.U32.HI R15, RZ, 0x13, R15 ;  /* 0x00000013ff0f7819 */ /* 0x000fe4000001160f */
[C---:B------:R-:W-:Y:S01]  /*0d50*/  PRMT R16, R12.reuse, 0x9910, RZ ;  /* 0x000099100c107816 */ /* 0x040fe200000000ff */
[----:B------:R-:W-:Y:S01]  /*0d60*/  IMAD R12, R12, 0x3100, R7 ;  /* 0x000031000c0c7824 */ /* 0x000fe200078e0207 */
[----:B------:R-:W-:-:S03]  /*0d70*/  PRMT R15, R15, 0x9910, RZ ;  /* 0x000099100f0f7816 */ /* 0x000fc600000000ff */
[----:B------:R-:W-:Y:S02]  /*0d80*/  IMAD.MOV.U32 R14, RZ, RZ, R16 ;  /* 0x000000ffff0e7224 */ /* 0x000fe400078e0010 */
[----:B------:R-:W-:Y:S02]  /*0d90*/  IMAD R15, R15, 0x37, RZ ;  /* 0x000000370f0f7824 */ /* 0x000fe400078e02ff */
[----:B------:R-:W-:-:S05]  /*0da0*/  IMAD R14, R14, 0xa5, RZ ;  /* 0x000000a50e0e7824 */ /* 0x000fca00078e02ff */
[----:B------:R-:W-:-:S04]  /*0db0*/  IADD3 R14, PT, PT, RZ, -R14, RZ ;  /* 0x8000000eff0e7210 */ /* 0x000fc80007ffe0ff */
[----:B------:R-:W-:-:S05]  /*0dc0*/  PRMT R17, R14, 0x7710, RZ ;  /* 0x000077100e117816 */ /* 0x000fca00000000ff */
[----:B------:R-:W-:Y:S01]  /*0dd0*/  IMAD.IADD R14, R10, 0x1, R17 ;  /* 0x000000010a0e7824 */ /* 0x000fe200078e0211 */
[----:B------:R-:W-:-:S04]  /*0de0*/  IADD3 R17, PT, PT, RZ, -R15, RZ ;  /* 0x8000000fff117210 */ /* 0x000fc80007ffe0ff */
[----:B------:R-:W-:Y:S02]  /*0df0*/  PRMT R17, R17, 0x7710, RZ ;  /* 0x0000771011117816 */ /* 0x000fe400000000ff */
[----:B------:R-:W-:-:S03]  /*0e00*/  PRMT R15, R14, 0x9910, RZ ;  /* 0x000099100e0f7816 */ /* 0x000fc600000000ff */
        /* <DEDUP_REMOVED lines=9> */
[----:B-----5:R-:W-:-:S04]  /*0ea0*/  IADD3 R14, P1, PT, R12, UR10, RZ ;  /* 0x0000000a0c0e7c10 */ /* 0x020fc8000ff3e0ff */
[----:B------:R-:W-:-:S06]  /*0eb0*/  IADD3.X R15, PT, PT, RZ, UR11, RZ, P1, !PT ;  /* 0x0000000bff0f7c10 */ /* 0x000fcc0008ffe4ff */
[----:B------:R-:W2:Y:S04]  /*0ec0*/  LDG.E.CONSTANT R15, desc[UR8][R14.64] ;  /* 0x000000080e0f7981 */ /* 0x000ea8000c1e9900 */
[----:B--2---:R0:W-:Y:S02]  /*0ed0*/  STS [R8+0x8c0], R15 ;  /* 0x0008c00f08007388 */ /* 0x0041e40000000800 */
.L_x_382:
[----:B------:R-:W-:Y:S05]  /*0ee0*/  BSYNC.RECONVERGENT B0 ;  /* 0x0000000000007941 */ /* 0x000fea0003800200 */
.L_x_381:
[----:B------:R-:W5:Y:S01]  /*0ef0*/  LDCU.64 UR10, c[0x0][0x388] ;  /* 0x00007100ff0a77ac */ /* 0x000f620008000a00 */
[C---:B------:R-:W-:Y:S01]  /*0f00*/  ISETP.GE.U32.AND P1, PT, R4.reuse, 0x80, PT ;  /* 0x000000800400780c */ /* 0x040fe20003f26070 */
[----:B------:R-:W-:Y:S01]  /*0f10*/  IMAD.SHL.U32 R12, R3, 0x800, RZ ;  /* 0x00000800030c7824 */ /* 0x000fe200078e00ff */
[----:B------:R-:W-:Y:S01]  /*0f20*/  ISETP.GE.U32.AND P2, PT, R4, 0x10, PT ;  /* 0x000000100400780c */ /* 0x000fe20003f46070 */
[C---:B01234-:R-:W-:Y:S01]  /*0f30*/  IMAD.SHL.U32 R8, R13.reuse, 0x10, RZ ;  /* 0x000000100d087824 */ /* 0x05ffe200078e00ff */
[C---:B------:R-:W-:Y:S02]  /*0f40*/  ISETP.LT.U32.AND P1, PT, R13.reuse, 0x20, !P1 ;  /* 0x000000200d00780c */ /* 0x040fe40004f21070 */
[C---:B------:R-:W-:Y:S02]  /*0f50*/  SHF.L.U32 R3, R13.reuse, 0x6, RZ ;  /* 0x000000060d037819 */ /* 0x040fe400000006ff */
[C---:B------:R-:W-:Y:S02]  /*0f60*/  ISETP.LT.U32.AND P2, PT, R13.reuse, 0x4, !P2 ;  /* 0x000000040d00780c */ /* 0x040fe40005741070 */
[----:B------:R-:W-:-:S02]  /*0f70*/  LEA.HI R6, R13, R6, RZ, 0x1e ;  /* 0x000000060d067211 */ /* 0x000fc400078ff0ff */
[----:B------:R-:W-:Y:S02]  /*0f80*/  ISETP.LT.U32.AND P1, PT, R0, 0x5, P1 ;  /* 0x000000050000780c */ /* 0x000fe40000f21070 */
[----:B------:R-:W-:Y:S02]  /*0f90*/  LOP3.LUT R10, R12, 0xc, R5, 0xf8, !PT ;  /* 0x0000000c0c0a7812 */ /* 0x000fe400078ef805 */
[----:B------:R-:W-:Y:S02]  /*0fa0*/  LOP3.LUT R17, R3, 0x1f00, RZ, 0xc0, !PT ;  /* 0x00001f0003117812 */ /* 0x000fe400078ec0ff */
[----:B------:R-:W-:Y:S02]  /*0fb0*/  LOP3.LUT R16, R8, 0x30, RZ, 0xc0, !PT ;  /* 0x0000003008107812 */ /* 0x000fe400078ec0ff */
[----:B------:R-:W-:Y:S02]  /*0fc0*/  ISETP.EQ.AND P2, PT, R0, RZ, P2 ;  /* 0x000000ff0000720c */ /* 0x000fe40001742270 */
[----:B------:R-:W-:-:S02]  /*0fd0*/  ISETP.LT.U32.AND P4, PT, R6, 0x20, P1 ;  /* 0x000000200600780c */ /* 0x000fc40000f81070 */
[----:B------:R-:W-:Y:S02]  /*0fe0*/  IADD3 R10, PT, PT, R16, R10, R17 ;  /* 0x0000000a100a7210 */ /* 0x000fe40007ffe011 */
[----:B------:R-:W-:Y:S02]  /*0ff0*/  ISETP.LT.U32.AND P1, PT, R6, 0x19, P2 ;  /* 0x000000190600780c */ /* 0x000fe40001721070 */
[----:B-----5:R-:W-:Y:S01]  /*1000*/  IADD3 R14, P2, PT, R10, UR10, RZ ;  /* 0x0000000a0a0e7c10 */ /* 0x020fe2000ff5e0ff */
[C---:B------:R-:W-:Y:S02]  /*1010*/  VIADD R19, R4.reuse, 0x70 ;  /* 0x0000007004137836 */ /* 0x040fe40000000000 */
[C---:B------:R-:W-:Y:S01]  /*1020*/  VIADD R23, R4.reuse, 0xe0 ;  /* 0x000000e004177836 */ /* 0x040fe20000000000 */
[----:B------:R-:W-:Y:S01]  /*1030*/  IADD3.X R15, PT, PT, RZ, UR11, RZ, P2, !PT ;  /* 0x0000000bff0f7c10 */ /* 0x000fe200097fe4ff */
[----:B------:R-:W-:Y:S02]  /*1040*/  VIADD R22, R4, 0x1c0 ;  /* 0x000001c004167836 */ /* 0x000fe40000000000 */
[----:B------:R-:W-:Y:S01]  /*1050*/  HFMA2 R13, -RZ, RZ, 0, 0.15625 ;  /* 0x00003100ff0d7431 */ /* 0x000fe200000001ff */
[----:B------:R-:W-:Y:S01]  /*1060*/  UMOV UR4, 0x3340 ;  /* 0x0000334000047882 */ /* 0x000fe20000000000 */
[----:B------:R-:W-:Y:S01]  /*1070*/  UIADD3 UR5, UPT, UPT, UR5, 0x14a0, URZ ;  /* 0x000014a005057890 */ /* 0x000fe2000fffe0ff */
[----:B------:R-:W2:Y:S01]  /*1080*/  @P4 LDG.E.CONSTANT R6, desc[UR8][R14.64] ;  /* 0x000000080e064981 */ /* 0x000ea2000c1e9900 */
[----:B------:R-:W-:-:S03]  /*1090*/  P2R R8, PR, RZ, 0x10 ;  /* 0x00000010ff087803 */ /* 0x000fc60000000000 */
[----:B------:R0:W3:Y:S01]  /*10a0*/  @P1 LDG.E.CONSTANT R10, desc[UR8][R14.64+0x700] ;  /* 0x000700080e0a1981 */ /* 0x0000e2000c1e9900 */
[----:B------:R-:W-:-:S05]  /*10b0*/  LOP3.LUT R3, R19, 0xffff, RZ, 0xc0, !PT ;  /* 0x0000ffff13037812 */ /* 0x000fca00078ec0ff */
[C---:B------:R-:W-:Y:S02]  /*10c0*/  IMAD R48, R3.reuse, 0x31a7, RZ ;  /* 0x000031a703307824 */ /* 0x040fe400078e02ff */
[----:B------:R-:W-:Y:S01]  /*10d0*/  IMAD R18, R3, 0x253d, RZ ;  /* 0x0000253d03127824 */ /* 0x000fe200078e02ff */
[----:B------:R-:W-:Y:S02]  /*10e0*/  IADD3 R17, PT, PT, R16, R12, R17 ;  /* 0x0000000c10117210 */ /* 0x000fe40007ffe011 */
[----:B------:R-:W-:Y:S02]  /*10f0*/  SHF.R.U32.HI R48, RZ, 0x15, R48 ;  /* 0x00000015ff307819 */ /* 0x000fe40000011630 */
[----:B------:R-:W-:Y:S02]  /*1100*/  SHF.R.U32.HI R18, RZ, 0x13, R18 ;  /* 0x00000013ff127819 */ /* 0x000fe40000011612 */
[----:B------:R-:W-:Y:S02]  /*1110*/  LOP3.LUT R16, R23, 0xffff, RZ, 0xc0, !PT ;  /* 0x0000ffff17107812 */ /* 0x000fe400078ec0ff */
[----:B0-----:R-:W-:-:S02]  /*1120*/  PRMT R14, R48, 0x9910, RZ ;  /* 0x00009910300e7816 */ /* 0x001fc400000000ff */
[----:B------:R-:W-:Y:S01]  /*1130*/  PRMT R15, R18, 0x9910, RZ ;  /* 0x00009910120f7816 */ /* 0x000fe200000000ff */
[----:B------:R-:W-:Y:S02]  /*1140*/  IMAD R46, R16, 0x31a7, RZ ;  /* 0x000031a7102e7824 */ /* 0x000fe400078e02ff */
[----:B------:R-:W-:Y:S01]  /*1150*/  IMAD R14, R14, 0xa5, RZ ;  /* 0x000000a50e0e7824 */ /* 0x000fe200078e02ff */
[----:B------:R-:W-:Y:S01]  /*1160*/  LOP3.LUT R12, R5, 0xc, RZ, 0xc0, !PT ;  /* 0x0000000c050c7812 */ /* 0x000fe200078ec0ff */
[----:B------:R-:W-:Y:S01]  /*1170*/  IMAD R15, R15, 0x37, RZ ;  /* 0x000000370f0f7824 */ /* 0x000fe200078e02ff */
[----:B------:R-:W-:Y:S01]  /*1180*/  SHF.R.U32.HI R46, RZ, 0x15, R46 ;  /* 0x00000015ff2e7819 */ /* 0x000fe2000001162e */
[----:B------:R-:W-:Y:S01]  /*1190*/  VIADD R5, R4, 0x150 ;  /* 0x0000015004057836 */ /* 0x000fe20000000000 */
[----:B------:R-:W-:Y:S01]  /*11a0*/  IADD3 R14, PT, PT, RZ, -R14, RZ ;  /* 0x8000000eff0e7210 */ /* 0x000fe20007ffe0ff */
[----:B------:R-:W-:Y:S02]  /*11b0*/  IMAD R16, R16, 0x253d, RZ ;  /* 0x0000253d10107824 */ /* 0x000fe400078e02ff */
[----:B------:R-:W-:Y:S01]  /*11c0*/  IMAD.MOV R15, RZ, RZ, -R15 ;  /* 0x000000ffff0f7224 */ /* 0x000fe200078e0a0f */
[----:B------:R-:W-:-:S02]  /*11d0*/  IADD3 R12, PT, PT, R12, R17, RZ ;  /* 0x000000110c0c7210 */ /* 0x000fc40007ffe0ff */
[----:B------:R-:W-:Y:S02]  /*11e0*/  PRMT R20, R46, 0x9910, RZ ;  /* 0x000099102e147816 */ /* 0x000fe400000000ff */
[----:B------:R-:W-:Y:S02]  /*11f0*/  LOP3.LUT R17, R5, 0xffff, RZ, 0xc0, !PT ;  /* 0x0000ffff05117812 */ /* 0x000fe400078ec0ff */
[----:B------:R-:W-:Y:S02]  /*1200*/  SHF.R.U32.HI R16, RZ, 0x13, R16 ;  /* 0x00000013ff107819 */ /* 0x000fe40000011610 */
[----:B------:R-:W-:Y:S02]  /*1210*/  PRMT R18, R14, 0x7710, RZ ;  /* 0x000077100e127816 */ /* 0x000fe400000000ff */
[----:B------:R-:W-:Y:S02]  /*1220*/  PRMT R14, R15, 0x7710, RZ ;  /* 0x000077100f0e7816 */ /* 0x000fe400000000ff */
[----:B------:R-:W-:Y:S01]  /*1230*/  MOV R15, R20 ;  /* 0x00000014000f7202 */ /* 0x000fe20000000f00 */
[C---:B------:R-:W-:Y:S01]  /*1240*/  IMAD R44, R17.reuse, 0x31a7, RZ ;  /* 0x000031a7112c7824 */ /* 0x040fe200078e02ff */
[----:B------:R-:W-:Y:S01]  /*1250*/  PRMT R16, R16, 0x9910, RZ ;  /* 0x0000991010107816 */ /* 0x000fe200000000ff */
[----:B------:R-:W-:-:S02]  /*1260*/  IMAD R17, R17, 0x253d, RZ ;  /* 0x0000253d11117824 */ /* 0x000fc400078e02ff */
[----:B------:R-:W-:Y:S01]  /*1270*/  IMAD R15, R15, 0xa5, RZ ;  /* 0x000000a50f0f7824 */ /* 0x000fe200078e02ff */
[----:B------:R-:W-:Y:S01]  /*1280*/  SHF.R.U32.HI R44, RZ, 0x15, R44 ;  /* 0x00000015ff2c7819 */ /* 0x000fe2000001162c */
[----:B------:R-:W-:Y:S01]  /*1290*/  IMAD R16, R16, 0x37, RZ ;  /* 0x0000003710107824 */ /* 0x000fe200078e02ff */
[----:B------:R-:W-:Y:S01]  /*12a0*/  SHF.R.U32.HI R17, RZ, 0x13, R17 ;  /* 0x00000013ff117819 */ /* 0x000fe20000011611 */
[C---:B------:R-:W-:Y:S01]  /*12b0*/  IMAD.IADD R18, R19.reuse, 0x1, R18 ;  /* 0x0000000113127824 */ /* 0x040fe200078e0212 */
[----:B------:R-:W-:Y:S01]  /*12c0*/  IADD3 R19, PT, PT, R19, R14, RZ ;  /* 0x0000000e13137210 */ /* 0x000fe20007ffe0ff */
[----:B------:R-:W-:Y:S01]  /*12d0*/  IMAD.MOV R16, RZ, RZ, -R16 ;  /* 0x000000ffff107224 */ /* 0x000fe200078e0a10 */
[----:B------:R-:W-:Y:S02]  /*12e0*/  IADD3 R14, PT, PT, RZ, -R15, RZ ;  /* 0x8000000fff0e7210 */ /* 0x000fe40007ffe0ff */
[----:B------:R-:W-:Y:S02]  /*12f0*/  PRMT R15, R44, 0x9910, RZ ;  /* 0x000099102c0f7816 */ /* 0x000fe400000000ff */
[----:B------:R-:W-:-:S02]  /*1300*/  PRMT R17, R17, 0x9910, RZ ;  /* 0x0000991011117816 */ /* 0x000fc400000000ff */
[----:B------:R-:W-:Y:S01]  /*1310*/  PRMT R14, R14, 0x7710, RZ ;  /* 0x000077100e0e7816 */ /* 0x000fe200000000ff */
[----:B------:R-:W-:Y:S01]  /*1320*/  IMAD R15, R15, 0xa5, RZ ;  /* 0x000000a50f0f7824 */ /* 0x000fe200078e02ff */
[----:B------:R-:W-:Y:S01]  /*1330*/  PRMT R16, R16, 0x7710, RZ ;  /* 0x0000771010107816 */ /* 0x000fe200000000ff */
[----:B------:R-:W-:Y:S01]  /*1340*/  IMAD R21, R17, 0x37, RZ ;  /* 0x0000003711157824 */ /* 0x000fe200078e02ff */
[----:B------:R-:W-:Y:S01]  /*1350*/  LOP3.LUT R24, R22, 0xffff, RZ, 0xc0, !PT ;  /* 0x0000ffff16187812 */ /* 0x000fe200078ec0ff */
[----:B------:R-:W-:Y:S01]  /*1360*/  IMAD.MOV R25, RZ, RZ, -R15 ;  /* 0x000000ffff197224 */ /* 0x000fe200078e0a0f */
[C---:B------:R-:W-:Y:S01]  /*1370*/  IADD3 R14, PT, PT, R23.reuse, R14, RZ ;  /* 0x0000000e170e7210 */ /* 0x040fe20007ffe0ff */
[----:B------:R-:W-:Y:S01]  /*1380*/  IMAD.IADD R23, R23, 0x1, R16 ;  /* 0x0000000117177824 */ /* 0x000fe200078e0210 */
[----:B------:R-:W-:Y:S01]  /*1390*/  LOP3.LUT R16, R4, 0xffff, RZ, 0xc0, !PT ;  /* 0x0000ffff04107812 */ /* 0x000fe200078ec0ff */
[----:B------:R-:W-:Y:S01]  /*13a0*/  IMAD R42, R24, 0x31a7, RZ ;  /* 0x000031a7182a7824 */ /* 0x000fe200078e02ff */
[----:B------:R-:W-:Y:S01]  /*13b0*/  IADD3 R20, PT, PT, R4, 0x230, RZ ;  /* 0x0000023004147810 */ /* 0x000fe20007ffe0ff */
[----:B------:R-:W-:Y:S01]  /*13c0*/  IMAD R15, R24, 0x253d, RZ ;  /* 0x0000253d180f7824 */ /* 0x000fe200078e02ff */
[----:B------:R-:W-:-:S02]  /*13d0*/  IADD3 R21, PT, PT, RZ, -R21, RZ ;  /* 0x80000015ff157210 */ /* 0x000fc40007ffe0ff */
[----:B------:R-:W-:Y:S01]  /*13e0*/  PRMT R24, R25, 0x7710, RZ ;  /* 0x0000771019187816 */ /* 0x000fe200000000ff */
[----:B------:R-:W-:Y:S01]  /*13f0*/  IMAD R17, R16, 0x635, RZ ;  /* 0x0000063510117824 */ /* 0x000fe200078e02ff */
[----:B------:R-:W-:Y:S02]  /*1400*/  LOP3.LUT R27, R20, 0xffff, RZ, 0xc0, !PT ;  /* 0x0000ffff141b7812 */ /* 0x000fe400078ec0ff */
[----:B------:R-:W-:Y:S02]  /*1410*/  PRMT R26, R21, 0x7710, RZ ;  /* 0x00007710151a7816 */ /* 0x000fe400000000ff */
[----:B------:R-:W-:Y:S02]  /*1420*/  SHF.R.U32.HI R42, RZ, 0x15, R42 ;  /* 0x00000015ff2a7819 */ /* 0x000fe4000001162a */
[----:B------:R-:W-:Y:S01]  /*1430*/  SHF.R.U32.HI R25, RZ, 0x13, R15 ;  /* 0x00000013ff197819 */ /* 0x000fe2000001160f */
[C---:B------:R-:W-:Y:S01]  /*1440*/  IMAD.IADD R15, R5.reuse, 0x1, R24 ;  /* 0x00000001050f7824 */ /* 0x040fe200078e0218 */
[----:B------:R-:W-:Y:S01]  /*1450*/  IADD3 R21, PT, PT, R5, R26, RZ ;  /* 0x0000001a05157210 */ /* 0x000fe20007ffe0ff */
[----:B------:R-:W-:Y:S01]  /*1460*/  IMAD R24, R27, 0x253d, RZ ;  /* 0x0000253d1b187824 */ /* 0x000fe200078e02ff */
[----:B------:R-:W-:-:S02]  /*1470*/  PRMT R5, R42, 0x9910, RZ ;  /* 0x000099102a057816 */ /* 0x000fc400000000ff */
[----:B------:R-:W-:Y:S01]  /*1480*/  SHF.R.U32.HI R17, RZ, 0x12, R17 ;  /* 0x00000012ff117819 */ /* 0x000fe20000011611 */
[----:B------:R-:W-:Y:S01]  /*1490*/  IMAD R40, R27, 0x31a7, RZ ;  /* 0x000031a71b287824 */ /* 0x000fe200078e02ff */
[----:B------:R-:W-:Y:S01]  /*14a0*/  SHF.R.U32.HI R26, RZ, 0x13, R24 ;  /* 0x00000013ff1a7819 */ /* 0x000fe20000011618 */
[----:B------:R-:W-:Y:S01]  /*14b0*/  IMAD R24, R5, 0xa5, RZ ;  /* 0x000000a505187824 */ /* 0x000fe200078e02ff */
[----:B------:R-:W-:Y:S02]  /*14c0*/  PRMT R27, R17, 0x9910, RZ ;  /* 0x00009910111b7816 */ /* 0x000fe400000000ff */
[----:B------:R-:W-:Y:S02]  /*14d0*/  PRMT R25, R25, 0x9910, RZ ;  /* 0x0000991019197816 */ /* 0x000fe400000000ff */
[----:B------:R-:W-:Y:S01]  /*14e0*/  SHF.R.U32.HI R40, RZ, 0x15, R40 ;  /* 0x00000015ff287819 */ /* 0x000fe20000011628 */
[----:B------:R-:W-:Y:S01]  /*14f0*/  IMAD.MOV.U32 R5, RZ, RZ, R27 ;  /* 0x000000ffff057224 */ /* 0x000fe200078e001b */
[----:B------:R-:W-:Y:S01]  /*1500*/  PRMT R28, R26, 0x9910, RZ ;  /* 0x000099101a1c7816 */ /* 0x000fe200000000ff */
[----:B------:R-:W-:Y:S01]  /*1510*/  IMAD R25, R25, 0x37, RZ ;  /* 0x0000003719197824 */ /* 0x000fe200078e02ff */
[----:B------:R-:W-:-:S02]  /*1520*/  IADD3 R26, PT, PT, RZ, -R24, RZ ;  /* 0x80000018ff1a7210 */ /* 0x000fc40007ffe0ff */
[----:B------:R-:W-:Y:S01]  /*1530*/  PRMT R27, R40, 0x9910, RZ ;  /* 0x00009910281b7816 */ /* 0x000fe200000000ff */
[----:B------:R-:W-:Y:S01]  /*1540*/  IMAD R24, R5, 0xa5, RZ ;  /* 0x000000a505187824 */ /* 0x000fe200078e02ff */
[----:B------:R-:W-:Y:S01]  /*1550*/  PRMT R5, R26, 0x7710, RZ ;  /* 0x000077101a057816 */ /* 0x000fe200000000ff */
[----:B------:R-:W-:Y:S01]  /*1560*/  IMAD.MOV R25, RZ, RZ, -R25 ;  /* 0x000000ffff197224 */ /* 0x000fe200078e0a19 */
[----:B------:R-:W-:Y:S01]  /*1570*/  MOV R26, R27 ;  /* 0x0000001b001a7202 */ /* 0x000fe20000000f00 */
[----:B------:R-:W-:Y:S01]  /*1580*/  IMAD.MOV.U32 R27, RZ, RZ, R28 ;  /* 0x000000ffff1b7224 */ /* 0x000fe200078e001c */
[----:B------:R-:W-:Y:S02]  /*1590*/  IADD3 R24, PT, PT, RZ, -R24, RZ ;  /* 0x80000018ff187210 */ /* 0x000fe40007ffe0ff */
[----:B------:R-:W-:Y:S01]  /*15a0*/  PRMT R25, R25, 0x7710, RZ ;  /* 0x0000771019197816 */ /* 0x000fe200000000ff */
[----:B------:R-:W-:Y:S02]  /*15b0*/  IMAD R27, R27, 0x37, RZ ;  /* 0x000000371b1b7824 */ /* 0x000fe400078e02ff */
[----:B------:R-:W-:Y:S01]  /*15c0*/  IMAD R26, R26, 0xa5, RZ ;  /* 0x000000a51a1a7824 */ /* 0x000fe200078e02ff */
[C---:B------:R-:W-:Y:S01]  /*15d0*/  IADD3 R5, PT, PT, R22.reuse, R5, RZ ;  /* 0x0000000516057210 */ /* 0x040fe20007ffe0ff */
[----:B------:R-:W-:Y:S01]  /*15e0*/  IMAD.IADD R22, R22, 0x1, R25 ;  /* 0x0000000116167824 */ /* 0x000fe200078e0219 */
[----:B------:R-:W-:Y:S01]  /*15f0*/  PRMT R25, R24, 0x7710, RZ ;  /* 0x0000771018197816 */ /* 0x000fe200000000ff */
[----:B------:R-:W-:Y:S01]  /*1600*/  IMAD.MOV R26, RZ, RZ, -R26 ;  /* 0x000000ffff1a7224 */ /* 0x000fe200078e0a1a */
[----:B------:R-:W-:Y:S01]  /*1610*/  IADD3 R29, PT, PT, RZ, -R27, RZ ;  /* 0x8000001bff1d7210 */ /* 0x000fe20007ffe0ff */
[----:B------:R-:W-:Y:S01]  /*1620*/  IMAD.WIDE.U32 R48, R48, 0x3100, RZ ;  /* 0x0000310030307825 */ /* 0x000fe200078e00ff */
[----:B------:R-:W-:-:S02]  /*1630*/  SHF.L.U32 R19, R19, 0x2, RZ ;  /* 0x0000000213137819 */ /* 0x000fc400000006ff */
[----:B------:R-:W-:Y:S01]  /*1640*/  PRMT R29, R29, 0x7710, RZ ;  /* 0x000077101d1d7816 */ /* 0x000fe200000000ff */
[----:B------:R-:W-:Y:S01]  /*1650*/  IMAD.IADD R25, R4, 0x1, R25 ;  /* 0x0000000104197824 */ /* 0x000fe200078e0219 */
[----:B------:R-:W-:Y:S02]  /*1660*/  PRMT R27, R26, 0x7710, RZ ;  /* 0x000077101a1b7816 */ /* 0x000fe400000000ff */
[----:B------:R-:W-:Y:S01]  /*1670*/  LOP3.LUT R48, R48, 0xffff, R19, 0xf8, !PT ;  /* 0x0000ffff30307812 */ /* 0x000fe200078ef813 */
[C---:B------:R-:W-:Y:S01]  /*1680*/  IMAD.IADD R29, R20.reuse, 0x1, R29 ;  /* 0x00000001141d7824 */ /* 0x040fe200078e021d */
[----:B------:R-:W-:Y:S02]  /*1690*/  IADD3 R19, PT, PT, R20, R27, RZ ;  /* 0x0000001b14137210 */ /* 0x000fe40007ffe0ff */
[----:B------:R-:W-:-:S05]  /*16a0*/  PRMT R20, R25, 0x9910, RZ ;  /* 0x0000991019147816 */ /* 0x000fca00000000ff */
[----:B------:R-:W-:Y:S02]  /*16b0*/  IMAD R20, R20, 0x95, RZ ;  /* 0x0000009514147824 */ /* 0x000fe400078e02ff */
[----:B------:R-:W-:-:S03]  /*16c0*/  IMAD R16, R16, 0x129f, RZ ;  /* 0x0000129f10107824 */ /* 0x000fc600078e02ff */
[----:B------:R-:W-:Y:S02]  /*16d0*/  LOP3.LUT R20, R20, 0xffff, RZ, 0xc0, !PT ;  /* 0x0000ffff14147812 */ /* 0x000fe400078ec0ff */
[----:B------:R-:W-:Y:S02]  /*16e0*/  PRMT R18, R18, 0x9910, RZ ;  /* 0x0000991012127816 */ /* 0x000fe400000000ff */
[----:B------:R-:W-:Y:S02]  /*16f0*/  SHF.R.U32.HI R20, RZ, 0xd, R20 ;  /* 0x0000000dff147819 */ /* 0x000fe40000011614 */
[----:B------:R-:W-:Y:S02]  /*1700*/  PRMT R14, R14, 0x9910, RZ ;  /* 0x000099100e0e7816 */ /* 0x000fe400000000ff */
[----:B------:R-:W-:Y:S02]  /*1710*/  SHF.R.U32.HI R16, RZ, 0x12, R16 ;  /* 0x00000012ff107819 */ /* 0x000fe40000011610 */
[----:B------:R-:W-:-:S02]  /*1720*/  PRMT R13, R13, 0x5410, R20 ;  /* 0x000054100d0d7816 */ /* 0x000fc40000000014 */
[----:B------:R-:W-:Y:S01]  /*1730*/  PRMT R20, R15, 0x9910, RZ ;  /* 0x000099100f147816 */ /* 0x000fe200000000ff */
[----:B------:R-:W-:Y:S01]  /*1740*/  IMAD R18, R18, 0x95, RZ ;  /* 0x0000009512127824 */ /* 0x000fe200078e02ff */
[----:B------:R-:W-:Y:S01]  /*1750*/  PRMT R15, R16, 0x9910, RZ ;  /* 0x00009910100f7816 */ /* 0x000fe200000000ff */
[----:B------:R-:W-:Y:S02]  /*1760*/  IMAD R16, R14, 0x95, RZ ;  /* 0x000000950e107824 */ /* 0x000fe400078e02ff */
[----:B------:R-:W-:Y:S01]  /*1770*/  IMAD.U32 R14, RZ, RZ, UR4 ;  /* 0x00000004ff0e7e24 */ /* 0x000fe2000f8e00ff */
[----:B------:R-:W-:Y:S02]  /*1780*/  LOP3.LUT R18, R18, 0xffff, RZ, 0xc0, !PT ;  /* 0x0000ffff12127812 */ /* 0x000fe400078ec0ff */
[----:B------:R-:W-:Y:S01]  /*1790*/  LOP3.LUT R16, R16, 0xffff, RZ, 0xc0, !PT ;  /* 0x0000ffff10107812 */ /* 0x000fe200078ec0ff */
[----:B------:R-:W-:Y:S01]  /*17a0*/  IMAD.WIDE.U32 R44, R44, 0x3100, RZ ;  /* 0x000031002c2c7825 */ /* 0x000fe200078e00ff */
[----:B------:R-:W-:-:S02]  /*17b0*/  SHF.L.U32 R21, R21, 0x2, RZ ;  /* 0x0000000215157819 */ /* 0x000fc400000006ff */
[----:B------:R-:W-:Y:S01]  /*17c0*/  SHF.R.U32.HI R18, RZ, 0xd, R18 ;  /* 0x0000000dff127819 */ /* 0x000fe20000011612 */
[----:B------:R-:W-:Y:S01]  /*17d0*/  IMAD.WIDE.U32 R46, R46, 0x3100, RZ ;  /* 0x000031002e2e7825 */ /* 0x000fe200078e00ff */
[----:B------:R-:W-:-:S03]  /*17e0*/  SHF.R.U32.HI R16, RZ, 0xd, R16 ;  /* 0x0000000dff107819 */ /* 0x000fc60000011610 */
[----:B------:R-:W-:Y:S01]  /*17f0*/  IMAD.SHL.U32 R23, R23, 0x4, RZ ;  /* 0x0000000417177824 */ /* 0x000fe200078e00ff */
[----:B------:R-:W-:Y:S01]  /*1800*/  PRMT R14, R17, R14, 0xffe0 ;  /* 0x0000ffe0110e7416 */ /* 0x000fe2000000000e */
[----:B------:R-:W-:Y:S01]  /*1810*/  IMAD R15, R15, 0x37, RZ ;  /* 0x000000370f0f7824 */ /* 0x000fe200078e02ff */
[----:B------:R-:W-:Y:S01]  /*1820*/  PRMT R17, R5, 0x9910, RZ ;  /* 0x0000991005117816 */ /* 0x000fe200000000ff */
[----:B------:R-:W-:Y:S01]  /*1830*/  IMAD R20, R20, 0x95, RZ ;  /* 0x0000009514147824 */ /* 0x000fe200078e02ff */
[----:B------:R-:W-:Y:S02]  /*1840*/  LOP3.LUT R44, R44, 0xffff, R21, 0xf8, !PT ;  /* 0x0000ffff2c2c7812 */ /* 0x000fe400078ef815 */
[----:B------:R-:W-:Y:S02]  /*1850*/  PRMT R19, R19, 0x9910, RZ ;  /* 0x0000991013137816 */ /* 0x000fe400000000ff */
[----:B------:R-:W-:Y:S02]  /*1860*/  LOP3.LUT R46, R46, 0xffff, R23, 0xf8, !PT ;  /* 0x0000ffff2e2e7812 */ /* 0x000fe400078ef817 */
[----:B------:R-:W-:Y:S01]  /*1870*/  LOP3.LUT R21, R18, 0xffff, RZ, 0xc0, !PT ;  /* 0x0000ffff12157812 */ /* 0x000fe200078ec0ff */
[----:B------:R-:W-:Y:S01]  /*1880*/  IMAD.MOV R18, RZ, RZ, -R15 ;  /* 0x000000ffff127224 */ /* 0x000fe200078e0a0f */
[----:B------:R-:W-:-:S02]  /*1890*/  LOP3.LUT R5, R16, 0xffff, RZ, 0xc0, !PT ;  /* 0x0000ffff10057812 */ /* 0x000fc400078ec0ff */
[----:B------:R-:W-:Y:S02]  /*18a0*/  MOV R16, R17 ;  /* 0x0000001100107202 */ /* 0x000fe40000000f00 */
[----:B------:R-:W-:Y:S02]  /*18b0*/  LOP3.LUT R20, R20, 0xffff, RZ, 0xc0, !PT ;  /* 0x0000ffff14147812 */ /* 0x000fe400078ec0ff */
[----:B------:R-:W-:Y:S01]  /*18c0*/  MOV R17, R19 ;  /* 0x0000001300117202 */ /* 0x000fe20000000f00 */
[----:B------:R-:W-:Y:S01]  /*18d0*/  IMAD.WIDE.U32 R46, R5, 0xe0, R46 ;  /* 0x000000e0052e7825 */ /* 0x000fe200078e002e */
[----:B------:R-:W-:Y:S02]  /*18e0*/  PRMT R5, R18, 0x7710, RZ ;  /* 0x0000771012057816 */ /* 0x000fe400000000ff */
[----:B------:R-:W-:Y:S01]  /*18f0*/  SHF.R.U32.HI R20, RZ, 0xd, R20 ;  /* 0x0000000dff147819 */ /* 0x000fe20000011614 */
[----:B------:R-:W-:Y:S01]  /*1900*/  IMAD R17, R17, 0x95, RZ ;  /* 0x0000009511117824 */ /* 0x000fe200078e02ff */
[----:B------:R-:W-:Y:S01]  /*1910*/  PRMT R3, R0, 0x3340, R0 ;  /* 0x0000334000037816 */ /* 0x000fe20000000000 */
[----:B------:R-:W-:Y:S01]  /*1920*/  IMAD.IADD R5, R4, 0x1, R5 ;  /* 0x0000000104057824 */ /* 0x000fe200078e0205 */
[----:B------:R-:W-:Y:S01]  /*1930*/  LOP3.LUT R15, R20, 0xffff, RZ, 0xc0, !PT ;  /* 0x0000ffff140f7812 */ /* 0x000fe200078ec0ff */
[----:B------:R-:W-:Y:S01]  /*1940*/  ULEA UR5, UR6, UR5, 0x18 ;  /* 0x0000000506057291 */ /* 0x000fe2000f8ec0ff */
[----:B------:R-:W-:Y:S01]  /*1950*/  IMAD R16, R16, 0x95, RZ ;  /* 0x0000009510107824 */ /* 0x000fe200078e02ff */
[----:B------:R-:W-:-:S02]  /*1960*/  LOP3.LUT R17, R17, 0xffff, RZ, 0xc0, !PT ;  /* 0x0000ffff11117812 */ /* 0x000fc400078ec0ff */
[----:B------:R-:W-:Y:S01]  /*1970*/  PRMT R14, R14, 0x5410, R3 ;  /* 0x000054100e0e7816 */ /* 0x000fe20000000003 */
[----:B------:R-:W-:Y:S01]  /*1980*/  IMAD.WIDE.U32 R44, R15, 0xe0, R44 ;  /* 0x000000e00f2c7825 */ /* 0x000fe200078e002c */
[----:B------:R-:W-:Y:S02]  /*1990*/  SHF.L.U32 R3, R5, 0x2, RZ ;  /* 0x0000000205037819 */ /* 0x000fe400000006ff */
[----:B------:R-:W-:Y:S01]  /*19a0*/  LOP3.LUT R16, R16, 0xffff, RZ, 0xc0, !PT ;  /* 0x0000ffff10107812 */ /* 0x000fe200078ec0ff */
[----:B------:R-:W-:Y:S01]  /*19b0*/  IMAD.U32 R5, RZ, RZ, UR5 ;  /* 0x00000005ff057e24 */ /* 0x000fe2000f8e00ff */
[----:B------:R-:W-:Y:S01]  /*19c0*/  SHF.R.U32.HI R15, RZ, 0xd, R17 ;  /* 0x0000000dff0f7819 */ /* 0x000fe20000011611 */
[----:B------:R-:W-:Y:S01]  /*19d0*/  IMAD.WIDE.U32 R42, R42, 0x3100, RZ ;  /* 0x000031002a2a7825 */ /* 0x000fe200078e00ff */
[----:B------:R-:W-:Y:S02]  /*19e0*/  SHF.L.U32 R29, R29, 0x2, RZ ;  /* 0x000000021d1d7819 */ /* 0x000fe400000006ff */
[----:B------:R-:W-:Y:S01]  /*19f0*/  SHF.R.U32.HI R16, RZ, 0xd, R16 ;  /* 0x0000000dff107819 */ /* 0x000fe20000011610 */
[----:B------:R-:W-:Y:S01]  /*1a00*/  IMAD.WIDE.U32 R40, R40, 0x3100, RZ ;  /* 0x0000310028287825 */ /* 0x000fe200078e00ff */
[----:B------:R-:W-:-:S03]  /*1a10*/  LOP3.LUT R19, R15, 0xffff, RZ, 0xc0, !PT ;  /* 0x0000ffff0f137812 */ /* 0x000fc600078ec0ff */
[----:B------:R-:W-:Y:S01]  /*1a20*/  IMAD.SHL.U32 R23, R22, 0x4, RZ ;  /* 0x0000000416177824 */ /* 0x000fe200078e00ff */
[----:B------:R-:W-:Y:S02]  /*1a30*/  IADD3 R12, P2, PT, R12, UR10, RZ ;  /* 0x0000000a0c0c7c10 */ /* 0x000fe4000ff5e0ff */
[----:B------:R-:W-:Y:S02]  /*1a40*/  IADD3 R15, PT, PT, R9, R5, RZ ;  /* 0x00000005090f7210 */ /* 0x000fe40007ffe0ff */
[----:B------:R-:W-:Y:S02]  /*1a50*/  LOP3.LUT R42, R42, 0xffff, R23, 0xf8, !PT ;  /* 0x0000ffff2a2a7812 */ /* 0x000fe400078ef817 */
[----:B------:R-:W-:Y:S02]  /*1a60*/  LOP3.LUT R40, R40, 0xffff, R29, 0xf8, !PT ;  /* 0x0000ffff28287812 */ /* 0x000fe400078ef81d */
[----:B------:R-:W-:Y:S02]  /*1a70*/  LOP3.LUT R17, R16, 0xffff, RZ, 0xc0, !PT ;  /* 0x0000ffff10117812 */ /* 0x000fe400078ec0ff */
[----:B------:R-:W-:-:S02]  /*1a80*/  LOP3.LUT R3, R3, 0xffff, RZ, 0xc0, !PT ;  /* 0x0000ffff03037812 */ /* 0x000fc400078ec0ff */
[----:B------:R-:W-:Y:S01]  /*1a90*/  IADD3 R50, P3, PT, R12, 0x740, RZ ;  /* 0x000007400c327810 */ /* 0x000fe20007f7e0ff */
[----:B------:R-:W-:Y:S01]  /*1aa0*/  IMAD.WIDE.U32 R48, R21, 0xe0, R48 ;  /* 0x000000e015307825 */ /* 0x000fe200078e0030 */
[----:B------:R-:W-:Y:S02]  /*1ab0*/  CS2R R20, SRZ ;  /* 0x0000000000147805 */ /* 0x000fe4000001ff00 */
[----:B------:R-:W-:Y:S02]  /*1ac0*/  CS2R R34, SRZ ;  /* 0x0000000000227805 */ /* 0x000fe4000001ff00 */
[----:B------:R-:W-:Y:S01]  /*1ad0*/  IADD3.X R51, PT, PT, RZ, UR11, RZ, P3, P2 ;  /* 0x0000000bff337c10 */ /* 0x000fe20009fe44ff */
[----:B------:R-:W-:Y:S01]  /*1ae0*/  IMAD.WIDE.U32 R42, R17, 0xe0, R42 ;  /* 0x000000e0112a7825 */ /* 0x000fe200078e002a */
[----:B------:R-:W-:Y:S02]  /*1af0*/  CS2R R28, SRZ ;  /* 0x00000000001c7805 */ /* 0x000fe4000001ff00 */
[----:B------:R-:W-:-:S02]  /*1b00*/  CS2R R32, SRZ ;  /* 0x0000000000207805 */ /* 0x000fc4000001ff00 */
[----:B------:R-:W-:Y:S01]  /*1b10*/  CS2R R30, SRZ ;  /* 0x00000000001e7805 */ /* 0x000fe2000001ff00 */
[----:B------:R-:W-:Y:S01]  /*1b20*/  IMAD.WIDE.U32 R40, R19, 0xe0, R40 ;  /* 0x000000e013287825 */ /* 0x000fe200078e0028 */
[----:B------:R-:W-:Y:S02]  /*1b30*/  CS2R R24, SRZ ;  /* 0x0000000000187805 */ /* 0x000fe4000001ff00 */
[----:B------:R-:W-:Y:S02]  /*1b40*/  CS2R R26, SRZ ;  /* 0x00000000001a7805 */ /* 0x000fe4000001ff00 */
[----:B------:R-:W-:Y:S01]  /*1b50*/  SHF.L.U32 R11, R11, 0x3, RZ ;  /* 0x000000030b0b7819 */ /* 0x000fe200000006ff */
[----:B------:R-:W-:Y:S02]  /*1b60*/  IDP.2A.LO.U16.U8 R3, R13, R14, R3 ;  /* 0x0000000e0d037226 */ /* 0x000fe40000001003 */
[----:B------:R-:W-:Y:S01]  /*1b70*/  IMAD.MOV.U32 R37, RZ, RZ, RZ ;  /* 0x000000ffff257224 */ /* 0x000fe200078e00ff */
[----:B--2---:R0:W-:Y:S04]  /*1b80*/  @P4 STS [R15], R6 ;  /* 0x000000060f004388 */ /* 0x0041e80000000800 */
[----:B---3--:R1:W-:Y:S01]  /*1b90*/  @P1 STS [R15+0x1c0], R10 ;  /* 0x0001c00a0f001388 */ /* 0x0083e20000000800 */
[----:B0-----:R-:W-:-:S02]  /*1ba0*/  IMAD.MOV.U32 R6, RZ, RZ, RZ ;  /* 0x000000ffff067224 */ /* 0x001fc400078e00ff */
[----:B-1----:R-:W-:-:S07]  /*1bb0*/  HFMA2 R10, -RZ, RZ, 0, 0 ;  /* 0x00000000ff0a7431 */ /* 0x002fce00000001ff */
.L_x_383:
[----:B------:R-:W-:Y:S01]  /*1bc0*/  BAR.SYNC.DEFER_BLOCKING 0x0 ;  /* 0x0000000000007b1d */ /* 0x000fe20000010000 */
[C---:B------:R-:W-:Y:S02]  /*1bd0*/  ISETP.GT.U32.AND P2, PT, R4.reuse, 0x223, PT ;  /* 0x000002230400780c */ /* 0x040fe40003f44070 */
[----:B------:R-:W-:Y:S02]  /*1be0*/  ISETP.GT.U32.AND P3, PT, R4, 0x1b3, PT ;  /* 0x000001b30400780c */ /* 0x000fe40003f64070 */
[----:B------:R-:W-:-:S03]  /*1bf0*/  P2R R22, PR, RZ, 0x2 ;  /* 0x00000002ff167803 */ /* 0x000fc60000000000 */
[----:B------:R-:W0:Y:S01]  /*1c00*/  @!P0 LDC.64 R12, c[0x0][0x380] ;  /* 0x0000e000ff0c8b82 */ /* 0x000e220000000a00 */
[----:B------:R-:W-:-:S07]  /*1c10*/  P2R R23, PR, RZ, 0x1 ;  /* 0x00000001ff177803 */ /* 0x000fce0000000000 */
[----:B------:R-:W1:Y:S08]  /*1c20*/  @!P2 LDC.64 R14, c[0x0][0x380] ;  /* 0x0000e000ff0eab82 */ /* 0x000e700000000a00 */
[----:B------:R-:W2:Y:S01]  /*1c30*/  @!P3 LDC.64 R16, c[0x0][0x380] ;  /* 0x0000e000ff10bb82 */ /* 0x000ea20000000a00 */
[----:B0-----:R-:W-:-:S04]  /*1c40*/  @!P0 IADD3 R18, P4, P5, R7, R12, R3 ;  /* 0x0000000c07128210 */ /* 0x001fc80007d9e003 */
[----:B------:R-:W-:Y:S02]  /*1c50*/  @!P0 IADD3.X R19, PT, PT, RZ, R13, RZ, P4, P5 ;  /* 0x0000000dff138210 */ /* 0x000fe400027ea4ff */
[----:B-1----:R-:W-:-:S04]  /*1c60*/  @!P2 IADD3 R14, P4, P5, R48, R14, R7 ;  /* 0x0000000e300ea210 */ /* 0x002fc80007d9e007 */
[----:B------:R-:W-:Y:S02]  /*1c70*/  @!P2 IADD3.X R15, PT, PT, R49, R15, RZ, P4, P5 ;  /* 0x0000000f310fa210 */ /* 0x000fe400027ea4ff */
[----:B--2---:R-:W-:-:S04]  /*1c80*/  @!P3 IADD3 R16, P4, P5, R46, R16, R7 ;  /* 0x000000102e10b210 */ /* 0x004fc80007d9e007 */
[----:B------:R-:W2:Y:S01]  /*1c90*/  @!P2 LDG.E.CONSTANT R15, desc[UR8][R14.64+0xc400] ;  /* 0x00c400080e0fa981 */ /* 0x000ea2000c1e9900 */
[----:B------:R-:W-:Y:S02]  /*1ca0*/  @!P3 IADD3.X R17, PT, PT, R47, R17, RZ, P4, P5 ;  /* 0x000000112f11b210 */ /* 0x000fe400027ea4ff */
[----:B------:R-:W-:Y:S01]  /*1cb0*/  ISETP.GT.U32.AND P4, PT, R4, 0x143, PT ;  /* 0x000001430400780c */ /* 0x000fe20003f84070 */
[----:B------:R-:W0:Y:S02]  /*1cc0*/  @!P2 S2R R57, SR_CgaCtaId ;  /* 0x000000000039a919 */ /* 0x000e240000008800 */
[----:B------:R-:W3:Y:S10]  /*1cd0*/  @!P3 LDG.E.CONSTANT R16, desc[UR8][R16.64+0xc400] ;  /* 0x00c400081010b981 */ /* 0x000ef4000c1e9900 */
[----:B------:R-:W1:Y:S02]  /*1ce0*/  @!P4 LDC.64 R12, c[0x0][0x380] ;  /* 0x0000e000ff0ccb82 */ /* 0x000e640000000a00 */
[----:B-1----:R-:W-:-:S04]  /*1cf0*/  @!P4 IADD3 R38, P6, P5, R44, R12, R7 ;  /* 0x0000000c2c26c210 */ /* 0x002fc80007dde007 */
[----:B------:R-:W-:Y:S02]  /*1d00*/  @!P4 IADD3.X R39, PT, PT, R45, R13, RZ, P6, P5 ;  /* 0x0000000d2d27c210 */ /* 0x000fe400037ea4ff */
[----:B------:R-:W-:-:S03]  /*1d10*/  ISETP.GT.U32.AND P5, PT, R4, 0xd3, PT ;  /* 0x000000d30400780c */ /* 0x000fc60003fa4070 */
[----:B------:R-:W4:Y:S10]  /*1d20*/  @!P4 LDG.E.CONSTANT R38, desc[UR8][R38.64+0xc400] ;  /* 0x00c400082626c981 */ /* 0x000f34000c1e9900 */
[----:B------:R-:W1:Y:S02]  /*1d30*/  @!P5 LDC.64 R12, c[0x0][0x380] ;  /* 0x0000e000ff0cdb82 */ /* 0x000e640000000a00 */
[----:B-1----:R-:W-:-:S04]  /*1d40*/  @!P5 IADD3 R52, P1, P6, R42, R12, R7 ;  /* 0x0000000c2a34d210 */ /* 0x002fc80007e3e007 */
[----:B------:R-:W-:Y:S02]  /*1d50*/  @!P5 IADD3.X R53, PT, PT, R43, R13, RZ, P1, P6 ;  /* 0x0000000d2b35d210 */ /* 0x000fe40000fec4ff */
[----:B------:R-:W-:-:S03]  /*1d60*/  ISETP.GT.U32.AND P6, PT, R4, 0x63, PT ;  /* 0x000000630400780c */ /* 0x000fc60003fc4070 */
[----:B------:R-:W5:Y:S10]  /*1d70*/  @!P5 LDG.E.CONSTANT R52, desc[UR8][R52.64+0xc400] ;  /* 0x00c400083434d981 */ /* 0x000f74000c1e9900 */
[----:B------:R-:W1:Y:S02]  /*1d80*/  @!P6 LDC.64 R12, c[0x0][0x380] ;  /* 0x0000e000ff0ceb82 */ /* 0x000e640000000a00 */
[----:B-1----:R-:W-:-:S04]  /*1d90*/  @!P6 IADD3 R12, P1, P0, R40, R12, R7 ;  /* 0x0000000c280ce210 */ /* 0x002fc8000783e007 */
[----:B------:R-:W-:Y:S02]  /*1da0*/  @!P6 IADD3.X R13, PT, PT, R41, R13, RZ, P1, P0 ;  /* 0x0000000d290de210 */ /* 0x000fe40000fe04ff */
[----:B------:R-:W-:Y:S02]  /*1db0*/  ISETP.NE.AND P0, PT, R23, RZ, PT ;  /* 0x000000ff1700720c */ /* 0x000fe40003f05270 */
[----:B------:R-:W-:-:S11]  /*1dc0*/  ISETP.NE.AND P1, PT, R22, RZ, PT ;  /* 0x000000ff1600720c */ /* 0x000fd60003f25270 */
[----:B------:R1:W2:Y:S01]  /*1dd0*/  @!P0 LDG.E.CONSTANT R18, desc[UR8][R18.64+0xc400] ;  /* 0x00c4000812128981 */ /* 0x0002a2000c1e9900 */
[----:B------:R-:W0:Y:S01]  /*1de0*/  @!P0 S2R R23, SR_CgaCtaId ;  /* 0x0000000000178919 */ /* 0x000e220000008800 */
[----:B------:R-:W-:Y:S02]  /*1df0*/  @!P0 MOV R22, 0x400 ;  /* 0x0000040000168802 */ /* 0x000fe40000000f00 */
[----:B------:R-:W5:Y:S01]  /*1e00*/  @P1 LDG.E.CONSTANT R54, desc[UR8][R50.64] ;  /* 0x0000000832361981 */ /* 0x000f62000c1e9900 */
[----:B-1----:R-:W-:Y:S02]  /*1e10*/  @!P2 LOP3.LUT R19, R6, 0x1, RZ, 0xc, !PT ;  /* 0x000000010613a812 */ /* 0x002fe400078e0cff */
[----:B0-----:R-:W-:Y:S02]  /*1e20*/  @!P0 LEA R2, R23, R22, 0x18 ;  /* 0x0000001617028211 */ /* 0x001fe400078ec0ff */
[----:B------:R-:W-:Y:S01]  /*1e30*/  @!P2 MOV R22, 0x400 ;  /* 0x000004000016a802 */ /* 0x000fe20000000f00 */
[----:B------:R0:W5:Y:S02]  /*1e40*/  @!P6 LDG.E.CONSTANT R23, desc[UR8][R12.64+0xc400] ;  /* 0x00c400080c17e981 */ /* 0x000164000c1e9900 */
[----:B------:R-:W-:Y:S01]  /*1e50*/  @!P0 IMAD.IADD R55, R9, 0x1, R2 ;  /* 0x0000000109378824 */ /* 0x000fe200078e0202 */
[----:B------:R-:W-:-:S02]  /*1e60*/  @!P2 LEA R2, R57, R22, 0x18 ;  /* 0x000000163902a211 */ /* 0x000fc400078ec0ff */
[----:B------:R-:W-:Y:S02]  /*1e70*/  @!P0 LOP3.LUT R22, R6, 0x1, RZ, 0xc, !PT ;  /* 0x0000000106168812 */ /* 0x000fe400078e0cff */
[----:B------:R-:W-:-:S03]  /*1e80*/  @!P2 IADD3 R14, PT, PT, R9, R2, RZ ;  /* 0x00000002090ea210 */ /* 0x000fc60007ffe0ff */
[----:B------:R-:W-:Y:S02]  /*1e90*/  @!P0 IMAD R55, R22, 0xa50, R55 ;  /* 0x00000a5016378824 */ /* 0x000fe400078e0237 */
[----:B------:R-:W-:Y:S01]  /*1ea0*/  @!P2 IMAD R22, R19, 0xa50, R14 ;  /* 0x00000a501316a824 */ /* 0x000fe200078e020e */
[----:B------:R-:W-:Y:S01]  /*1eb0*/  P2R R14, PR, RZ, 0x1 ;  /* 0x00000001ff0e7803 */ /* 0x000fe20000000000 */
[----:B------:R-:W1:Y:S01]  /*1ec0*/  @P1 S2R R19, SR_CgaCtaId ;  /* 0x0000000000131919 */ /* 0x000e620000008800 */
[----:B------:R-:W1:Y:S01]  /*1ed0*/  @!P3 S2R R17, SR_CgaCtaId ;  /* 0x000000000011b919 */ /* 0x000e620000008800 */
[----:B--2---:R2:W-:Y:S01]  /*1ee0*/  @!P0 STS [R55], R18 ;  /* 0x0000001237008388 */ /* 0x0045e20000000800 */
[----:B------:R-:W-:-:S13]  /*1ef0*/  ISETP.NE.AND P0, PT, R8, RZ, PT ;  /* 0x000000ff0800720c */ /* 0x000fda0003f05270 */
[----:B------:R5:W5:Y:S01]  /*1f00*/  @P0 LDG.E.CONSTANT R56, desc[UR8][R50.64+-0x700] ;  /* 0xfff9000832380981 */ /* 0x000b62000c1e9900 */
[----:B------:R-:W1:Y:S03]  /*1f10*/  @P0 S2R R57, SR_CgaCtaId ;  /* 0x0000000000390919 */ /* 0x000e660000008800 */
[----:B------:R0:W-:Y:S01]  /*1f20*/  @!P2 STS [R22+0x1c0], R15 ;  /* 0x0001c00f1600a388 */ /* 0x0001e20000000800 */
[----:B--2---:R-:W-:Y:S02]  /*1f30*/  @P0 MOV R18, 0x400 ;  /* 0x0000040000120802 */ /* 0x004fe40000000f00 */
[----:B0-----:R-:W-:-:S04]  /*1f40*/  LOP3.LUT R15, R6, 0x1, RZ, 0xc0, !PT ;  /* 0x00000001060f7812 */ /* 0x001fc800078ec0ff */
[----:B------:R-:W-:Y:S01]  /*1f50*/  @P0 LOP3.LUT R12, R15, 0x1, RZ, 0x3c, !PT ;  /* 0x000000010f0c0812 */ /* 0x000fe200078e3cff */
[----:B------:R-:W-:-:S04]  /*1f60*/  @P0 VIADD R18, R18, 0x14a0 ;  /* 0x000014a012120836 */ /* 0x000fc80000000000 */
[----:B------:R-:W-:-:S04]  /*1f70*/  @P0 IMAD R13, R12, 0xa50, R9 ;  /* 0x00000a500c0d0824 */ /* 0x000fc800078e0209 */
[----:B------:R-:W-:Y:S01]  /*1f80*/  @P0 IMAD R12, R12, -0x850, R13 ;  /* 0xfffff7b00c0c0824 */ /* 0x000fe200078e020d */
[----:B------:R-:W-:Y:S02]  /*1f90*/  @P1 MOV R13, 0x400 ;  /* 0x00000400000d1802 */ /* 0x000fe40000000f00 */
[----:B-1----:R-:W-:Y:S02]  /*1fa0*/  @P0 LEA R5, R57, R18, 0x18 ;  /* 0x0000001239050211 */ /* 0x002fe400078ec0ff */
[----:B------:R-:W-:-:S03]  /*1fb0*/  @P1 IADD3 R18, PT, PT, R13, 0x14a0, RZ ;  /* 0x000014a00d121810 */ /* 0x000fc60007ffe0ff */
[----:B------:R-:W-:Y:S01]  /*1fc0*/  @P0 IMAD.IADD R39, R5, 0x1, R12 ;  /* 0x0000000105270824 */ /* 0x000fe200078e020c */
[----:B------:R-:W-:Y:S01]  /*1fd0*/  @P1 LEA R5, R19, R18, 0x18 ;  /* 0x0000001213051211 */ /* 0x000fe200078ec0ff */
[----:B------:R-:W0:Y:S01]  /*1fe0*/  @!P4 S2R R12, SR_CgaCtaId ;  /* 0x00000000000cc919 */ /* 0x000e220000008800 */
[----:B------:R-:W-:-:S04]  /*1ff0*/  @!P3 MOV R18, 0x400 ;  /* 0x000004000012b802 */ /* 0x000fc80000000f00 */
[----:B------:R-:W-:Y:S02]  /*2000*/  @!P3 LEA R2, R17, R18, 0x18 ;  /* 0x000000121102b211 */ /* 0x000fe400078ec0ff */
[----:B------:R-:W1:Y:S01]  /*2010*/  @!P5 S2R R17, SR_CgaCtaId ;  /* 0x000000000011d919 */ /* 0x000e620000008800 */
[----:B------:R-:W2:Y:S01]  /*2020*/  @!P6 S2R R13, SR_CgaCtaId ;  /* 0x00000000000de919 */ /* 0x000ea20000008800 */
[----:B------:R-:W-:Y:S02]  /*2030*/  @!P3 LOP3.LUT R19, R6, 0x1, RZ, 0xc, !PT ;  /* 0x000000010613b812 */ /* 0x000fe400078e0cff */
[----:B------:R-:W-:Y:S02]  /*2040*/  @!P3 IADD3 R18, PT, PT, R9, R2, RZ ;  /* 0x000000020912b210 */ /* 0x000fe40007ffe0ff */
[----:B------:R-:W-:-:S03]  /*2050*/  @!P4 MOV R53, 0x400 ;  /* 0x000004000035c802 */ /* 0x000fc60000000f00 */
[----:B------:R-:W-:Y:S01]  /*2060*/  @!P3 IMAD R19, R19, 0xa50, R18 ;  /* 0x00000a501313b824 */ /* 0x000fe200078e0212 */
[----:B------:R-:W-:Y:S02]  /*2070*/  @!P5 MOV R18, 0x400 ;  /* 0x000004000012d802 */ /* 0x000fe40000000f00 */
[----:B------:R-:W-:Y:S02]  /*2080*/  @!P6 MOV R22, 0x400 ;  /* 0x000004000016e802 */ /* 0x000fe40000000f00 */
[----:B0-----:R-:W-:-:S05]  /*2090*/  @!P4 LEA R2, R12, R53, 0x18 ;  /* 0x000000350c02c211 */ /* 0x001fca00078ec0ff */
[----:B------:R-:W-:Y:S01]  /*20a0*/  @!P4 IMAD.IADD R12, R9, 0x1, R2 ;  /* 0x00000001090cc824 */ /* 0x000fe200078e0202 */
[----:B-1----:R-:W-:-:S04]  /*20b0*/  @!P5 LEA R2, R17, R18, 0x18 ;  /* 0x000000121102d211 */ /* 0x002fc800078ec0ff */
[----:B------:R-:W-:Y:S02]  /*20c0*/  @!P5 IADD3 R18, PT, PT, R9, R2, RZ ;  /* 0x000000020912d210 */ /* 0x000fe40007ffe0ff */
[----:B--2---:R-:W-:Y:S02]  /*20d0*/  @!P6 LEA R2, R13, R22, 0x18 ;  /* 0x000000160d02e211 */ /* 0x004fe400078ec0ff */
[----:B------:R-:W-:Y:S02]  /*20e0*/  @!P4 LOP3.LUT R13, R6, 0x1, RZ, 0xc, !PT ;  /* 0x00000001060dc812 */ /* 0x000fe400078e0cff */
[----:B------:R-:W-:-:S03]  /*20f0*/  ISETP.NE.U32.AND P2, PT, R15, 0x1, PT ;  /* 0x000000010f00780c */ /* 0x000fc60003f45070 */
[----:B------:R-:W-:Y:S01]  /*2100*/  @!P4 IMAD R17, R13, 0xa50, R12 ;  /* 0x00000a500d11c824 */ /* 0x000fe200078e020c */
[----:B------:R-:W-:Y:S01]  /*2110*/  @P1 LOP3.LUT R12, R15, 0x1, RZ, 0x3c, !PT ;  /* 0x000000010f0c1812 */ /* 0x000fe200078e3cff */
[C---:B------:R-:W-:Y:S01]  /*2120*/  IMAD.SHL.U32 R15, R6.reuse, 0x200, RZ ;  /* 0x00000200060f7824 */ /* 0x040fe200078e00ff */
[----:B------:R-:W-:Y:S01]  /*2130*/  @!P5 LOP3.LUT R53, R6, 0x1, RZ, 0xc, !PT ;  /* 0x000000010635d812 */ /* 0x000fe200078e0cff */
[----:B---3--:R0:W-:Y:S02]  /*2140*/  @!P3 STS [R19+0x380], R16 ;  /* 0x000380101300b388 */ /* 0x0081e40000000800 */
[C---:B------:R-:W-:Y:S01]  /*2150*/  @P1 IMAD R55, R12.reuse, 0xa50, R9 ;  /* 0x00000a500c371824 */ /* 0x040fe200078e0209 */
[----:B------:R-:W-:Y:S01]  /*2160*/  LOP3.LUT R15, R15, 0x200, RZ, 0xc0, !PT ;  /* 0x000002000f0f7812 */ /* 0x000fe200078ec0ff */
[----:B------:R-:W-:Y:S02]  /*2170*/  @!P5 IMAD R53, R53, 0xa50, R18 ;  /* 0x00000a503535d824 */ /* 0x000fe400078e0212 */
[C---:B------:R-:W-:Y:S01]  /*2180*/  VIADD R13, R11.reuse, 0xa50 ;  /* 0x00000a500b0d7836 */ /* 0x040fe20000000000 */
[----:B------:R-:W-:Y:S01]  /*2190*/  @P2 IADD3 R13, PT, PT, R11, RZ, RZ ;  /* 0x000000ff0b0d2210 */ /* 0x000fe20007ffe0ff */
[----:B------:R-:W-:Y:S01]  /*21a0*/  @P1 IMAD R12, R12, -0x850, R55 ;  /* 0xfffff7b00c0c1824 */ /* 0x000fe200078e0237 */
[----:B0-----:R-:W-:-:S02]  /*21b0*/  @!P6 LOP3.LUT R19, R6, 0x1, RZ, 0xc, !PT ;  /* 0x000000010613e812 */ /* 0x001fc400078e0cff */
[----:B------:R-:W-:Y:S01]  /*21c0*/  @!P6 IADD3 R16, PT, PT, R9, R2, RZ ;  /* 0x000000020910e210 */ /* 0x000fe20007ffe0ff */
[----:B------:R-:W-:Y:S01]  /*21d0*/  IMAD R36, R0, 0x40, R15 ;  /* 0x0000004000247824 */ /* 0x000fe200078e020f */
[----:B----4-:R0:W-:Y:S03]  /*21e0*/  @!P4 STS [R17+0x540], R38 ;  /* 0x000540261100c388 */ /* 0x0101e60000000800 */
[----:B------:R-:W-:Y:S01]  /*21f0*/  @!P6 IMAD R58, R19, 0xa50, R16 ;  /* 0x00000a50133ae824 */ /* 0x000fe200078e0210 */
[----:B-----5:R1:W-:Y:S01]  /*2200*/  @!P5 STS [R53+0x700], R52 ;  /* 0x000700343500d388 */ /* 0x0203e20000000800 */
[----:B------:R-:W-:-:S03]  /*2210*/  IADD3 R36, PT, PT, R5, R36, RZ ;  /* 0x0000002405247210 */ /* 0x000fc60007ffe0ff */
[----:B------:R-:W-:Y:S01]  /*2220*/  @!P6 STS [R58+0x8c0], R23 ;  /* 0x0008c0173a00e388 */ /* 0x000fe20000000800 */
[----:B0-----:R-:W-:Y:S01]  /*2230*/  IMAD.IADD R38, R2, 0x1, R13 ;  /* 0x0000000102267824 */ /* 0x001fe200078e020d */
[----:B-1----:R-:W-:Y:S02]  /*2240*/  @P1 IADD3 R53, PT, PT, R5, R12, RZ ;  /* 0x0000000c05351210 */ /* 0x002fe40007ffe0ff */
[----:B------:R-:W-:Y:S02]  /*2250*/  IADD3 R50, P2, PT, R50, 0x40, RZ ;  /* 0x0000004032327810 */ /* 0x000fe40007f5e0ff */
[----:B------:R-:W-:-:S03]  /*2260*/  IADD3 R6, PT, PT, R6, 0x1, RZ ;  /* 0x0000000106067810 */ /* 0x000fc60007ffe0ff */
[----:B------:R-:W-:Y:S01]  /*2270*/  IMAD.X R51, RZ, RZ, R51, P2 ;  /* 0x000000ffff337224 */ /* 0x000fe200010e0633 */
[----:B------:R-:W-:Y:S01]  /*2280*/  ISETP.NE.AND P2, PT, R6, 0x3, PT ;  /* 0x000000030600780c */ /* 0x000fe20003f45270 */
[----:B------:R-:W-:Y:S01]  /*2290*/  @P0 STS [R39], R56 ;  /* 0x0000003827000388 */ /* 0x000fe20000000800 */
[----:B------:R-:W-:-:S03]  /*22a0*/  ISETP.NE.AND P0, PT, R14, RZ, PT ;  /* 0x000000ff0e00720c */ /* 0x000fc60003f05270 */
[----:B------:R-:W-:Y:S04]  /*22b0*/  @P1 STS [R53+0x1c0], R54 ;  /* 0x0001c03635001388 */ /* 0x000fe80000000800 */
[----:B------:R-:W-:Y:S04]  /*22c0*/  LDS R52, [R38] ;  /* 0x0000000026347984 */ /* 0x000fe80000000800 */
[----:B------:R-:W0:Y:S04]  /*22d0*/  LDS.128 R16, [R36] ;  /* 0x0000000024107984 */ /* 0x000e280000000c00 */
[----:B------:R-:W1:Y:S04]  /*22e0*/  LDS.128 R12, [R36+0x100] ;  /* 0x00010000240c7984 */ /* 0x000e680000000c00 */
[----:B------:R-:W2:Y:S04]  /*22f0*/  LDS R22, [R38+0x1b8] ;  /* 0x0001b80026167984 */ /* 0x000ea80000000800 */
[----:B------:R-:W-:Y:S04]  /*2300*/  LDS R39, [R38+0x294] ;  /* 0x0002940026277984 */ /* 0x000fe80000000800 */
[----:B------:R-:W-:Y:S01]  /*2310*/  LDS R53, [R38+0x974] ;  /* 0x0009740026357984 */ /* 0x000fe20000000800 */
[----:B0-----:R-:W-:-:S02]  /*2320*/  IDP.4A.S8.S8 R25, R52, R16, R25 ;  /* 0x0000001034197226 */ /* 0x001fc40000000619 */
[C---:B------:R-:W-:Y:S02]  /*2330*/  IDP.4A.S8.S8 R10, R52.reuse, R17, R10 ;  /* 0x00000011340a7226 */ /* 0x040fe4000000060a */
[C---:B------:R-:W-:Y:S02]  /*2340*/  IDP.4A.S8.S8 R29, R52.reuse, R18, R29 ;  /* 0x00000012341d7226 */ /* 0x040fe4000000061d */
[C---:B------:R-:W-:Y:S02]  /*2350*/  IDP.4A.S8.S8 R26, R52.reuse, R19, R26 ;  /* 0x00000013341a7226 */ /* 0x040fe4000000061a */
[C---:B-1----:R-:W-:Y:S02]  /*2360*/  IDP.4A.S8.S8 R35, R52.reuse, R12, R35 ;  /* 0x0000000c34237226 */ /* 0x042fe40000000623 */
[C---:B------:R-:W-:Y:S02]  /*2370*/  IDP.4A.S8.S8 R30, R52.reuse, R13, R30 ;  /* 0x0000000d341e7226 */ /* 0x040fe4000000061e */
[----:B------:R-:W-:-:S02]  /*2380*/  IDP.4A.S8.S8 R33, R52, R14, R33 ;  /* 0x0000000e34217226 */ /* 0x000fc40000000621 */
[C---:B--2---:R-:W-:Y:S02]  /*2390*/  IDP.4A.S8.S8 R27, R22.reuse, R16, R27 ;  /* 0x00000010161b7226 */ /* 0x044fe4000000061b */
[C---:B------:R-:W-:Y:S02]  /*23a0*/  IDP.4A.S8.S8 R24, R22.reuse, R17, R24 ;  /* 0x0000001116187226 */ /* 0x040fe40000000618 */
[C---:B------:R-:W-:Y:S02]  /*23b0*/  IDP.4A.S8.S8 R31, R22.reuse, R18, R31 ;  /* 0x00000012161f7226 */ /* 0x040fe4000000061f */
[----:B------:R-:W-:Y:S02]  /*23c0*/  IDP.4A.S8.S8 R32, R22, R19, R32 ;  /* 0x0000001316207226 */ /* 0x000fe40000000620 */
[----:B------:R-:W-:Y:S01]  /*23d0*/  IDP.4A.S8.S8 R52, R52, R15, R28 ;  /* 0x0000000f34347226 */ /* 0x000fe2000000061c */
[----:B------:R-:W0:Y:S04]  /*23e0*/  LDS.128 R16, [R36+0x10] ;  /* 0x0000100024107984 */ /* 0x000e280000000c00 */
[----:B------:R-:W1:Y:S01]  /*23f0*/  LDS R28, [R38+0x44c] ;  /* 0x00044c00261c7984 */ /* 0x000e620000000800 */
[----:B------:R-:W-:-:S02]  /*2400*/  IDP.4A.S8.S8 R37, R22, R12, R37 ;  /* 0x0000000c16257226 */ /* 0x000fc40000000625 */
[C---:B------:R-:W-:Y:S02]  /*2410*/  IDP.4A.S8.S8 R34, R22.reuse, R13, R34 ;  /* 0x0000000d16227226 */ /* 0x040fe40000000622 */
[C---:B------:R-:W-:Y:S02]  /*2420*/  IDP.4A.S8.S8 R21, R22.reuse, R14, R21 ;  /* 0x0000000e16157226 */ /* 0x040fe40000000615 */
[----:B------:R-:W-:Y:S02]  /*2430*/  IDP.4A.S8.S8 R20, R22, R15, R20 ;  /* 0x0000000f16147226 */ /* 0x000fe40000000614 */
[----:B------:R-:W2:Y:S01]  /*2440*/  LDS.128 R12, [R36+0x110] ;  /* 0x00011000240c7984 */ /* 0x000ea20000000c00 */
[CC--:B0-----:R-:W-:Y:S02]  /*2450*/  IDP.4A.S8.S8 R25, R39.reuse, R16.reuse, R25 ;  /* 0x0000001027197226 */ /* 0x0c1fe40000000619 */
[----:B------:R-:W-:Y:S02]  /*2460*/  IDP.4A.S8.S8 R10, R39, R17, R10 ;  /* 0x00000011270a7226 */ /* 0x000fe4000000060a */
[----:B-1----:R-:W-:-:S02]  /*2470*/  IDP.4A.S8.S8 R27, R28, R16, R27 ;  /* 0x000000101c1b7226 */ /* 0x002fc4000000061b */
[C---:B------:R-:W-:Y:S02]  /*2480*/  IDP.4A.S8.S8 R24, R28.reuse, R17, R24 ;  /* 0x000000111c187226 */ /* 0x040fe40000000618 */
[CC--:B------:R-:W-:Y:S02]  /*2490*/  IDP.4A.S8.S8 R29, R39.reuse, R18.reuse, R29 ;  /* 0x00000012271d7226 */ /* 0x0c0fe4000000061d */
[C---:B------:R-:W-:Y:S02]  /*24a0*/  IDP.4A.S8.S8 R31, R28.reuse, R18, R31 ;  /* 0x000000121c1f7226 */ /* 0x040fe4000000061f */
[CC--:B------:R-:W-:Y:S02]  /*24b0*/  IDP.4A.S8.S8 R22, R39.reuse, R19.reuse, R26 ;  /* 0x0000001327167226 */ /* 0x0c0fe4000000061a */
[----:B------:R-:W-:Y:S01]  /*24c0*/  IDP.4A.S8.S8 R23, R28, R19, R32 ;  /* 0x000000131c177226 */ /* 0x000fe20000000620 */
[----:B------:R-:W-:Y:S04]  /*24d0*/  LDS R26, [R38+0x6e0] ;  /* 0x0006e000261a7984 */ /* 0x000fe80000000800 */
[----:B------:R-:W-:Y:S04]  /*24e0*/  LDS R32, [R38+0x528] ;  /* 0x0005280026207984 */ /* 0x000fe80000000800 */
[----:B------:R-:W0:Y:S01]  /*24f0*/  LDS.128 R16, [R36+0x20] ;  /* 0x0000200024107984 */ /* 0x000e220000000c00 */
[----:B--2---:R-:W-:-:S02]  /*2500*/  IDP.4A.S8.S8 R35, R39, R12, R35 ;  /* 0x0000000c27237226 */ /* 0x004fc40000000623 */
[C---:B------:R-:W-:Y:S02]  /*2510*/  IDP.4A.S8.S8 R30, R39.reuse, R13, R30 ;  /* 0x0000000d271e7226 */ /* 0x040fe4000000061e */
[C---:B------:R-:W-:Y:S02]  /*2520*/  IDP.4A.S8.S8 R33, R39.reuse, R14, R33 ;  /* 0x0000000e27217226 */ /* 0x040fe40000000621 */
[----:B------:R-:W-:Y:S02]  /*2530*/  IDP.4A.S8.S8 R52, R39, R15, R52 ;  /* 0x0000000f27347226 */ /* 0x000fe40000000634 */
[C---:B------:R-:W-:Y:S02]  /*2540*/  IDP.4A.S8.S8 R39, R28.reuse, R12, R37 ;  /* 0x0000000c1c277226 */ /* 0x040fe40000000625 */
[C---:B------:R-:W-:Y:S02]  /*2550*/  IDP.4A.S8.S8 R34, R28.reuse, R13, R34 ;  /* 0x0000000d1c227226 */ /* 0x040fe40000000622 */
[----:B------:R-:W-:-:S02]  /*2560*/  IDP.4A.S8.S8 R37, R28, R14, R21 ;  /* 0x0000000e1c257226 */ /* 0x000fc40000000615 */
[----:B------:R-:W-:Y:S02]  /*2570*/  IDP.4A.S8.S8 R54, R28, R15, R20 ;  /* 0x0000000f1c367226 */ /* 0x000fe40000000614 */
[----:B------:R-:W1:Y:S04]  /*2580*/  LDS.128 R12, [R36+0x120] ;  /* 0x00012000240c7984 */ /* 0x000e680000000c00 */
[----:B------:R-:W-:Y:S01]  /*2590*/  LDS R28, [R38+0x7bc] ;  /* 0x0007bc00261c7984 */ /* 0x000fe20000000800 */
[-C--:B0-----:R-:W-:Y:S02]  /*25a0*/  IDP.4A.S8.S8 R25, R32, R16.reuse, R25 ;  /* 0x0000001020197226 */ /* 0x081fe40000000619 */
[----:B------:R-:W-:Y:S02]  /*25b0*/  IDP.4A.S8.S8 R27, R26, R16, R27 ;  /* 0x000000101a1b7226 */ /* 0x000fe4000000061b */
[----:B------:R-:W-:-:S02]  /*25c0*/  IDP.4A.S8.S8 R10, R32, R17, R10 ;  /* 0x00000011200a7226 */ /* 0x000fc4000000060a */
[----:B------:R-:W-:Y:S02]  /*25d0*/  IDP.4A.S8.S8 R24, R26, R17, R24 ;  /* 0x000000111a187226 */ /* 0x000fe40000000618 */
[-C--:B------:R-:W-:Y:S02]  /*25e0*/  IDP.4A.S8.S8 R29, R32, R18.reuse, R29 ;  /* 0x00000012201d7226 */ /* 0x080fe4000000061d */
[----:B------:R-:W-:Y:S02]  /*25f0*/  IDP.4A.S8.S8 R31, R26, R18, R31 ;  /* 0x000000121a1f7226 */ /* 0x000fe4000000061f */
[-C--:B------:R-:W-:Y:S02]  /*2600*/  IDP.4A.S8.S8 R55, R32, R19.reuse, R22 ;  /* 0x0000001320377226 */ /* 0x080fe40000000616 */
[----:B------:R-:W-:Y:S02]  /*2610*/  IDP.4A.S8.S8 R56, R26, R19, R23 ;  /* 0x000000131a387226 */ /* 0x000fe40000000617 */
[----:B------:R-:W0:Y:S04]  /*2620*/  LDS.128 R16, [R36+0x30] ;  /* 0x0000300024107984 */ /* 0x000e280000000c00 */
[----:B------:R-:W2:Y:S01]  /*2630*/  LDS.128 R20, [R36+0x130] ;  /* 0x0001300024147984 */ /* 0x000ea20000000c00 */
[----:B-1----:R-:W-:-:S02]  /*2640*/  IDP.4A.S8.S8 R35, R32, R12, R35 ;  /* 0x0000000c20237226 */ /* 0x002fc40000000623 */
[CC--:B------:R-:W-:Y:S02]  /*2650*/  IDP.4A.S8.S8 R30, R32.reuse, R13.reuse, R30 ;  /* 0x0000000d201e7226 */ /* 0x0c0fe4000000061e */
[----:B------:R-:W-:Y:S02]  /*2660*/  IDP.4A.S8.S8 R33, R32, R14, R33 ;  /* 0x0000000e20217226 */ /* 0x000fe40000000621 */
[C---:B------:R-:W-:Y:S02]  /*2670*/  IDP.4A.S8.S8 R39, R26.reuse, R12, R39 ;  /* 0x0000000c1a277226 */ /* 0x040fe40000000627 */
[----:B------:R-:W-:Y:S02]  /*2680*/  IDP.4A.S8.S8 R34, R26, R13, R34 ;  /* 0x0000000d1a227226 */ /* 0x000fe40000000622 */
[----:B------:R-:W-:Y:S02]  /*2690*/  IDP.4A.S8.S8 R52, R32, R15, R52 ;  /* 0x0000000f20347226 */ /* 0x000fe40000000634 */
[----:B------:R-:W-:-:S02]  /*26a0*/  IDP.4A.S8.S8 R14, R26, R14, R37 ;  /* 0x0000000e1a0e7226 */ /* 0x000fc40000000625 */
[----:B------:R-:W-:Y:S02]  /*26b0*/  IDP.4A.S8.S8 R54, R26, R15, R54 ;  /* 0x0000000f1a367226 */ /* 0x000fe40000000636 */
[----:B------:R-:W-:Y:S02]  /*26c0*/  VIADD R7, R7, 0xc400 ;  /* 0x0000c40007077836 */ /* 0x000fe40000000000 */
[C---:B0-----:R-:W-:Y:S02]  /*26d0*/  IDP.4A.S8.S8 R25, R28.reuse, R16, R25 ;  /* 0x000000101c197226 */ /* 0x041fe40000000619 */
[C---:B------:R-:W-:Y:S02]  /*26e0*/  IDP.4A.S8.S8 R10, R28.reuse, R17, R10 ;  /* 0x000000111c0a7226 */ /* 0x040fe4000000060a */
[C---:B------:R-:W-:Y:S02]  /*26f0*/  IDP.4A.S8.S8 R29, R28.reuse, R18, R29 ;  /* 0x000000121c1d7226 */ /* 0x040fe4000000061d */
[----:B------:R-:W-:-:S02]  /*2700*/  IDP.4A.S8.S8 R26, R28, R19, R55 ;  /* 0x000000131c1a7226 */ /* 0x000fc40000000637 */
[C---:B--2---:R-:W-:Y:S02]  /*2710*/  IDP.4A.S8.S8 R35, R28.reuse, R20, R35 ;  /* 0x000000141c237226 */ /* 0x044fe40000000623 */
[CC--:B------:R-:W-:Y:S02]  /*2720*/  IDP.4A.S8.S8 R30, R28.reuse, R21.reuse, R30 ;  /* 0x000000151c1e7226 */ /* 0x0c0fe4000000061e */
[----:B------:R-:W-:Y:S02]  /*2730*/  IDP.4A.S8.S8 R33, R28, R22, R33 ;  /* 0x000000161c217226 */ /* 0x000fe40000000621 */
[C---:B------:R-:W-:Y:S02]  /*2740*/  IDP.4A.S8.S8 R37, R53.reuse, R20, R39 ;  /* 0x0000001435257226 */ /* 0x040fe40000000627 */
[C---:B------:R-:W-:Y:S02]  /*2750*/  IDP.4A.S8.S8 R34, R53.reuse, R21, R34 ;  /* 0x0000001535227226 */ /* 0x040fe40000000622 */
[----:B------:R-:W-:-:S02]  /*2760*/  IDP.4A.S8.S8 R27, R53, R16, R27 ;  /* 0x00000010351b7226 */ /* 0x000fc4000000061b */
[C---:B------:R-:W-:Y:S02]  /*2770*/  IDP.4A.S8.S8 R24, R53.reuse, R17, R24 ;  /* 0x0000001135187226 */ /* 0x040fe40000000618 */
[C---:B------:R-:W-:Y:S02]  /*2780*/  IDP.4A.S8.S8 R31, R53.reuse, R18, R31 ;  /* 0x00000012351f7226 */ /* 0x040fe4000000061f */
[C---:B------:R-:W-:Y:S02]  /*2790*/  IDP.4A.S8.S8 R32, R53.reuse, R19, R56 ;  /* 0x0000001335207226 */ /* 0x040fe40000000638 */
[-C--:B------:R-:W-:Y:S02]  /*27a0*/  IDP.4A.S8.S8 R28, R28, R23.reuse, R52 ;  /* 0x000000171c1c7226 */ /* 0x080fe40000000634 */
[C---:B------:R-:W-:Y:S02]  /*27b0*/  IDP.4A.S8.S8 R21, R53.reuse, R22, R14 ;  /* 0x0000001635157226 */ /* 0x040fe4000000060e */
[----:B------:R-:W-:Y:S01]  /*27c0*/  IDP.4A.S8.S8 R20, R53, R23, R54 ;  /* 0x0000001735147226 */ /* 0x000fe20000000636 */
[----:B------:R-:W-:Y:S06]  /*27d0*/  @P2 BRA `(.L_x_383) ;  /* 0xfffffff000f82947 */ /* 0x000fec000383ffff */
[----:B------:R-:W0:Y:S01]  /*27e0*/  S2R R13, SR_CTAID.Y ;  /* 0x00000000000d7919 */ /* 0x000e220000002600 */
[----:B------:R-:W-:Y:S01]  /*27f0*/  IADD3 R2, PT, PT, R2, R11, RZ ;  /* 0x0000000b02027210 */ /* 0x000fe20007ffe0ff */
[----:B------:R-:W-:Y:S01]  /*2800*/  IMAD R3, R0, 0x40, R5 ;  /* 0x0000004000037824 */ /* 0x000fe200078e0205 */
[----:B------:R-:W1:Y:S01]  /*2810*/  LDC.64 R52, c[0x0][0x398] ;  /* 0x0000e600ff347b82 */ /* 0x000e620000000a00 */
[----:B------:R-:W2:Y:S01]  /*2820*/  S2R R12, SR_TID.X ;  /* 0x00000000000c7919 */ /* 0x000ea20000002100 */
[----:B------:R-:W3:Y:S06]  /*2830*/  S2R R15, SR_CTAID.X ;  /* 0x00000000000f7919 */ /* 0x000eec0000002500 */
[----:B------:R-:W4:Y:S08]  /*2840*/  LDC.64 R8, c[0x0][0x3a0] ;  /* 0x0000e800ff087b82 */ /* 0x000f300000000a00 */
[----:B------:R-:W-:Y:S01]  /*2850*/  BAR.SYNC.DEFER_BLOCKING 0x0 ;  /* 0x0000000000007b1d */ /* 0x000fe20000010000 */
[----:B0-----:R-:W-:-:S05]  /*2860*/  LEA R0, R13, R0, 0x3 ;  /* 0x000000000d007211 */ /* 0x001fca00078e18ff */
[----:B------:R-:W-:Y:S01]  /*2870*/  LDS R44, [R2+0xa50] ;  /* 0x000a5000022c7984 */ /* 0x000fe20000000800 */
[----:B--2---:R-:W-:Y:S01]  /*2880*/  IMAD.SHL.U32 R17, R12, 0x4, RZ ;  /* 0x000000040c117824 */ /* 0x004fe200078e00ff */
[C---:B------:R-:W-:Y:S02]  /*2890*/  SHF.L.U32 R11, R0.reuse, 0x2, RZ ;  /* 0x00000002000b7819 */ /* 0x040fe400000006ff */
[----:B------:R-:W0:Y:S01]  /*28a0*/  LDS.128 R4, [R3+0x200] ;  /* 0x0002000003047984 */ /* 0x000e220000000c00 */
[----:B---3--:R-:W-:Y:S02]  /*28b0*/  IMAD R36, R0, 0xe, R15 ;  /* 0x0000000e00247824 */ /* 0x008fe400078e020f */
[----:B-1----:R-:W-:Y:S01]  /*28c0*/  IMAD.WIDE.U32 R52, R11, 0x4, R52 ;  /* 0x000000040b347825 */ /* 0x002fe200078e0034 */
[----:B------:R-:W1:Y:S03]  /*28d0*/  LDS.128 R12, [R3+0x300] ;  /* 0x00030000030c7984 */ /* 0x000e660000000c00 */
[----:B------:R-:W-:Y:S01]  /*28e0*/  IMAD R36, R36, 0xe0, R17 ;  /* 0x000000e024247824 */ /* 0x000fe200078e0211 */
[----:B------:R-:W2:Y:S03]  /*28f0*/  LDS R42, [R2+0xc08] ;  /* 0x000c0800022a7984 */ /* 0x000ea60000000800 */
[----:B----4-:R-:W-:Y:S01]  /*2900*/  IMAD.WIDE.U32 R8, R36, 0x4, R8 ;  /* 0x0000000424087825 */ /* 0x010fe200078e0008 */
[----:B------:R-:W-:Y:S04]  /*2910*/  LDS R40, [R2+0xce4] ;  /* 0x000ce40002287984 */ /* 0x000fe80000000800 */
[----:B------:R-:W3:Y:S04]  /*2920*/  LDS.128 R16, [R3+0x210] ;  /* 0x0002100003107984 */ /* 0x000ee80000000c00 */
[----:B------:R-:W4:Y:S04]  /*2930*/  LDS R41, [R2+0xe9c] ;  /* 0x000e9c0002297984 */ /* 0x000f280000000800 */
[----:B------:R-:W5:Y:S04]  /*2940*/  LDG.E.CONSTANT R39, desc[UR8][R52.64+0x40] ;  /* 0x0000400834277981 */ /* 0x000f68000c1e9900 */
[----:B------:R-:W5:Y:S04]  /*2950*/  LDG.E.CONSTANT R11, desc[UR8][R8.64+0xc400] ;  /* 0x00c40008080b7981 */ /* 0x000f68000c1e9900 */
[----:B------:R-:W5:Y:S04]  /*2960*/  LDG.E.CONSTANT R23, desc[UR8][R52.64+0x4] ;  /* 0x0000040834177981 */ /* 0x000f68000c1e9900 */
[----:B------:R-:W5:Y:S04]  /*2970*/  LDG.E.CONSTANT R22, desc[UR8][R8.64+0x4] ;  /* 0x0000040808167981 */ /* 0x000f68000c1e9900 */
[----:B------:R-:W5:Y:S01]  /*2980*/  LDG.E.CONSTANT R38, desc[UR8][R52.64] ;  /* 0x0000000834267981 */ /* 0x000f62000c1e9900 */
[----:B0-----:R-:W-:-:S03]  /*2990*/  IDP.4A.S8.S8 R43, R44, R4, R25 ;  /* 0x000000042c2b7226 */ /* 0x001fc60000000619 */
[----:B------:R-:W5:Y:S01]  /*29a0*/  LDG.E.CONSTANT R0, desc[UR8][R8.64] ;  /* 0x0000000808007981 */ /* 0x000f62000c1e9900 */
[----:B------:R-:W-:-:S03]  /*29b0*/  IDP.4A.S8.S8 R46, R44, R5, R10 ;  /* 0x000000052c2e7226 */ /* 0x000fc6000000060a */
[----:B------:R-:W5:Y:S04]  /*29c0*/  LDG.E.CONSTANT R25, desc[UR8][R52.64+0x44] ;  /* 0x0000440834197981 */ /* 0x000f68000c1e9900 */
[----:B------:R-:W5:Y:S01]  /*29d0*/  LDG.E.CONSTANT R10, desc[UR8][R8.64+0xc404] ;  /* 0x00c40408080a7981 */ /* 0x000f62000c1e9900 */
[C---:B------:R-:W-:Y:S02]  /*29e0*/  IDP.4A.S8.S8 R45, R44.reuse, R6, R29 ;  /* 0x000000062c2d7226 */ /* 0x040fe4000000061d */
[C---:B------:R-:W-:Y:S01]  /*29f0*/  IDP.4A.S8.S8 R47, R44.reuse, R7, R26 ;  /* 0x000000072c2f7226 */ /* 0x040fe2000000061a */
[----:B------:R-:W5:Y:S01]  /*2a00*/  LDG.E.CONSTANT R29, desc[UR8][R8.64+0xc408] ;  /* 0x00c40808081d7981 */ /* 0x000f62000c1e9900 */
[C---:B-1----:R-:W-:Y:S02]  /*2a10*/  IDP.4A.S8.S8 R35, R44.reuse, R12, R35 ;  /* 0x0000000c2c237226 */ /* 0x042fe40000000623 */
[C---:B------:R-:W-:Y:S01]  /*2a20*/  IDP.4A.S8.S8 R49, R44.reuse, R13, R30 ;  /* 0x0000000d2c317226 */ /* 0x040fe2000000061e */
[----:B------:R-:W5:Y:S01]  /*2a30*/  LDG.E.CONSTANT R26, desc[UR8][R8.64+0x8] ;  /* 0x00000808081a7981 */ /* 0x000f62000c1e9900 */
[----:B------:R-:W-:-:S02]  /*2a40*/  IDP.4A.S8.S8 R51, R44, R14, R33 ;  /* 0x0000000e2c337226 */ /* 0x000fc40000000621 */
[C---:B--2---:R-:W-:Y:S01]  /*2a50*/  IDP.4A.S8.S8 R4, R42.reuse, R4, R27 ;  /* 0x000000042a047226 */ /* 0x044fe2000000061b */
[----:B------:R-:W2:Y:S01]  /*2a60*/  LDG.E.CONSTANT R30, desc[UR8][R8.64+0xc] ;  /* 0x00000c08081e7981 */ /* 0x000ea2000c1e9900 */
[C---:B------:R-:W-:Y:S02]  /*2a70*/  IDP.4A.S8.S8 R48, R42.reuse, R5, R24 ;  /* 0x000000052a307226 */ /* 0x040fe40000000618 */
[C---:B------:R-:W-:Y:S01]  /*2a80*/  IDP.4A.S8.S8 R31, R42.reuse, R6, R31 ;  /* 0x000000062a1f7226 */ /* 0x040fe2000000061f */
[----:B------:R-:W2:Y:S01]  /*2a90*/  LDG.E.CONSTANT R24, desc[UR8][R52.64+0x8] ;  /* 0x0000080834187981 */ /* 0x000ea2000c1e9900 */
[----:B------:R-:W-:Y:S02]  /*2aa0*/  IDP.4A.S8.S8 R32, R42, R7, R32 ;  /* 0x000000072a207226 */ /* 0x000fe40000000620 */
[----:B------:R-:W-:Y:S01]  /*2ab0*/  IDP.4A.S8.S8 R44, R44, R15, R28 ;  /* 0x0000000f2c2c7226 */ /* 0x000fe2000000061c */
[----:B------:R-:W2:Y:S01]  /*2ac0*/  LDG.E.CONSTANT R27, desc[UR8][R52.64+0x48] ;  /* 0x00004808341b7981 */ /* 0x000ea2000c1e9900 */
[----:B------:R-:W-:-:S02]  /*2ad0*/  IDP.4A.S8.S8 R12, R42, R12, R37 ;  /* 0x0000000c2a0c7226 */ /* 0x000fc40000000625 */
[C---:B------:R-:W-:Y:S01]  /*2ae0*/  IDP.4A.S8.S8 R50, R42.reuse, R13, R34 ;  /* 0x0000000d2a327226 */ /* 0x040fe20000000622 */
[----:B------:R-:W2:Y:S01]  /*2af0*/  LDG.E.CONSTANT R28, desc[UR8][R52.64+0xc] ;  /* 0x00000c08341c7981 */ /* 0x000ea2000c1e9900 */
[C---:B------:R-:W-:Y:S02]  /*2b00*/  IDP.4A.S8.S8 R14, R42.reuse, R14, R21 ;  /* 0x0000000e2a0e7226 */ /* 0x040fe40000000615 */
[----:B------:R-:W-:Y:S01]  /*2b10*/  IDP.4A.S8.S8 R42, R42, R15, R20 ;  /* 0x0000000f2a2a7226 */ /* 0x000fe20000000614 */
[----:B------:R-:W2:Y:S04]  /*2b20*/  LDG.E.CONSTANT R34, desc[UR8][R8.64+0xc40c] ;  /* 0x00c40c0808227981 */ /* 0x000ea8000c1e9900 */
[----:B------:R0:W2:Y:S01]  /*2b30*/  LDG.E.CONSTANT R20, desc[UR8][R52.64+0x4c] ;  /* 0x00004c0834147981 */ /* 0x0000a2000c1e9900 */
[----:B---3--:R-:W-:-:S02]  /*2b40*/  IDP.4A.S8.S8 R43, R40, R16, R43 ;  /* 0x00000010282b7226 */ /* 0x008fc4000000062b */
[C---:B----4-:R-:W-:Y:S01]  /*2b50*/  IDP.4A.S8.S8 R13, R41.reuse, R16, R4 ;  /* 0x00000010290d7226 */ /* 0x050fe20000000604 */
[----:B------:R-:W3:Y:S01]  /*2b60*/  LDG.E.CONSTANT R33, desc[UR8][R8.64+0x1c0] ;  /* 0x0001c00808217981 */ /* 0x000ee2000c1e9900 */
[CC--:B------:R-:W-:Y:S02]  /*2b70*/  IDP.4A.S8.S8 R46, R40.reuse, R17.reuse, R46 ;  /* 0x00000011282e7226 */ /* 0x0c0fe4000000062e */
[C---:B------:R-:W-:Y:S01]  /*2b80*/  IDP.4A.S8.S8 R48, R41.reuse, R17, R48 ;  /* 0x0000001129307226 */ /* 0x040fe20000000630 */
[----:B------:R-:W4:Y:S01]  /*2b90*/  LDG.E.CONSTANT R16, desc[UR8][R8.64+0xc5c0] ;  /* 0x00c5c00808107981 */ /* 0x000f22000c1e9900 */
[CC--:B------:R-:W-:Y:S02]  /*2ba0*/  IDP.4A.S8.S8 R45, R40.reuse, R18.reuse, R45 ;  /* 0x00000012282d7226 */ /* 0x0c0fe4000000062d */
[----:B------:R-:W-:Y:S01]  /*2bb0*/  IDP.4A.S8.S8 R15, R41, R18, R31 ;  /* 0x00000012290f7226 */ /* 0x000fe2000000061f */
[----:B------:R-:W4:Y:S01]  /*2bc0*/  LDG.E.CONSTANT R21, desc[UR8][R8.64+0x1c4] ;  /* 0x0001c40808157981 */ /* 0x000f22000c1e9900 */
[----:B0-----:R-:W-:-:S02]  /*2bd0*/  IDP.4A.S8.S8 R52, R40, R19, R47 ;  /* 0x0000001328347226 */ /* 0x001fc4000000062f */
[----:B------:R-:W-:Y:S01]  /*2be0*/  IDP.4A.S8.S8 R54, R41, R19, R32 ;  /* 0x0000001329367226 */ /* 0x000fe20000000620 */
[----:B------:R-:W4:Y:S04]  /*2bf0*/  LDG.E.CONSTANT R31, desc[UR8][R8.64+0xc5c4] ;  /* 0x00c5c408081f7981 */ /* 0x000f28000c1e9900 */
[----:B------:R-:W4:Y:S04]  /*2c00*/  LDG.E.CONSTANT R19, desc[UR8][R8.64+0x1c8] ;  /* 0x0001c80808137981 */ /* 0x000f28000c1e9900 */
[----:B------:R-:W4:Y:S04]  /*2c10*/  LDG.E.CONSTANT R18, desc[UR8][R8.64+0xc5c8] ;  /* 0x00c5c80808127981 */ /* 0x000f28000c1e9900 */
[----:B------:R-:W4:Y:S04]  /*2c20*/  LDG.E.CONSTANT R17, desc[UR8][R8.64+0x1cc] ;  /* 0x0001cc0808117981 */ /* 0x000f28000c1e9900 */
[----:B------:R0:W4:Y:S04]  /*2c30*/  LDG.E.CONSTANT R32, desc[UR8][R8.64+0xc5cc] ;  /* 0x00c5cc0808207981 */ /* 0x000128000c1e9900 */
[----:B------:R-:W1:Y:S04]  /*2c40*/  LDS.128 R4, [R3+0x310] ;  /* 0x0003100003047984 */ /* 0x000e680000000c00 */
[----:B0-----:R-:W-:Y:S01]  /*2c50*/  LDS R8, [R2+0x120c] ;  /* 0x00120c0002087984 */ /* 0x001fe20000000800 */
[----:B-1----:R-:W-:-:S02]  /*2c60*/  IDP.4A.S8.S8 R35, R40, R4, R35 ;  /* 0x0000000428237226 */ /* 0x002fc40000000623 */
[C---:B------:R-:W-:Y:S02]  /*2c70*/  IDP.4A.S8.S8 R56, R40.reuse, R5, R49 ;  /* 0x0000000528387226 */ /* 0x040fe40000000631 */
[C---:B------:R-:W-:Y:S02]  /*2c80*/  IDP.4A.S8.S8 R51, R40.reuse, R6, R51 ;  /* 0x0000000628337226 */ /* 0x040fe40000000633 */
[----:B------:R-:W-:Y:S02]  /*2c90*/  IDP.4A.S8.S8 R44, R40, R7, R44 ;  /* 0x00000007282c7226 */ /* 0x000fe4000000062c */
[C---:B------:R-:W-:Y:S01]  /*2ca0*/  IDP.4A.S8.S8 R37, R41.reuse, R4, R12 ;  /* 0x0000000429257226 */ /* 0x040fe2000000060c */
[----:B------:R-:W-:Y:S01]  /*2cb0*/  LDS R40, [R2+0x13c4] ;  /* 0x0013c40002287984 */ /* 0x000fe20000000800 */
[C---:B------:R-:W-:Y:S02]  /*2cc0*/  IDP.4A.S8.S8 R50, R41.reuse, R5, R50 ;  /* 0x0000000529327226 */ /* 0x040fe40000000632 */
[C---:B------:R-:W-:Y:S01]  /*2cd0*/  IDP.4A.S8.S8 R47, R41.reuse, R6, R14 ;  /* 0x00000006292f7226 */ /* 0x040fe2000000060e */
[----:B------:R-:W-:Y:S01]  /*2ce0*/  LDS R12, [R2+0x1130] ;  /* 0x00113000020c7984 */ /* 0x000fe20000000800 */
[----:B------:R-:W-:-:S03]  /*2cf0*/  IDP.4A.S8.S8 R42, R41, R7, R42 ;  /* 0x00000007292a7226 */ /* 0x000fc6000000062a */
[----:B------:R-:W-:Y:S04]  /*2d00*/  LDS R14, [R2+0xf78] ;  /* 0x000f7800020e7984 */ /* 0x000fe80000000800 */
[----:B------:R-:W0:Y:S02]  /*2d10*/  LDS.128 R4, [R3+0x220] ;  /* 0x0002200003047984 */ /* 0x000e240000000c00 */
        /* <DEDUP_REMOVED lines=8> */
[----:B------:R-:W0:Y:S02]  /*2da0*/  LDS.128 R4, [R3+0x320] ;  /* 0x0003200003047984 */ /* 0x000e240000000c00 */
[----:B0-----:R-:W-:-:S02]  /*2db0*/  IDP.4A.S8.S8 R35, R14, R4, R35 ;  /* 0x000000040e237226 */ /* 0x001fc40000000623 */
[C---:B------:R-:W-:Y:S02]  /*2dc0*/  IDP.4A.S8.S8 R56, R14.reuse, R5, R56 ;  /* 0x000000050e387226 */ /* 0x040fe40000000638 */
[C---:B------:R-:W-:Y:S02]  /*2dd0*/  IDP.4A.S8.S8 R51, R14.reuse, R6, R51 ;  /* 0x000000060e337226 */ /* 0x040fe40000000633 */
[----:B------:R-:W-:Y:S02]  /*2de0*/  IDP.4A.S8.S8 R44, R14, R7, R44 ;  /* 0x000000070e2c7226 */ /* 0x000fe4000000062c */
[C---:B------:R-:W-:Y:S02]  /*2df0*/  IDP.4A.S8.S8 R37, R12.reuse, R4, R37 ;  /* 0x000000040c257226 */ /* 0x040fe40000000625 */
[C---:B------:R-:W-:Y:S02]  /*2e00*/  IDP.4A.S8.S8 R50, R12.reuse, R5, R50 ;  /* 0x000000050c327226 */ /* 0x040fe40000000632 */
[----:B------:R-:W-:-:S02]  /*2e10*/  IDP.4A.S8.S8 R47, R12, R6, R47 ;  /* 0x000000060c2f7226 */ /* 0x000fc4000000062f */
[----:B------:R-:W-:Y:S02]  /*2e20*/  IDP.4A.S8.S8 R42, R12, R7, R42 ;  /* 0x000000070c2a7226 */ /* 0x000fe4000000062a */
[----:B------:R-:W0:Y:S02]  /*2e30*/  LDS.128 R4, [R3+0x230] ;  /* 0x0002300003047984 */ /* 0x000e240000000c00 */
[-C--:B0-----:R-:W-:Y:S02]  /*2e40*/  IDP.4A.S8.S8 R41, R40, R4.reuse, R13 ;  /* 0x0000000428297226 */ /* 0x081fe4000000060d */
[----:B------:R-:W0:Y:S01]  /*2e50*/  LDS.128 R12, [R3+0x330] ;  /* 0x00033000030c7984 */ /* 0x000e220000000c00 */
[C---:B------:R-:W-:Y:S02]  /*2e60*/  IDP.4A.S8.S8 R43, R8.reuse, R4, R43 ;  /* 0x00000004082b7226 */ /* 0x040fe4000000062b */
[-C--:B------:R-:W-:Y:S02]  /*2e70*/  IDP.4A.S8.S8 R46, R8, R5.reuse, R46 ;  /* 0x00000005082e7226 */ /* 0x080fe4000000062e */
[----:B------:R-:W-:-:S02]  /*2e80*/  IDP.4A.S8.S8 R48, R40, R5, R48 ;  /* 0x0000000528307226 */ /* 0x000fc40000000630 */
[----:B------:R-:W1:Y:S01]  /*2e90*/  LDC.64 R4, c[0x0][0x390] ;  /* 0x0000e400ff047b82 */ /* 0x000e620000000a00 */
[----:B------:R-:W-:Y:S02]  /*2ea0*/  I2FP.F32.S32 R46, R46 ;  /* 0x0000002e002e7245 */ /* 0x000fe40000201400 */
[----:B------:R-:W-:Y:S01]  /*2eb0*/  I2FP.F32.S32 R43, R43 ;  /* 0x0000002b002b7245 */ /* 0x000fe20000201400 */
[----:B------:R-:W-:-:S04]  /*2ec0*/  IDP.4A.S8.S8 R52, R8, R7, R52 ;  /* 0x0000000708347226 */ /* 0x000fc80000000634 */
[----:B-----5:R-:W-:Y:S01]  /*2ed0*/  FFMA R43, R43, 0.0002086216991301625967, R38 ;  /* 0x395ac1762b2b7823 */ /* 0x020fe20000000026 */
[----:B0-----:R-:W-:-:S05]  /*2ee0*/  IDP.4A.S8.S8 R35, R8, R12, R35 ;  /* 0x0000000c08237226 */ /* 0x001fca0000000623 */
[----:B------:R-:W-:Y:S01]  /*2ef0*/  I2FP.F32.S32 R2, R35 ;  /* 0x0000002300027245 */ /* 0x000fe20000201400 */
[----:B------:R-:W-:-:S04]  /*2f00*/  IDP.4A.S8.S8 R56, R8, R13, R56 ;  /* 0x0000000d08387226 */ /* 0x000fc80000000638 */
[----:B------:R-:W-:-:S04]  /*2f10*/  FFMA R2, R2, 0.0002086216991301625967, R39 ;  /* 0x395ac17602027823 */ /* 0x000fc80000000027 */
[----:B------:R-:W-:Y:S01]  /*2f20*/  FADD R2, R2, R11 ;  /* 0x0000000b02027221 */ /* 0x000fe20000000000 */
[----:B------:R-:W-:Y:S01]  /*2f30*/  FFMA R11, R46, 0.0002086216991301625967, R23 ;  /* 0x395ac1762e0b7823 */ /* 0x000fe20000000017 */
[----:B------:R-:W-:-:S03]  /*2f40*/  I2FP.F32.S32 R56, R56 ;  /* 0x0000003800387245 */ /* 0x000fc60000201400 */
[----:B------:R-:W-:Y:S01]  /*2f50*/  FADD R11, R11, R22 ;  /* 0x000000160b0b7221 */ /* 0x000fe20000000000 */
[----:B------:R-:W-:Y:S02]  /*2f60*/  IDP.4A.S8.S8 R50, R40, R13, R50 ;  /* 0x0000000d28327226 */ /* 0x000fe40000000632 */
[----:B------:R-:W-:Y:S01]  /*2f70*/  FADD R0, R43, R0 ;  /* 0x000000002b007221 */ /* 0x000fe20000000000 */
[----:B-1----:R-:W-:-:S04]  /*2f80*/  IMAD.WIDE.U32 R4, R36, 0x4, R4 ;  /* 0x0000000424047825 */ /* 0x002fc800078e0004 */
[----:B------:R-:W-:Y:S01]  /*2f90*/  FFMA R13, R56, 0.0002086216991301625967, R25 ;  /* 0x395ac176380d7823 */ /* 0x000fe20000000019 */
[----:B------:R-:W-:Y:S01]  /*2fa0*/  FMNMX R11, RZ, R11, !PT ;  /* 0x0000000bff0b7209 */ /* 0x000fe20007800000 */
[----:B------:R-:W-:Y:S02]  /*2fb0*/  IDP.4A.S8.S8 R45, R8, R6, R45 ;  /* 0x00000006082d7226 */ /* 0x000fe4000000062d */
[----:B------:R-:W-:Y:S02]  /*2fc0*/  IDP.4A.S8.S8 R54, R40, R7, R54 ;  /* 0x0000000728367226 */ /* 0x000fe40000000636 */
[C---:B------:R-:W-:Y:S02]  /*2fd0*/  IDP.4A.S8.S8 R51, R8.reuse, R14, R51 ;  /* 0x0000000e08337226 */ /* 0x040fe40000000633 */
[----:B------:R-:W-:Y:S02]  /*2fe0*/  IDP.4A.S8.S8 R44, R8, R15, R44 ;  /* 0x0000000f082c7226 */ /* 0x000fe4000000062c */
[----:B------:R-:W-:-:S02]  /*2ff0*/  IDP.4A.S8.S8 R37, R40, R12, R37 ;  /* 0x0000000c28257226 */ /* 0x000fc40000000625 */
[----:B------:R-:W-:Y:S01]  /*3000*/  FADD R10, R13, R10 ;  /* 0x0000000a0d0a7221 */ /* 0x000fe20000000000 */
[C---:B------:R-:W-:Y:S01]  /*3010*/  IDP.4A.S8.S8 R9, R40.reuse, R6, R9 ;  /* 0x0000000628097226 */ /* 0x040fe20000000609 */
[----:B------:R-:W-:Y:S01]  /*3020*/  FMNMX R3, RZ, R0, !PT ;  /* 0x00000000ff037209 */ /* 0x000fe20007800000 */
[C---:B------:R-:W-:Y:S01]  /*3030*/  IDP.4A.S8.S8 R42, R40.reuse, R15, R42 ;  /* 0x0000000f282a7226 */ /* 0x040fe2000000062a */
[----:B------:R0:W-:Y:S01]  /*3040*/  STG.E desc[UR8][R4.64+0x4], R11 ;  /* 0x0000040b04007986 */ /* 0x0001e2000c101908 */
[----:B------:R-:W-:Y:S01]  /*3050*/  I2FP.F32.S32 R13, R52 ;  /* 0x00000034000d7245 */ /* 0x000fe20000201400 */
[----:B------:R-:W-:Y:S01]  /*3060*/  IDP.4A.S8.S8 R47, R40, R14, R47 ;  /* 0x0000000e282f7226 */ /* 0x000fe2000000062f */
[----:B------:R-:W-:Y:S02]  /*3070*/  I2FP.F32.S32 R0, R37 ;  /* 0x0000002500007245 */ /* 0x000fe40000201400 */
[----:B------:R-:W-:Y:S02]  /*3080*/  I2FP.F32.S32 R45, R45 ;  /* 0x0000002d002d7245 */ /* 0x000fe40000201400 */
[----:B------:R-:W-:-:S02]  /*3090*/  I2FP.F32.S32 R6, R51 ;  /* 0x0000003300067245 */ /* 0x000fc40000201400 */
[----:B------:R-:W-:Y:S02]  /*30a0*/  I2FP.F32.S32 R15, R54 ;  /* 0x00000036000f7245 */ /* 0x000fe40000201400 */
[----:B0-----:R-:W-:Y:S01]  /*30b0*/  I2FP.F32.S32 R11, R44 ;  /* 0x0000002c000b7245 */ /* 0x001fe20000201400 */
[----:B--2---:R-:W-:Y:S01]  /*30c0*/  FFMA R13, R13, 0.0002086216991301625967, R28 ;  /* 0x395ac1760d0d7823 */ /* 0x004fe2000000001c */
[----:B------:R-:W-:Y:S01]  /*30d0*/  FMNMX R7, RZ, R2, !PT ;  /* 0x00000002ff077209 */ /* 0x000fe20007800000 */
[----:B------:R-:W-:Y:S01]  /*30e0*/  FFMA R39, R0, 0.0002086216991301625967, R39 ;  /* 0x395ac17600277823 */ /* 0x000fe20000000027 */
[----:B------:R-:W-:Y:S01]  /*30f0*/  FFMA R45, R45, 0.0002086216991301625967, R24 ;  /* 0x395ac1762d2d7823 */ /* 0x000fe20000000018 */
[----:B------:R-:W-:Y:S01]  /*3100*/  FFMA R6, R6, 0.0002086216991301625967, R27 ;  /* 0x395ac17606067823 */ /* 0x000fe2000000001b */
[----:B------:R-:W-:Y:S01]  /*3110*/  FFMA R11, R11, 0.0002086216991301625967, R20 ;  /* 0x395ac1760b0b7823 */ /* 0x000fe20000000014 */
[----:B------:R-:W-:Y:S01]  /*3120*/  FFMA R28, R15, 0.0002086216991301625967, R28 ;  /* 0x395ac1760f1c7823 */ /* 0x000fe2000000001c */
[----:B------:R-:W-:-:S02]  /*3130*/  I2FP.F32.S32 R41, R41 ;  /* 0x0000002900297245 */ /* 0x000fc40000201400 */
[----:B------:R-:W-:Y:S02]  /*3140*/  I2FP.F32.S32 R0, R48 ;  /* 0x0000003000007245 */ /* 0x000fe40000201400 */
[----:B------:R-:W-:Y:S02]  /*3150*/  I2FP.F32.S32 R2, R50 ;  /* 0x0000003200027245 */ /* 0x000fe40000201400 */
[----:B------:R-:W-:Y:S02]  /*3160*/  I2FP.F32.S32 R9, R9 ;  /* 0x0000000900097245 */ /* 0x000fe40000201400 */
[----:B------:R-:W-:Y:S02]  /*3170*/  I2FP.F32.S32 R8, R47 ;  /* 0x0000002f00087245 */ /* 0x000fe40000201400 */
[----:B------:R-:W-:Y:S01]  /*3180*/  I2FP.F32.S32 R15, R42 ;  /* 0x0000002a000f7245 */ /* 0x000fe20000201400 */
[----:B------:R-:W-:Y:S01]  /*3190*/  FADD R26, R45, R26 ;  /* 0x0000001a2d1a7221 */ /* 0x000fe20000000000 */
[----:B------:R-:W-:Y:S01]  /*31a0*/  FADD R6, R6, R29 ;  /* 0x0000001d06067221 */ /* 0x000fe20000000000 */
[----:B------:R-:W-:Y:S01]  /*31b0*/  FADD R11, R11, R34 ;  /* 0x000000220b0b7221 */ /* 0x000fe20000000000 */
[----:B------:R-:W-:Y:S01]  /*31c0*/  FFMA R38, R41, 0.0002086216991301625967, R38 ;  /* 0x395ac17629267823 */ /* 0x000fe20000000026 */
[----:B------:R-:W-:Y:S01]  /*31d0*/  FFMA R0, R0, 0.0002086216991301625967, R23 ;  /* 0x395ac17600007823 */ /* 0x000fe20000000017 */
[----:B------:R-:W-:Y:S01]  /*31e0*/  FFMA R2, R2, 0.0002086216991301625967, R25 ;  /* 0x395ac17602027823 */ /* 0x000fe20000000019 */
[----:B------:R-:W-:Y:S01]  /*31f0*/  FFMA R24, R9, 0.0002086216991301625967, R24 ;  /* 0x395ac17609187823 */ /* 0x000fe20000000018 */
[----:B------:R-:W-:Y:S01]  /*3200*/  FFMA R27, R8, 0.0002086216991301625967, R27 ;  /* 0x395ac176081b7823 */ /* 0x000fe2000000001b */
[----:B------:R-:W-:Y:S01]  /*3210*/  FFMA R15, R15, 0.0002086216991301625967, R20 ;  /* 0x395ac1760f0f7823 */ /* 0x000fe20000000014 */
[----:B------:R0:W-:Y:S01]  /*3220*/  STG.E desc[UR8][R4.64], R3 ;  /* 0x0000000304007986 */ /* 0x0001e2000c101908 */
[----:B------:R-:W-:Y:S01]  /*3230*/  FMNMX R9, RZ, R6, !PT ;  /* 0x00000006ff097209 */ /* 0x000fe20007800000 */
[----:B------:R-:W-:Y:S01]  /*3240*/  FADD R13, R13, R30 ;  /* 0x0000001e0d0d7221 */ /* 0x000fe20000000000 */
[----:B------:R-:W-:Y:S01]  /*3250*/  FMNMX R11, RZ, R11, !PT ;  /* 0x0000000bff0b7209 */ /* 0x000fe20007800000 */
[----:B------:R1:W-:Y:S01]  /*3260*/  STG.E desc[UR8][R4.64+0xc400], R7 ;  /* 0x00c4000704007986 */ /* 0x0003e2000c101908 */
[----:B---3--:R-:W-:Y:S01]  /*3270*/  FADD R33, R38, R33 ;  /* 0x0000002126217221 */ /* 0x008fe20000000000 */
[----:B----4-:R-:W-:Y:S01]  /*3280*/  FADD R16, R39, R16 ;  /* 0x0000001027107221 */ /* 0x010fe20000000000 */
[----:B------:R-:W-:Y:S01]  /*3290*/  FADD R0, R0, R21 ;  /* 0x0000001500007221 */ /* 0x000fe20000000000 */
[----:B------:R-:W-:Y:S01]  /*32a0*/  FADD R2, R2, R31 ;  /* 0x0000001f02027221 */ /* 0x000fe20000000000 */
[----:B------:R-:W-:Y:S01]  /*32b0*/  FADD R19, R24, R19 ;  /* 0x0000001318137221 */ /* 0x000fe20000000000 */
[----:B------:R-:W-:Y:S01]  /*32c0*/  FADD R18, R27, R18 ;  /* 0x000000121b127221 */ /* 0x000fe20000000000 */
[----:B------:R-:W-:Y:S01]  /*32d0*/  FADD R17, R28, R17 ;  /* 0x000000111c117221 */ /* 0x000fe20000000000 */
[----:B0-----:R-:W-:Y:S01]  /*32e0*/  FMNMX R3, RZ, R10, !PT ;  /* 0x0000000aff037209 */ /* 0x001fe20007800000 */
[----:B------:R-:W-:Y:S01]  /*32f0*/  FADD R15, R15, R32 ;  /* 0x000000200f0f7221 */ /* 0x000fe20000000000 */
[----:B-1----:R-:W-:-:S03]  /*3300*/  FMNMX R7, RZ, R26, !PT ;  /* 0x0000001aff077209 */ /* 0x002fc60007800000 */
[----:B------:R0:W-:Y:S01]  /*3310*/  STG.E desc[UR8][R4.64+0xc404], R3 ;  /* 0x00c4040304007986 */ /* 0x0001e2000c101908 */
[----:B------:R-:W-:Y:S02]  /*3320*/  FMNMX R13, RZ, R13, !PT ;  /* 0x0000000dff0d7209 */ /* 0x000fe40007800000 */
        /* <DEDUP_REMOVED lines=21> */
.L_x_384:
        /* <DEDUP_REMOVED lines=16> */
.L_x_495:


//--------------------- .text.fused_divide_add_round_cast_clip_cast_nn_pad_layout_transform_kernel0 --------------------------
	.section	.text.fused_divide_add_round_cast_clip_cast_nn_pad_layout_transform_kernel0,"ax",@progbits
	.align	128
        .global         fused_divide_add_round_cast_clip_cast_nn_pad_layout_transform_kernel0
        .type           fused_divide_add_round_cast_clip_cast_nn_pad_layout_transform_kernel0,@function
        .size           fused_divide_add_round_cast_clip_cast_nn_pad_layout_transform_kernel0,(.L_x_496 - fused_divide_add_round_cast_clip_cast_nn_pad_layout_transform_kernel0)
        .other          fused_divide_add_round_cast_clip_cast_nn_pad_layout_transform_kernel0,@"STO_CUDA_ENTRY STV_DEFAULT"
fused_divide_add_round_cast_clip_cast_nn_pad_layout_transform_kernel0:
.text.fused_divide_add_round_cast_clip_cast_nn_pad_layout_transform_kernel0:
[----:B------:R-:W-:Y:S01]  /*0000*/  LDC R1, c[0x0][0x37c] ;  /* 0x0000df00ff017b82 */ /* 0x000fe20000000800 */
[----:B------:R-:W0:Y:S01]  /*0010*/  S2R R9, SR_TID.X ;  /* 0x0000000000097919 */ /* 0x000e220000002100 */
[----:B------:R-:W1:Y:S01]  /*0020*/  LDCU.64 UR4, c[0x0][0x358] ;  /* 0x00006b00ff0477ac */ /* 0x000e620008000a00 */
[----:B------:R-:W2:Y:S01]  /*0030*/  S2R R8, SR_CTAID.X ;  /* 0x0000000000087919 */ /* 0x000ea20000002500 */
[----:B------:R-:W3:Y:S01]  /*0040*/  LDCU.64 UR6, c[0x0][0x380] ;  /* 0x00007000ff0677ac */ /* 0x000ee20008000a00 */
[----:B0-----:R-:W-:-:S04]  /*0050*/  LOP3.LUT R0, R9, 0x3, RZ, 0xc0, !PT ;  /* 0x0000000309007812 */ /* 0x001fc800078ec0ff */
[----:B------:R-:W-:-:S13]  /*0060*/  ISETP.NE.AND P0, PT, R0, 0x3, PT ;  /* 0x000000030000780c */ /* 0x000fda0003f05270 */
[----:B------:R-:W0:Y:S01]  /*0070*/  @P0 LDC.64 R2, c[0x0][0x388] ;  /* 0x0000e200ff020b82 */ /* 0x000e220000000a00 */
[----:B--2---:R-:W-:Y:S01]  /*0080*/  @P0 IMAD.SHL.U32 R6, R8, 0x100, RZ ;  /* 0x0000010008060824 */ /* 0x004fe200078e00ff */
[----:B------:R-:W-:-:S04]  /*0090*/  @P0 SHF.R.U32.HI R7, RZ, 0x2, R9 ;  /* 0x00000002ff070819 */ /* 0x000fc80000011609 */
[----:B------:R-:W-:Y:S02]  /*00a0*/  @P0 LOP3.LUT R7, R7, R6, RZ, 0xfc, !PT ;  /* 0x0000000607070212 */ /* 0x000fe400078efcff */
[----:B------:R-:W2:Y:S03]  /*00b0*/  @P0 LDC.64 R4, c[0x0][0x390] ;  /* 0x0000e400ff040b82 */ /* 0x000ea60000000a00 */
[----:B------:R-:W-:-:S04]  /*00c0*/  @P0 IMAD R7, R0, 0xc400, R7 ;  /* 0x0000c40000070824 */ /* 0x000fc800078e0207 */
[----:B0-----:R-:W-:-:S06]  /*00d0*/  @P0 IMAD.WIDE.U32 R2, R7, 0x4, R2 ;  /* 0x0000000407020825 */ /* 0x001fcc00078e0002 */
[----:B-1----:R-:W4:Y:S04]  /*00e0*/  @P0 LDG.E.CONSTANT R2, desc[UR4][R2.64] ;  /* 0x0000000402020981 */ /* 0x002f28000c1e9900 */
[----:B--2---:R3:W4:Y:S01]  /*00f0*/  @P0 LDG.E.CONSTANT R5, desc[UR4][R4.64] ;  /* 0x0000000404050981 */ /* 0x004722000c1e9900 */
[----:B------:R-:W-:Y:S02]  /*0100*/  @P0 IMAD.MOV.U32 R7, RZ, RZ, 0x3f000000 ;  /* 0x3f000000ff070424 */ /* 0x000fe400078e00ff */
[----:B------:R-:W-:-:S05]  /*0110*/  IMAD.SHL.U32 R6, R8, 0x400, RZ ;  /* 0x0000040008067824 */ /* 0x000fca00078e00ff */
[----:B------:R-:W-:-:S04]  /*0120*/  LOP3.LUT R6, R6, R9, RZ, 0xfc, !PT ;  /* 0x0000000906067212 */ /* 0x000fc800078efcff */
[----:B---3--:R-:W-:Y:S01]  /*0130*/  IADD3 R4, P1, PT, R6, UR6, RZ ;  /* 0x0000000606047c10 */ /* 0x008fe2000ff3e0ff */
[----:B----4-:R-:W-:-:S05]  /*0140*/  @P0 FFMA R0, R2, 50.708988189697265625, R5 ;  /* 0x424ad60102000823 */ /* 0x010fca0000000005 */
[----:B------:R-:W-:-:S05]  /*0150*/  @P0 LOP3.LUT R7, R7, 0x80000000, R0, 0xb8, !PT ;  /* 0x8000000007070812 */ /* 0x000fca00078eb800 */
[----:B------:R-:W-:-:S06]  /*0160*/  @P0 FADD.RZ R0, R0, R7 ;  /* 0x0000000700000221 */ /* 0x000fcc000000c000 */
[----:B------:R-:W0:Y:S01]  /*0170*/  @P0 F2I.TRUNC.NTZ R0, R0 ;  /* 0x0000000000000305 */ /* 0x000e22000020f100 */
[----:B------:R-:W-:Y:S01]  /*0180*/  PRMT R7, RZ, 0x7610, R7 ;  /* 0x00007610ff077816 */ /* 0x000fe20000000007 */
[----:B------:R-:W-:Y:S01]  /*0190*/  IMAD.X R5, RZ, RZ, UR7, P1 ;  /* 0x00000007ff057e24 */ /* 0x000fe200088e06ff */
[----:B0-----:R-:W-:-:S04]  /*01a0*/  @P0 VIMNMX R2, PT, PT, R0, 0x7f, PT ;  /* 0x0000007f00020848 */ /* 0x001fc80003fe0100 */
[----:B------:R-:W-:-:S05]  /*01b0*/  @P0 VIMNMX R7, PT, PT, R2, -0x80, !PT ;  /* 0xffffff8002070848 */ /* 0x000fca0007fe0100 */
[----:B------:R-:W-:Y:S01]  /*01c0*/  STG.E.U8 desc[UR4][R4.64], R7 ;  /* 0x0000000704007986 */ /* 0x000fe2000c101104 */
[----:B------:R-:W-:Y:S05]  /*01d0*/  EXIT ;  /* 0x000000000000794d */ /* 0x000fea0003800000 */
.L_x_385:
        /* <DEDUP_REMOVED lines=10> */
.L_x_496:


//--------------------- .text.fused_nn_conv2d_cast_subtract_cast_multiply_add_nn_relu_divide_add_round_cast_cl_16286804049590463984__16_kernel0 --------------------------
	.section	.text.fused_nn_conv2d_cast_subtract_cast_multiply_add_nn_relu_divide_add_round_cast_cl_16286804049590463984__16_kernel0,"ax",@progbits
	.align	128
        .global         fused_nn_conv2d_cast_subtract_cast_multiply_add_nn_relu_divide_add_round_cast_cl_16286804049590463984__16_kernel0
        .type           fused_nn_conv2d_cast_subtract_cast_multiply_add_nn_relu_divide_add_round_cast_cl_16286804049590463984__16_kernel0,@function
        .size           fused_nn_conv2d_cast_subtract_cast_multiply_add_nn_relu_divide_add_round_cast_cl_16286804049590463984__16_kernel0,(.L_x_497 - fused_nn_conv2d_cast_subtract_cast_multiply_add_nn_relu_divide_add_round_cast_cl_16286804049590463984__16_kernel0)
        .other          fused_nn_conv2d_cast_subtract_cast_multiply_add_nn_relu_divide_add_round_cast_cl_16286804049590463984__16_kernel0,@"STO_CUDA_ENTRY STV_DEFAULT"
fused_nn_conv2d_cast_subtract_cast_multiply_add_nn_relu_divide_add_round_cast_cl_16286804049590463984__16_kernel0:
.text.fused_nn_conv2d_cast_subtract_cast_multiply_add_nn_relu_divide_add_round_cast_cl_16286804049590463984__16_kernel0:
        /* <DEDUP_REMOVED lines=250> */
.L_x_402:
        /* <DEDUP_REMOVED lines=15> */
.L_x_389:
[----:B------:R-:W-:Y:S05]  /*1090*/  BSYNC.RECONVERGENT B1 ;  /* 0x0000000000017941 */ /* 0x000fea0003800200 */
.L_x_388:
[----:B-----5:R1:W-:Y:S02]  /*10a0*/  STS [R11], R16 ;  /* 0x000000100b007388 */ /* 0x0203e40000000800 */
.L_x_387:
[----:B------:R-:W-:Y:S05]  /*10b0*/  BSYNC.RECONVERGENT B0 ;  /* 0x0000000000007941 */ /* 0x000fea0003800200 */
.L_x_386:
        /* <DEDUP_REMOVED lines=12> */
.L_x_393:
[----:B------:R-:W-:Y:S05]  /*1180*/  BSYNC.RECONVERGENT B1 ;  /* 0x0000000000017941 */ /* 0x000fea0003800200 */
.L_x_392:
[----:B-----5:R2:W-:Y:S02]  /*1190*/  STS [R11+0x1c0], R16 ;  /* 0x0001c0100b007388 */ /* 0x0205e40000000800 */
.L_x_391:
[----:B------:R-:W-:Y:S05]  /*11a0*/  BSYNC.RECONVERGENT B0 ;  /* 0x0000000000007941 */ /* 0x000fea0003800200 */
.L_x_390:
        /* <DEDUP_REMOVED lines=12> */
.L_x_397:
[----:B------:R-:W-:Y:S05]  /*1270*/  BSYNC.RECONVERGENT B1 ;  /* 0x0000000000017941 */ /* 0x000fea0003800200 */
.L_x_396:
[----:B-----5:R3:W-:Y:S02]  /*1280*/  STS [R11+0x380], R16 ;  /* 0x000380100b007388 */ /* 0x0207e40000000800 */
.L_x_395:
[----:B------:R-:W-:Y:S05]  /*1290*/  BSYNC.RECONVERGENT B0 ;  /* 0x0000000000007941 */ /* 0x000fea0003800200 */
.L_x_394:
        /* <DEDUP_REMOVED lines=12> */
.L_x_401:
[----:B------:R-:W-:Y:S05]  /*1360*/  BSYNC.RECONVERGENT B1 ;  /* 0x0000000000017941 */ /* 0x000fea0003800200 */
.L_x_400:
[----:B-----5:R4:W-:Y:S02]  /*1370*/  STS [R11+0x540], R16 ;  /* 0x000540100b007388 */ /* 0x0209e40000000800 */
.L_x_399:
[----:B------:R-:W-:Y:S05]  /*1380*/  BSYNC.RECONVERGENT B0 ;  /* 0x0000000000007941 */ /* 0x000fea0003800200 */
.L_x_398:
        /* <DEDUP_REMOVED lines=425> */
.L_x_406:
[----:B------:R-:W-:Y:S05]  /*2e20*/  BSYNC.RECONVERGENT B1 ;  /* 0x0000000000017941 */ /* 0x000fea0003800200 */
.L_x_405:
[----:B-----5:R1:W-:Y:S02]  /*2e30*/  STS [R11], R8 ;  /* 0x000000080b007388 */ /* 0x0203e40000000800 */
.L_x_404:
[----:B------:R-:W-:Y:S05]  /*2e40*/  BSYNC.RECONVERGENT B0 ;  /* 0x0000000000007941 */ /* 0x000fea0003800200 */
.L_x_403:
        /* <DEDUP_REMOVED lines=25> */
.L_x_410:
[----:B------:R-:W-:Y:S05]  /*2fe0*/  BSYNC.RECONVERGENT B1 ;  /* 0x0000000000017941 */ /* 0x000fea0003800200 */
.L_x_409:
[----:B-----5:R3:W-:Y:S02]  /*2ff0*/  STS [R11+0x1c0], R4 ;  /* 0x0001c0040b007388 */ /* 0x0207e40000000800 */
.L_x_408:
[----:B------:R-:W-:Y:S05]  /*3000*/  BSYNC.RECONVERGENT B0 ;  /* 0x0000000000007941 */ /* 0x000fea0003800200 */
.L_x_407:
        /* <DEDUP_REMOVED lines=32> */
.L_x_414:
[----:B------:R-:W-:Y:S05]  /*3210*/  BSYNC.RECONVERGENT B1 ;  /* 0x0000000000017941 */ /* 0x000fea0003800200 */
.L_x_413:
[----:B-----5:R4:W-:Y:S02]  /*3220*/  STS [R11+0x380], R4 ;  /* 0x000380040b007388 */ /* 0x0209e40000000800 */
.L_x_412:
[----:B------:R-:W-:Y:S05]  /*3230*/  BSYNC.RECONVERGENT B0 ;  /* 0x0000000000007941 */ /* 0x000fea0003800200 */
.L_x_411:
        /* <DEDUP_REMOVED lines=32> */
.L_x_418:
[----:B------:R-:W-:Y:S05]  /*3440*/  BSYNC.RECONVERGENT B1 ;  /* 0x0000000000017941 */ /* 0x000fea0003800200 */
.L_x_417:
[----:B-----5:R3:W-:Y:S02]  /*3450*/  STS [R11+0x540], R4 ;  /* 0x000540040b007388 */ /* 0x0207e40000000800 */
.L_x_416:
[----:B------:R-:W-:Y:S05]  /*3460*/  BSYNC.RECONVERGENT B0 ;  /* 0x0000000000007941 */ /* 0x000fea0003800200 */
.L_x_415:
        /* <DEDUP_REMOVED lines=315> */
[----:B------:R-:W-:Y:S01]  /*4820*/  FFMA R0, R0, 9.8649063147604465485e-05, R3 ;  /* 0x38cee1d000007823 */ /* 0x000fe20000000003 */
        /* <DEDUP_REMOVED lines=24> */
[----:B------:R-:W-:Y:S01]  /*49b0*/  FFMA R19, R19, 60.70983123779296875, R4 ;  /* 0x4272d6de13137823 */ /* 0x000fe20000000004 */
[C---:B------:R-:W-:Y:S01]  /*49c0*/  IDP.4A.S8.S8 R23, R37.reuse, R8, R23 ;  /* 0x0000000825177226 */ /* 0x040fe20000000617 */
[----:B------:R-:W-:Y:S02]  /*49d0*/  I2FP.F32.S32 R8, R55 ;  /* 0x0000003700087245 */ /* 0x000fe40000201400 */
[----:B------:R-:W-:Y:S01]  /*49e0*/  FFMA R18, R18, 9.8649063147604465485e-05, R3 ;  /* 0x38cee1d012127823 */ /* 0x000fe20000000003 */
[----:B------:R-:W-:Y:S02]  /*49f0*/  LOP3.LUT R24, R0, 0x80000000, R19, 0xb8, !PT ;  /* 0x8000000000187812 */ /* 0x000fe400078eb813 */
[----:B------:R-:W-:Y:S01]  /*4a00*/  FFMA R8, R8, 9.8649063147604465485e-05, R3 ;  /* 0x38cee1d008087823 */ /* 0x000fe20000000003 */
        /* <DEDUP_REMOVED lines=8> */
[----:B------:R-:W-:Y:S01]  /*4a90*/  FFMA R18, R18, 9.8649063147604465485e-05, R3 ;  /* 0x38cee1d012127823 */ /* 0x000fe20000000003 */
[----:B------:R-:W-:Y:S02]  /*4aa0*/  IDP.4A.S8.S8 R54, R7, R25, R54 ;  /* 0x0000001907367226 */ /* 0x000fe40000000636 */
[----:B------:R-:W-:Y:S01]  /*4ab0*/  FFMA R19, R19, 60.70983123779296875, R4 ;  /* 0x4272d6de13137823 */ /* 0x000fe20000000004 */
[----:B------:R-:W-:Y:S01]  /*4ac0*/  I2FP.F32.S32 R40, R40 ;  /* 0x0000002800287245 */ /* 0x000fe20000201400 */
[-C--:B------:R-:W-:Y:S02]  /*4ad0*/  IDP.4A.S8.S8 R36, R22, R9.reuse, R36 ;  /* 0x0000000916247226 */ /* 0x080fe40000000624 */
[-C--:B------:R-:W-:Y:S02]  /*4ae0*/  IDP.4A.S8.S8 R48, R7, R9.reuse, R48 ;  /* 0x0000000907307226 */ /* 0x080fe40000000630 */
[----:B------:R-:W-:Y:S01]  /*4af0*/  IDP.4A.S8.S8 R54, R37, R9, R54 ;  /* 0x0000000925367226 */ /* 0x000fe20000000636 */
[----:B------:R-:W-:Y:S01]  /*4b00*/  FMNMX R9, RZ, R18, !PT ;  /* 0x00000012ff097209 */ /* 0x000fe20007800000 */
[----:B------:R-:W-:Y:S01]  /*4b10*/  FFMA R40, R40, 9.8649063147604465485e-05, R5 ;  /* 0x38cee1d028287823 */ /* 0x000fe20000000005 */
[----:B------:R-:W-:Y:S01]  /*4b20*/  LOP3.LUT R18, R0, 0x80000000, R19, 0xb8, !PT ;  /* 0x8000000000127812 */ /* 0x000fe200078eb813 */
[----:B------:R-:W-:-:S02]  /*4b30*/  IDP.4A.S8.S8 R16, R22, R26, R21 ;  /* 0x0000001a16107226 */ /* 0x000fc40000000615 */
[--C-:B------:R-:W-:Y:S01]  /*4b40*/  FFMA R21, R9, 60.70983123779296875, R4.reuse ;  /* 0x4272d6de09157823 */ /* 0x100fe20000000004 */
[----:B------:R-:W-:Y:S01]  /*4b50*/  FFMA R17, R17, 60.70983123779296875, R4 ;  /* 0x4272d6de11117823 */ /* 0x000fe20000000004 */
[----:B------:R-:W-:Y:S01]  /*4b60*/  FADD.RZ R9, R19, R18 ;  /* 0x0000001213097221 */ /* 0x000fe2000000c000 */
[----:B------:R-:W-:Y:S02]  /*4b70*/  FMNMX R19, RZ, R40, !PT ;  /* 0x00000028ff137209 */ /* 0x000fe40007800000 */
[----:B------:R-:W-:Y:S02]  /*4b80*/  I2FP.F32.S32 R36, R36 ;  /* 0x0000002400247245 */ /* 0x000fe40000201400 */
[----:B------:R-:W-:Y:S01]  /*4b90*/  LOP3.LUT R8, R0, 0x80000000, R17, 0xb8, !PT ;  /* 0x8000000000087812 */ /* 0x000fe200078eb811 */
[----:B------:R-:W-:Y:S01]  /*4ba0*/  FFMA R19, R19, 60.70983123779296875, R4 ;  /* 0x4272d6de13137823 */ /* 0x000fe20000000004 */
[----:B------:R-:W-:Y:S01]  /*4bb0*/  I2FP.F32.S32 R48, R48 ;  /* 0x0000003000307245 */ /* 0x000fe20000201400 */
[----:B------:R-:W-:Y:S01]  /*4bc0*/  FFMA R36, R36, 9.8649063147604465485e-05, R5 ;  /* 0x38cee1d024247823 */ /* 0x000fe20000000005 */
[----:B------:R0:W1:Y:S01]  /*4bd0*/  F2I.TRUNC.NTZ R3, R24 ;  /* 0x0000001800037305 */ /* 0x000062000020f100 */
[----:B------:R-:W-:-:S02]  /*4be0*/  FADD.RZ R8, R17, R8 ;  /* 0x0000000811087221 */ /* 0x000fc4000000c000 */
[----:B------:R-:W-:Y:S01]  /*4bf0*/  FFMA R48, R48, 9.8649063147604465485e-05, R5 ;  /* 0x38cee1d030307823 */ /* 0x000fe20000000005 */
[----:B------:R-:W-:Y:S01]  /*4c00*/  FMNMX R17, RZ, R36, !PT ;  /* 0x00000024ff117209 */ /* 0x000fe20007800000 */
[-C--:B------:R-:W-:Y:S01]  /*4c10*/  IDP.4A.S8.S8 R13, R37, R26.reuse, R51 ;  /* 0x0000001a250d7226 */ /* 0x080fe20000000633 */
[----:B0-----:R-:W-:Y:S01]  /*4c20*/  LOP3.LUT R24, R0, 0x80000000, R19, 0xb8, !PT ;  /* 0x8000000000187812 */ /* 0x001fe200078eb813 */
[-C--:B------:R-:W-:Y:S01]  /*4c30*/  IDP.4A.S8.S8 R35, R32, R26.reuse, R35 ;  /* 0x0000001a20237226 */ /* 0x080fe20000000623 */
[----:B------:R-:W-:Y:S01]  /*4c40*/  LOP3.LUT R18, R0, 0x80000000, R21, 0xb8, !PT ;  /* 0x8000000000127812 */ /* 0x000fe200078eb815 */
[----:B------:R-:W-:Y:S02]  /*4c50*/  IDP.4A.S8.S8 R15, R7, R26, R15 ;  /* 0x0000001a070f7226 */ /* 0x000fe4000000060f */
[----:B------:R-:W-:Y:S01]  /*4c60*/  FFMA R17, R17, 60.70983123779296875, R4 ;  /* 0x4272d6de11117823 */ /* 0x000fe20000000004 */
        /* <DEDUP_REMOVED lines=13> */
[----:B------:R-:W-:Y:S01]  /*4d40*/  FFMA R19, R19, 60.70983123779296875, R4 ;  /* 0x4272d6de13137823 */ /* 0x000fe20000000004 */
[----:B------:R-:W-:-:S02]  /*4d50*/  IDP.4A.S8.S8 R16, R7, R10, R16 ;  /* 0x0000000a07107226 */ /* 0x000fc40000000610 */
[----:B------:R-:W-:Y:S01]  /*4d60*/  FFMA R54, R54, 9.8649063147604465485e-05, R5 ;  /* 0x38cee1d036367823 */ /* 0x000fe20000000005 */
[----:B------:R-:W-:Y:S02]  /*4d70*/  I2FP.F32.S32 R23, R13 ;  /* 0x0000000d00177245 */ /* 0x000fe40000201400 */
[----:B------:R-:W-:Y:S01]  /*4d80*/  I2FP.F32.S32 R13, R14 ;  /* 0x0000000e000d7245 */ /* 0x000fe20000201400 */
[----:B------:R-:W-:Y:S01]  /*4d90*/  FADD.RZ R10, R17, R18 ;  /* 0x00000012110a7221 */ /* 0x000fe2000000c000 */
[----:B------:R-:W-:Y:S02]  /*4da0*/  LOP3.LUT R14, R0, 0x80000000, R19, 0xb8, !PT ;  /* 0x80000000000e7812 */ /* 0x000fe400078eb813 */
[----:B------:R-:W-:Y:S01]  /*4db0*/  FMNMX R21, RZ, R54, !PT ;  /* 0x00000036ff157209 */ /* 0x000fe20007800000 */
[--C-:B-----5:R-:W-:Y:S01]  /*4dc0*/  FFMA R13, R13, 9.8649063147604465485e-05, R20.reuse ;  /* 0x38cee1d00d0d7823 */ /* 0x120fe20000000014 */
[----:B------:R-:W-:Y:S01]  /*4dd0*/  I2FP.F32.S32 R17, R16 ;  /* 0x0000001000117245 */ /* 0x000fe20000201400 */
[----:B------:R-:W-:Y:S01]  /*4de0*/  FFMA R16, R23, 9.8649063147604465485e-05, R20 ;  /* 0x38cee1d017107823 */ /* 0x000fe20000000014 */
[----:B------:R-:W-:Y:S01]  /*4df0*/  FADD.RZ R19, R19, R14 ;  /* 0x0000000e13137221 */ /* 0x000fe2000000c000 */
[----:B------:R-:W-:-:S02]  /*4e00*/  FFMA R23, R21, 60.70983123779296875, R4 ;  /* 0x4272d6de15177823 */ /* 0x000fc40000000004 */
[----:B------:R-:W-:Y:S01]  /*4e10*/  FFMA R14, R17, 9.8649063147604465485e-05, R20 ;  /* 0x38cee1d0110e7823 */ /* 0x000fe20000000014 */
[----:B------:R-:W-:Y:S02]  /*4e20*/  FMNMX R17, RZ, R13, !PT ;  /* 0x0000000dff117209 */ /* 0x000fe40007800000 */
[----:B------:R-:W-:Y:S02]  /*4e30*/  FMNMX R21, RZ, R16, !PT ;  /* 0x00000010ff157209 */ /* 0x000fe40007800000 */
[----:B------:R-:W-:Y:S01]  /*4e40*/  LOP3.LUT R16, R0, 0x80000000, R23, 0xb8, !PT ;  /* 0x8000000000107812 */ /* 0x000fe200078eb817 */
[----:B------:R-:W-:Y:S01]  /*4e50*/  FFMA R17, R17, 60.70983123779296875, R4 ;  /* 0x4272d6de11117823 */ /* 0x000fe20000000004 */
[----:B------:R-:W-:Y:S01]  /*4e60*/  I2FP.F32.S32 R15, R15 ;  /* 0x0000000f000f7245 */ /* 0x000fe20000201400 */
[-C--:B------:R-:W-:Y:S02]  /*4e70*/  IDP.4A.S8.S8 R22, R22, R11.reuse, R58 ;  /* 0x0000000b16167226 */ /* 0x080fe4000000063a */
[----:B------:R-:W-:Y:S01]  /*4e80*/  FFMA R25, R21, 60.70983123779296875, R4 ;  /* 0x4272d6de15197823 */ /* 0x000fe20000000004 */
[----:B------:R-:W-:Y:S01]  /*4e90*/  FMNMX R21, RZ, R14, !PT ;  /* 0x0000000eff157209 */ /* 0x000fe20007800000 */
[----:B------:R-:W-:Y:S01]  /*4ea0*/  FADD.RZ R14, R23, R16 ;  /* 0x00000010170e7221 */ /* 0x000fe2000000c000 */
[----:B------:R-:W-:Y:S01]  /*4eb0*/  LOP3.LUT R16, R0, 0x80000000, R17, 0xb8, !PT ;  /* 0x8000000000107812 */ /* 0x000fe200078eb811 */
[----:B------:R-:W-:Y:S01]  /*4ec0*/  FFMA R20, R15, 9.8649063147604465485e-05, R20 ;  /* 0x38cee1d00f147823 */ /* 0x000fe20000000014 */
[----:B------:R-:W-:Y:S01]  /*4ed0*/  I2FP.F32.S32 R15, R22 ;  /* 0x00000016000f7245 */ /* 0x000fe20000201400 */
[----:B------:R-:W-:-:S02]  /*4ee0*/  IDP.4A.S8.S8 R7, R7, R11, R44 ;  /* 0x0000000b07077226 */ /* 0x000fc4000000062c */
[----:B------:R-:W-:Y:S02]  /*4ef0*/  IDP.4A.S8.S8 R27, R28, R11, R27 ;  /* 0x0000000b1c1b7226 */ /* 0x000fe4000000061b */
[----:B------:R-:W-:Y:S01]  /*4f00*/  FADD.RZ R16, R17, R16 ;  /* 0x0000001011107221 */ /* 0x000fe2000000c000 */
[----:B------:R-:W-:Y:S01]  /*4f10*/  FMNMX R17, RZ, R20, !PT ;  /* 0x00000014ff117209 */ /* 0x000fe20007800000 */
[----:B------:R-:W-:Y:S01]  /*4f20*/  FFMA R15, R15, 9.8649063147604465485e-05, R6 ;  /* 0x38cee1d00f0f7823 */ /* 0x000fe20000000006 */
[----:B------:R-:W-:Y:S01]  /*4f30*/  I2FP.F32.S32 R7, R7 ;  /* 0x0000000700077245 */ /* 0x000fe20000201400 */
[----:B------:R-:W0:Y:S01]  /*4f40*/  F2I.TRUNC.NTZ R8, R8 ;  /* 0x0000000800087305 */ /* 0x000e22000020f100 */
[----:B------:R-:W-:Y:S01]  /*4f50*/  I2FP.F32.S32 R37, R37 ;  /* 0x0000002500257245 */ /* 0x000fe20000201400 */
[----:B------:R-:W-:Y:S01]  /*4f60*/  FFMA R17, R17, 60.70983123779296875, R4 ;  /* 0x4272d6de11117823 */ /* 0x000fe20000000004 */
[----:B------:R-:W-:Y:S01]  /*4f70*/  I2FP.F32.S32 R27, R27 ;  /* 0x0000001b001b7245 */ /* 0x000fe20000201400 */
[--C-:B------:R-:W-:Y:S01]  /*4f80*/  FFMA R7, R7, 9.8649063147604465485e-05, R6.reuse ;  /* 0x38cee1d007077823 */ /* 0x100fe20000000006 */
[----:B------:R-:W-:Y:S01]  /*4f90*/  FMNMX R15, RZ, R15, !PT ;  /* 0x0000000fff0f7209 */ /* 0x000fe20007800000 */
[----:B------:R-:W-:-:S02]  /*4fa0*/  FFMA R37, R37, 9.8649063147604465485e-05, R6 ;  /* 0x38cee1d025257823 */ /* 0x000fc40000000006 */
[----:B------:R-:W-:Y:S01]  /*4fb0*/  FFMA R27, R27, 9.8649063147604465485e-05, R6 ;  /* 0x38cee1d01b1b7823 */ /* 0x000fe20000000006 */
[C---:B------:R-:W-:Y:S01]  /*4fc0*/  LOP3.LUT R6, R0.reuse, 0x80000000, R17, 0xb8, !PT ;  /* 0x8000000000067812 */ /* 0x040fe200078eb811 */
[--C-:B------:R-:W-:Y:S01]  /*4fd0*/  FFMA R15, R15, 60.70983123779296875, R4.reuse ;  /* 0x4272d6de0f0f7823 */ /* 0x100fe20000000004 */
[----:B------:R-:W-:Y:S01]  /*4fe0*/  FMNMX R7, RZ, R7, !PT ;  /* 0x00000007ff077209 */ /* 0x000fe20007800000 */
[----:B------:R2:W-:Y:S01]  /*4ff0*/  F2I.TRUNC.NTZ R13, R19 ;  /* 0x00000013000d7305 */ /* 0x0005e2000020f100 */
[----:B------:R-:W-:Y:S02]  /*5000*/  FMNMX R37, RZ, R37, !PT ;  /* 0x00000025ff257209 */ /* 0x000fe40007800000 */
[----:B------:R-:W-:Y:S01]  /*5010*/  FMNMX R27, RZ, R27, !PT ;  /* 0x0000001bff1b7209 */ /* 0x000fe20007800000 */
[----:B------:R-:W-:Y:S01]  /*5020*/  FFMA R21, R21, 60.70983123779296875, R4 ;  /* 0x4272d6de15157823 */ /* 0x000fe20000000004 */
[C---:B------:R-:W-:Y:S01]  /*5030*/  LOP3.LUT R18, R0.reuse, 0x80000000, R25, 0xb8, !PT ;  /* 0x8000000000127812 */ /* 0x040fe200078eb819 */
[----:B--2---:R-:W-:Y:S01]  /*5040*/  FADD.RZ R19, R17, R6 ;  /* 0x0000000611137221 */ /* 0x004fe2000000c000 */
[----:B------:R-:W-:Y:S01]  /*5050*/  LOP3.LUT R6, R0, 0x80000000, R15, 0xb8, !PT ;  /* 0x8000000000067812 */ /* 0x000fe200078eb80f */
[--C-:B------:R-:W-:Y:S01]  /*5060*/  FFMA R17, R7, 60.70983123779296875, R4.reuse ;  /* 0x4272d6de07117823 */ /* 0x100fe20000000004 */
[----:B-1----:R-:W-:Y:S01]  /*5070*/  VIMNMX R7, PT, PT, R3, 0x7f, PT ;  /* 0x0000007f03077848 */ /* 0x002fe20003fe0100 */
[--C-:B------:R-:W-:Y:S01]  /*5080*/  FFMA R37, R37, 60.70983123779296875, R4.reuse ;  /* 0x4272d6de25257823 */ /* 0x100fe20000000004 */
[----:B0-----:R-:W-:Y:S01]  /*5090*/  VIMNMX R8, PT, PT, R8, 0x7f, PT ;  /* 0x0000007f08087848 */ /* 0x001fe20003fe0100 */
[----:B------:R-:W-:Y:S01]  /*50a0*/  FFMA R27, R27, 60.70983123779296875, R4 ;  /* 0x4272d6de1b1b7823 */ /* 0x000fe20000000004 */
        /* <DEDUP_REMOVED lines=72> */
.L_x_419:
        /* <DEDUP_REMOVED lines=13> */
.L_x_497:


//--------------------- .text.fused_nn_global_avg_pool2d_2_kernel0 --------------------------
	.section	.text.fused_nn_global_avg_pool2d_2_kernel0,"ax",@progbits
	.align	128
        .global         fused_nn_global_avg_pool2d_2_kernel0
        .type           fused_nn_global_avg_pool2d_2_kernel0,@function
        .size           fused_nn_global_avg_pool2d_2_kernel0,(.L_x_498 - fused_nn_global_avg_pool2d_2_kernel0)
        .other          fused_nn_global_avg_pool2d_2_kernel0,@"STO_CUDA_ENTRY STV_DEFAULT"
fused_nn_global_avg_pool2d_2_kernel0:
.text.fused_nn_global_avg_pool2d_2_kernel0:
[----:B------:R-:W-:Y:S01]  /*0000*/  LDC R1, c[0x0][0x37c] ;  /* 0x0000df00ff017b82 */ /* 0x000fe20000000800 */
[----:B------:R-:W0:Y:S07]  /*0010*/  S2R R4, SR_TID.Y ;  /* 0x0000000000047919 */ /* 0x000e2e0000002200 */
[----:B------:R-:W1:Y:S01]  /*0020*/  LDC.64 R2, c[0x0][0x380] ;  /* 0x0000e000ff027b82 */ /* 0x000e620000000a00 */
[----:B------:R-:W2:Y:S01]  /*0030*/  LDCU.64 UR4, c[0x0][0x358] ;  /* 0x00006b00ff0477ac */ /* 0x000ea20008000a00 */
[----:B------:R-:W-:Y:S01]  /*0040*/  BSSY.RECONVERGENT B0, `(.L_x_420) ;  /* 0x0000025000007945 */ /* 0x000fe20003800200 */
[----:B------:R-:W3:Y:S01]  /*0050*/  S2R R0, SR_CTAID.X ;  /* 0x0000000000007919 */ /* 0x000ee20000002500 */
[----:B------:R-:W3:Y:S01]  /*0060*/  S2R R5, SR_TID.X ;  /* 0x0000000000057919 */ /* 0x000ee20000002100 */
[----:B0-----:R-:W-:Y:S01]  /*0070*/  ISETP.NE.AND P0, PT, R4, RZ, PT ;  /* 0x000000ff0400720c */ /* 0x001fe20003f05270 */
[----:B------:R-:W-:Y:S01]  /*0080*/  HFMA2 R4, -RZ, RZ, 0, 0 ;  /* 0x00000000ff047431 */ /* 0x000fe200000001ff */
[----:B---3--:R-:W-:-:S05]  /*0090*/  LEA R0, R0, R5, 0x3 ;  /* 0x0000000500007211 */ /* 0x008fca00078e18ff */
[----:B------:R-:W-:-:S04]  /*00a0*/  IMAD R5, R0, 0xc4, RZ ;  /* 0x000000c400057824 */ /* 0x000fc800078e02ff */
[----:B-1----:R-:W-:Y:S02]  /*00b0*/  IMAD.WIDE.U32 R2, R5, 0x4, R2 ;  /* 0x0000000405027825 */ /* 0x002fe400078e0002 */
[----:B--2---:R-:W-:Y:S05]  /*00c0*/  @P0 BRA `(.L_x_421) ;  /* 0x0000000000700947 */ /* 0x004fea0003800000 */
[----:B------:R-:W2:Y:S04]  /*00d0*/  LDG.E.CONSTANT R5, desc[UR4][R2.64] ;  /* 0x0000000402057981 */ /* 0x000ea8000c1e9900 */
[----:B------:R-:W3:Y:S04]  /*00e0*/  LDG.E.CONSTANT R6, desc[UR4][R2.64+0x10] ;  /* 0x0000100402067981 */ /* 0x000ee8000c1e9900 */
        /* <DEDUP_REMOVED lines=11> */
[----:B------:R-:W5:Y:S01]  /*01a0*/  LDG.E.CONSTANT R4, desc[UR4][R2.64+0xd0] ;  /* 0x0000d00402047981 */ /* 0x000f62000c1e9900 */
[----:B--2---:R-:W-:-:S04]  /*01b0*/  FADD R5, RZ, R5 ;  /* 0x00000005ff057221 */ /* 0x004fc80000000000 */
[----:B---3--:R-:W-:-:S04]  /*01c0*/  FADD R5, R5, R6 ;  /* 0x0000000605057221 */ /* 0x008fc80000000000 */
[----:B----4-:R-:W-:-:S04]  /*01d0*/  FADD R5, R5, R8 ;  /* 0x0000000805057221 */ /* 0x010fc80000000000 */
[----:B-----5:R-:W-:-:S04]  /*01e0*/  FADD R5, R5, R10 ;  /* 0x0000000a05057221 */ /* 0x020fc80000000000 */
[----:B------:R-:W-:-:S04]  /*01f0*/  FADD R5, R5, R12 ;  /* 0x0000000c05057221 */ /* 0x000fc80000000000 */
        /* <DEDUP_REMOVED lines=8> */
[----:B------:R-:W-:-:S07]  /*0280*/  FADD R4, R5, R4 ;  /* 0x0000000405047221 */ /* 0x000fce0000000000 */
.L_x_421:
[----:B------:R-:W-:Y:S05]  /*0290*/  BSYNC.RECONVERGENT B0 ;  /* 0x0000000000007941 */ /* 0x000fea0003800200 */
.L_x_420:
[----:B------:R-:W-:Y:S04]  /*02a0*/  BSSY.RECONVERGENT B1, `(.L_x_422) ;  /* 0x0000050000017945 */ /* 0x000fe80003800200 */
[----:B------:R-:W-:Y:S04]  /*02b0*/  BSSY.RELIABLE B0, `(.L_x_423) ;  /* 0x0000040000007945 */ /* 0x000fe80003800100 */
[----:B------:R-:W-:Y:S05]  /*02c0*/  @P0 BRA `(.L_x_424) ;  /* 0x0000000000740947 */ /* 0x000fea0003800000 */
[----:B------:R-:W2:Y:S04]  /*02d0*/  LDG.E.CONSTANT R5, desc[UR4][R2.64+0xe0] ;  /* 0x0000e00402057981 */ /* 0x000ea8000c1e9900 */
[----:B------:R-:W3:Y:S04]  /*02e0*/  LDG.E.CONSTANT R6, desc[UR4][R2.64+0xf0] ;  /* 0x0000f00402067981 */ /* 0x000ee8000c1e9900 */
[----:B------:R-:W4:Y:S04]  /*02f0*/  LDG.E.CONSTANT R8, desc[UR4][R2.64+0x100] ;  /* 0x0001000402087981 */ /* 0x000f28000c1e9900 */
[----:B------:R-:W5:Y:S04]  /*0300*/  LDG.E.CONSTANT R10, desc[UR4][R2.64+0x110] ;  /* 0x00011004020a7981 */ /* 0x000f68000c1e9900 */
[----:B------:R-:W5:Y:S04]  /*0310*/  LDG.E.CONSTANT R12, desc[UR4][R2.64+0x120] ;  /* 0x00012004020c7981 */ /* 0x000f68000c1e9900 */
[----:B------:R-:W5:Y:S04]  /*0320*/  LDG.E.CONSTANT R14, desc[UR4][R2.64+0x130] ;  /* 0x00013004020e7981 */ /* 0x000f68000c1e9900 */
[----:B------:R-:W5:Y:S01]  /*0330*/  LDG.E.CONSTANT R16, desc[UR4][R2.64+0x140] ;  /* 0x0001400402107981 */ /* 0x000f62000c1e9900 */
[----:B--2---:R-:W-:-:S04]  /*0340*/  FADD R5, R4, R5 ;  /* 0x0000000504057221 */ /* 0x004fc80000000000 */
[----:B---3--:R-:W-:-:S04]  /*0350*/  FADD R5, R5, R6 ;  /* 0x0000000605057221 */ /* 0x008fc80000000000 */
[----:B----4-:R-:W-:-:S04]  /*0360*/  FADD R5, R5, R8 ;  /* 0x0000000805057221 */ /* 0x010fc80000000000 */
[----:B-----5:R-:W-:-:S04]  /*0370*/  FADD R5, R5, R10 ;  /* 0x0000000a05057221 */ /* 0x020fc80000000000 */
[----:B------:R-:W-:-:S04]  /*0380*/  FADD R5, R5, R12 ;  /* 0x0000000c05057221 */ /* 0x000fc80000000000 */
[----:B------:R-:W-:-:S04]  /*0390*/  FADD R5, R5, R14 ;  /* 0x0000000e05057221 */ /* 0x000fc80000000000 */
[----:B------:R-:W-:Y:S01]  /*03a0*/  FADD R4, R5, R16 ;  /* 0x0000001005047221 */ /* 0x000fe20000000000 */
[----:B------:R-:W-:Y:S06]  /*03b0*/  @P0 BRA `(.L_x_425) ;  /* 0x0000000000740947 */ /* 0x000fec0003800000 */
        /* <DEDUP_REMOVED lines=13> */
[----:B------:R-:W-:-:S07]  /*0490*/  FADD R4, R5, R16 ;  /* 0x0000001005047221 */ /* 0x000fce0000000000 */
.L_x_424:
        /* <DEDUP_REMOVED lines=15> */
.L_x_425:
[----:B------:R-:W-:Y:S05]  /*0590*/  @P0 BREAK.RELIABLE B0 ;  /* 0x0000000000000942 */ /* 0x000fea0003800100 */
        /* <DEDUP_REMOVED lines=15> */
.L_x_426:
[----:B------:R-:W-:Y:S05]  /*0690*/  @P0 BREAK.RELIABLE B0 ;  /* 0x0000000000000942 */ /* 0x000fea0003800100 */
[----:B------:R-:W-:Y:S05]  /*06a0*/  @P0 BRA `(.L_x_427) ;  /* 0x00000000003c0947 */ /* 0x000fea0003800000 */
[----:B------:R-:W-:Y:S05]  /*06b0*/  BSYNC.RELIABLE B0 ;  /* 0x0000000000007941 */ /* 0x000fea0003800100 */
.L_x_423:
        /* <DEDUP_REMOVED lines=14> */
.L_x_427:
[----:B------:R-:W-:Y:S05]  /*07a0*/  BSYNC.RECONVERGENT B1 ;  /* 0x0000000000017941 */ /* 0x000fea0003800200 */
.L_x_422:
[----:B------:R-:W-:Y:S05]  /*07b0*/  WARPSYNC.ALL ;  /* 0x0000000000007948 */ /* 0x000fea0003800000 */
[----:B------:R-:W-:Y:S01]  /*07c0*/  BSSY.RECONVERGENT B1, `(.L_x_428) ;  /* 0x000001f000017945 */ /* 0x000fe20003800200 */
[----:B------:R-:W-:-:S03]  /*07d0*/  MOV R5, RZ ;  /* 0x000000ff00057202 */ /* 0x000fc60000000f00 */
[----:B------:R-:W-:Y:S05]  /*07e0*/  @P0 BRA `(.L_x_429) ;  /* 0x0000000000700947 */ /* 0x000fea0003800000 */
        /* <DEDUP_REMOVED lines=28> */
.L_x_429:
[----:B------:R-:W-:Y:S05]  /*09b0*/  BSYNC.RECONVERGENT B1 ;  /* 0x0000000000017941 */ /* 0x000fea0003800200 */
.L_x_428:
        /* <DEDUP_REMOVED lines=32> */
.L_x_432:
        /* <DEDUP_REMOVED lines=15> */
.L_x_433:
        /* <DEDUP_REMOVED lines=16> */
.L_x_434:
[----:B------:R-:W-:Y:S05]  /*0db0*/  @P0 BREAK.RELIABLE B1 ;  /* 0x0000000000010942 */ /* 0x000fea0003800100 */
[----:B------:R-:W-:Y:S05]  /*0dc0*/  @P0 BRA `(.L_x_435) ;  /* 0x00000000003c0947 */ /* 0x000fea0003800000 */
[----:B------:R-:W-:Y:S05]  /*0dd0*/  BSYNC.RELIABLE B1 ;  /* 0x0000000000017941 */ /* 0x000fea0003800100 */
.L_x_431:
        /* <DEDUP_REMOVED lines=14> */
.L_x_435:
[----:B------:R-:W-:Y:S05]  /*0ec0*/  BSYNC.RECONVERGENT B2 ;  /* 0x0000000000027941 */ /* 0x000fea0003800200 */
.L_x_430:
[----:B------:R-:W-:Y:S05]  /*0ed0*/  WARPSYNC.ALL ;  /* 0x0000000000007948 */ /* 0x000fea0003800000 */
[----:B------:R-:W-:Y:S01]  /*0ee0*/  BSSY.RECONVERGENT B2, `(.L_x_436) ;  /* 0x000001f000027945 */ /* 0x000fe20003800200 */
[----:B------:R-:W-:-:S03]  /*0ef0*/  HFMA2 R6, -RZ, RZ, 0, 0 ;  /* 0x00000000ff067431 */ /* 0x000fc600000001ff */
        /* <DEDUP_REMOVED lines=29> */
.L_x_437:
[----:B------:R-:W-:Y:S05]  /*10d0*/  BSYNC.RECONVERGENT B2 ;  /* 0x0000000000027941 */ /* 0x000fea0003800200 */
.L_x_436:
        /* <DEDUP_REMOVED lines=32> */
.L_x_440:
        /* <DEDUP_REMOVED lines=15> */
.L_x_441:
        /* <DEDUP_REMOVED lines=16> */
.L_x_442:
[----:B------:R-:W-:Y:S05]  /*14d0*/  @P0 BREAK.RELIABLE B2 ;  /* 0x0000000000020942 */ /* 0x000fea0003800100 */
[----:B------:R-:W-:Y:S05]  /*14e0*/  @P0 BRA `(.L_x_443) ;  /* 0x00000000003c0947 */ /* 0x000fea0003800000 */
[----:B------:R-:W-:Y:S05]  /*14f0*/  BSYNC.RELIABLE B2 ;  /* 0x0000000000027941 */ /* 0x000fea0003800100 */
.L_x_439:
        /* <DEDUP_REMOVED lines=14> */
.L_x_443:
[----:B------:R-:W-:Y:S05]  /*15e0*/  BSYNC.RECONVERGENT B3 ;  /* 0x0000000000037941 */ /* 0x000fea0003800200 */
.L_x_438:
        /* <DEDUP_REMOVED lines=32> */
.L_x_445:
[----:B------:R-:W-:Y:S05]  /*17f0*/  BSYNC.RECONVERGENT B3 ;  /* 0x0000000000037941 */ /* 0x000fea0003800200 */
.L_x_444:
        /* <DEDUP_REMOVED lines=32> */
.L_x_448:
        /* <DEDUP_REMOVED lines=15> */
.L_x_449:
        /* <DEDUP_REMOVED lines=16> */
.L_x_450:
[----:B------:R-:W-:Y:S05]  /*1bf0*/  @P0 BREAK.RELIABLE B4 ;  /* 0x0000000000040942 */ /* 0x000fea0003800100 */
[----:B------:R-:W-:Y:S05]  /*1c00*/  @P0 BRA `(.L_x_451) ;  /* 0x00000000003c0947 */ /* 0x000fea0003800000 */
[----:B------:R-:W-:Y:S05]  /*1c10*/  BSYNC.RELIABLE B4 ;  /* 0x0000000000047941 */ /* 0x000fea0003800100 */
.L_x_447:
        /* <DEDUP_REMOVED lines=14> */
.L_x_451:
[----:B------:R-:W-:Y:S05]  /*1d00*/  BSYNC.RECONVERGENT B3 ;  /* 0x0000000000037941 */ /* 0x000fea0003800200 */
.L_x_446:
[----:B------:R-:W-:Y:S05]  /*1d10*/  WARPSYNC.ALL ;  /* 0x0000000000007948 */ /* 0x000fea0003800000 */
[----:B------:R-:W-:Y:S05]  /*1d20*/  @P0 EXIT ;  /* 0x000000000000094d */ /* 0x000fea0003800000 */
[----:B------:R-:W0:Y:S01]  /*1d30*/  LDC.64 R2, c[0x0][0x388] ;  /* 0x0000e200ff027b82 */ /* 0x000e220000000a00 */
[----:B------:R-:W-:Y:S01]  /*1d40*/  SHF.L.U32 R9, R0, 0x2, RZ ;  /* 0x0000000200097819 */ /* 0x000fe200000006ff */
[----:B------:R-:W-:Y:S01]  /*1d50*/  FMUL R11, R4, 0.020408159121870994568 ;  /* 0x3ca72f03040b7820 */ /* 0x000fe20000400000 */
[----:B------:R-:W-:Y:S01]  /*1d60*/  FMUL R5, R5, 0.020408159121870994568 ;  /* 0x3ca72f0305057820 */ /* 0x000fe20000400000 */
[----:B------:R-:W-:Y:S02]  /*1d70*/  FMUL R7, R7, 0.020408159121870994568 ;  /* 0x3ca72f0307077820 */ /* 0x000fe40000400000 */
[----:B0-----:R-:W-:-:S04]  /*1d80*/  IMAD.WIDE.U32 R2, R9, 0x4, R2 ;  /* 0x0000000409027825 */ /* 0x001fc800078e0002 */
[----:B------:R-:W-:Y:S01]  /*1d90*/  FMUL R9, R6, 0.020408159121870994568 ;  /* 0x3ca72f0306097820 */ /* 0x000fe20000400000 */
[----:B------:R-:W-:Y:S04]  /*1da0*/  STG.E desc[UR4][R2.64], R11 ;  /* 0x0000000b02007986 */ /* 0x000fe8000c101904 */
[----:B------:R-:W-:Y:S04]  /*1db0*/  STG.E desc[UR4][R2.64+0x4], R5 ;  /* 0x0000040502007986 */ /* 0x000fe8000c101904 */
[----:B------:R-:W-:Y:S04]  /*1dc0*/  STG.E desc[UR4][R2.64+0x8], R9 ;  /* 0x0000080902007986 */ /* 0x000fe8000c101904 */
[----:B------:R-:W-:Y:S01]  /*1dd0*/  STG.E desc[UR4][R2.64+0xc], R7 ;  /* 0x00000c0702007986 */ /* 0x000fe2000c101904 */
[----:B------:R-:W-:Y:S05]  /*1de0*/  EXIT ;  /* 0x000000000000794d */ /* 0x000fea0003800000 */
.L_x_452:
        /* <DEDUP_REMOVED lines=9> */
.L_x_498:


//--------------------- .text.fused_cast_clip_cast_kernel0 --------------------------
	.section	.text.fused_cast_clip_cast_kernel0,"ax",@progbits
	.align	128
        .global         fused_cast_clip_cast_kernel0
        .type           fused_cast_clip_cast_kernel0,@function
        .size           fused_cast_clip_cast_kernel0,(.L_x_499 - fused_cast_clip_cast_kernel0)
        .other          fused_cast_clip_cast_kernel0,@"STO_CUDA_ENTRY STV_DEFAULT"
fused_cast_clip_cast_kernel0:
.text.fused_cast_clip_cast_kernel0:
[----:B------:R-:W-:Y:S01]  /*0000*/  LDC R1, c[0x0][0x37c] ;  /* 0x0000df00ff017b82 */ /* 0x000fe20000000800 */
[----:B------:R-:W0:Y:S07]  /*0010*/  S2R R5, SR_TID.X ;  /* 0x0000000000057919 */ /* 0x000e2e0000002100 */
[----:B------:R-:W1:Y:S01]  /*0020*/  S2UR UR4, SR_CTAID.X ;  /* 0x00000000000479c3 */ /* 0x000e620000002500 */
[----:B------:R-:W2:Y:S07]  /*0030*/  LDCU.64 UR6, c[0x0][0x358] ;  /* 0x00006b00ff0677ac */ /* 0x000eae0008000a00 */
[----:B------:R-:W3:Y:S01]  /*0040*/  LDC.64 R2, c[0x0][0x388] ;  /* 0x0000e200ff027b82 */ /* 0x000ee20000000a00 */
[----:B-1----:R-:W-:-:S06]  /*0050*/  USHF.L.U32 UR4, UR4, 0xa, URZ ;  /* 0x0000000a04047899 */ /* 0x002fcc00080006ff */
[----:B0-----:R-:W-:-:S05]  /*0060*/  LOP3.LUT R5, R5, UR4, RZ, 0xfc, !PT ;  /* 0x0000000405057c12 */ /* 0x001fca000f8efcff */
[----:B------:R-:W0:Y:S01]  /*0070*/  LDCU.64 UR4, c[0x0][0x380] ;  /* 0x00007000ff0477ac */ /* 0x000e220008000a00 */
[----:B---3--:R-:W-:-:S06]  /*0080*/  IMAD.WIDE.U32 R2, R5, 0x4, R2 ;  /* 0x0000000405027825 */ /* 0x008fcc00078e0002 */
[----:B--2---:R-:W2:Y:S01]  /*0090*/  LDG.E.CONSTANT R2, desc[UR6][R2.64] ;  /* 0x0000000602027981 */ /* 0x004ea2000c1e9900 */
[----:B0-----:R-:W-:-:S05]  /*00a0*/  IADD3 R4, P0, PT, R5, UR4, RZ ;  /* 0x0000000405047c10 */ /* 0x001fca000ff1e0ff */
[----:B------:R-:W-:Y:S01]  /*00b0*/  IMAD.X R5, RZ, RZ, UR5, P0 ;  /* 0x00000005ff057e24 */ /* 0x000fe200080e06ff */
[----:B--2---:R-:W0:Y:S02]  /*00c0*/  F2I.TRUNC.NTZ R0, R2 ;  /* 0x0000000200007305 */ /* 0x004e24000020f100 */
[----:B0-----:R-:W-:-:S04]  /*00d0*/  VIMNMX R0, PT, PT, R0, 0x7f, PT ;  /* 0x0000007f00007848 */ /* 0x001fc80003fe0100 */
[----:B------:R-:W-:-:S05]  /*00e0*/  VIMNMX R7, PT, PT, R0, -0x80, !PT ;  /* 0xffffff8000077848 */ /* 0x000fca0007fe0100 */
[----:B------:R-:W-:Y:S01]  /*00f0*/  STG.E.U8 desc[UR6][R4.64], R7 ;  /* 0x0000000704007986 */ /* 0x000fe2000c101106 */
[----:B------:R-:W-:Y:S05]  /*0100*/  EXIT ;  /* 0x000000000000794d */ /* 0x000fea0003800000 */
.L_x_453:
        /* <DEDUP_REMOVED lines=15> */
.L_x_499:


//--------------------- .text.fused_nn_conv2d_cast_subtract_cast_multiply_add_nn_relu_divide_add_round_cast_cl_16286804049590463984__23_kernel0 --------------------------
	.section	.text.fused_nn_conv2d_cast_subtract_cast_multiply_add_nn_relu_divide_add_round_cast_cl_16286804049590463984__23_kernel0,"ax",@progbits
	.align	128
        .global         fused_nn_conv2d_cast_subtract_cast_multiply_add_nn_relu_divide_add_round_cast_cl_16286804049590463984__23_kernel0
        .type           fused_nn_conv2d_cast_subtract_cast_multiply_add_nn_relu_divide_add_round_cast_cl_16286804049590463984__23_kernel0,@function
        .size           fused_nn_conv2d_cast_subtract_cast_multiply_add_nn_relu_divide_add_round_cast_cl_16286804049590463984__23_kernel0,(.L_x_500 - fused_nn_conv2d_cast_subtract_cast_multiply_add_nn_relu_divide_add_round_cast_cl_16286804049590463984__23_kernel0)
        .other          fused_nn_conv2d_cast_subtract_cast_multiply_add_nn_relu_divide_add_round_cast_cl_16286804049590463984__23_kernel0,@"STO_CUDA_ENTRY STV_DEFAULT"
fused_nn_conv2d_cast_subtract_cast_multiply_add_nn_relu_divide_add_round_cast_cl_16286804049590463984__23_kernel0:
.text.fused_nn_conv2d_cast_subtract_cast_multiply_add_nn_relu_divide_add_round_cast_cl_16286804049590463984__23_kernel0:
        /* <DEDUP_REMOVED lines=28> */
[----:B------:R-:W-:-:S05]  /*01c0*/  IADD3 R0, PT, PT, R16, R5, RZ ;  /* 0x0000000510007210 */ /* 0x000fca0007ffe0ff */
[----:B------:R-:W-:-:S05]  /*01d0*/  VIADD R4, R0, 0xffffffff ;  /* 0xffffffff00047836 */ /* 0x000fca0000000000 */
        /* <DEDUP_REMOVED lines=20> */
.L_x_457:
[----:B------:R-:W-:Y:S05]  /*0320*/  BSYNC.RECONVERGENT B1 ;  /* 0x0000000000017941 */ /* 0x000fea0003800200 */
.L_x_456:
[----:B------:R-:W1:Y:S01]  /*0330*/  S2UR UR5, SR_CgaCtaId ;  /* 0x00000000000579c3 */ /* 0x000e620000008800 */
[----:B------:R-:W-:Y:S01]  /*0340*/  UMOV UR4, 0x400 ;  /* 0x0000040000047882 */ /* 0x000fe20000000000 */
[----:B0-----:R-:W-:Y:S01]  /*0350*/  IMAD R3, R7, 0x7, R24 ;  /* 0x0000000707037824 */ /* 0x001fe200078e0218 */
[----:B-1----:R-:W-:-:S06]  /*0360*/  ULEA UR4, UR5, UR4, 0x18 ;  /* 0x0000000405047291 */ /* 0x002fcc000f8ec0ff */
[----:B------:R-:W-:-:S05]  /*0370*/  LEA R3, R3, UR4, 0x2 ;  /* 0x0000000403037c11 */ /* 0x000fca000f8e10ff */
[----:B-----5:R0:W-:Y:S02]  /*0380*/  STS [R3], R2 ;  /* 0x0000000203007388 */ /* 0x0201e40000000800 */
.L_x_455:
[----:B------:R-:W-:Y:S05]  /*0390*/  BSYNC.RECONVERGENT B0 ;  /* 0x0000000000007941 */ /* 0x000fea0003800200 */
.L_x_454:
        /* <DEDUP_REMOVED lines=31> */
[----:B------:R-:W-:Y:S02]  /*0590*/  PRMT R18, R13, 0x9910, RZ ;  /* 0x000099100d127816 */ /* 0x000fe400000000ff */
[----:B------:R-:W-:-:S04]  /*05a0*/  IADD3 R4, PT, PT, R4, -R27, RZ ;  /* 0x8000001b04047210 */ /* 0x000fc80007ffe0ff */
        /* <DEDUP_REMOVED lines=14> */
[----:B------:R-:W-:Y:S01]  /*0690*/  PRMT R19, R8, 0x9910, RZ ;  /* 0x0000991008137816 */ /* 0x000fe200000000ff */
[----:B------:R-:W-:Y:S01]  /*06a0*/  IMAD.IADD R16, R16, 0x1, R5 ;  /* 0x0000000110107824 */ /* 0x000fe200078e0205 */
[----:B------:R-:W-:Y:S01]  /*06b0*/  SHF.R.U32.HI R5, RZ, 0x10, R17 ;  /* 0x00000010ff057819 */ /* 0x000fe20000011611 */
[----:B------:R-:W-:Y:S01]  /*06c0*/  IMAD R8, R6, 0xe39, RZ ;  /* 0x00000e3906087824 */ /* 0x000fe200078e02ff */
[----:B------:R-:W-:-:S02]  /*06d0*/  MOV R17, R19 ;  /* 0x0000001300117202 */ /* 0x000fc40000000f00 */
[----:B------:R-:W-:Y:S02]  /*06e0*/  PRMT R19, R5, 0x9910, RZ ;  /* 0x0000991005137816 */ /* 0x000fe400000000ff */
[----:B------:R-:W-:Y:S01]  /*06f0*/  MOV R5, R18 ;  /* 0x0000001200057202 */ /* 0x000fe20000000f00 */
[----:B------:R-:W-:Y:S01]  /*0700*/  IMAD R17, R17, 0x3, RZ ;  /* 0x0000000311117824 */ /* 0x000fe200078e02ff */
[----:B------:R-:W-:Y:S02]  /*0710*/  SHF.R.U32.HI R8, RZ, 0x12, R8 ;  /* 0x00000012ff087819 */ /* 0x000fe40000011608 */
[----:B------:R-:W-:Y:S01]  /*0720*/  MOV R18, R19 ;  /* 0x0000001300127202 */ /* 0x000fe20000000f00 */
[----:B------:R-:W-:Y:S01]  /*0730*/  IMAD R5, R5, 0x48, RZ ;  /* 0x0000004805057824 */ /* 0x000fe200078e02ff */
[----:B------:R-:W-:Y:S01]  /*0740*/  PRMT R19, R8, 0x9910, RZ ;  /* 0x0000991008137816 */ /* 0x000fe200000000ff */
[----:B------:R-:W-:Y:S02]  /*0750*/  IMAD.MOV R20, RZ, RZ, -R17 ;  /* 0x000000ffff147224 */ /* 0x000fe400078e0a11 */
[----:B------:R-:W-:Y:S01]  /*0760*/  IMAD R18, R18, 0x3, RZ ;  /* 0x0000000312127824 */ /* 0x000fe200078e02ff */
[----:B------:R-:W-:Y:S01]  /*0770*/  MOV R17, R19 ;  /* 0x0000001300117202 */ /* 0x000fe20000000f00 */
[----:B0-----:R-:W-:Y:S01]  /*0780*/  IMAD R29, R3, 0x12000, R34 ;  /* 0x00012000031d7824 */ /* 0x001fe200078e0222 */
[----:B------:R-:W-:-:S02]  /*0790*/  IADD3 R19, PT, PT, RZ, -R5, RZ ;  /* 0x80000005ff137210 */ /* 0x000fc40007ffe0ff */
        /* <DEDUP_REMOVED lines=45> */
.L_x_459:
[----:B------:R-:W-:Y:S05]  /*0a70*/  BSYNC.RECONVERGENT B0 ;  /* 0x0000000000007941 */ /* 0x000fea0003800200 */
.L_x_458:
        /* <DEDUP_REMOVED lines=47> */
.L_x_461:
[----:B------:R-:W-:Y:S05]  /*0d70*/  BSYNC.RECONVERGENT B0 ;  /* 0x0000000000007941 */ /* 0x000fea0003800200 */
.L_x_460:
[C---:B01----:R-:W-:Y:S01]  /*0d80*/  VIADD R4, R16.reuse, 0xfffffff8 ;  /* 0xfffffff810047836 */ /* 0x043fe20000000000 */
[----:B------:R-:W-:Y:S01]  /*0d90*/  IADD3 R5, PT, PT, RZ, -R18, RZ ;  /* 0x80000012ff057210 */ /* 0x000fe20007ffe0ff */
[----:B------:R-:W-:Y:S01]  /*0da0*/  IMAD R17, R17, 0x48, RZ ;  /* 0x0000004811117824 */ /* 0x000fe200078e02ff */
[----:B------:R-:W-:Y:S01]  /*0db0*/  SHF.L.U32 R16, R16, 0x2, RZ ;  /* 0x0000000210107819 */ /* 0x000fe200000006ff */
        /* <DEDUP_REMOVED lines=9> */
[----:B------:R-:W-:Y:S01]  /*0e50*/  PRMT R19, R19, 0x7710, RZ ;  /* 0x0000771013137816 */ /* 0x000fe200000000ff */
[----:B------:R-:W-:Y:S01]  /*0e60*/  IMAD R32, R7, 0x7, R24 ;  /* 0x0000000707207824 */ /* 0x000fe200078e0218 */
[----:B------:R-:W-:Y:S01]  /*0e70*/  PRMT R5, R5, 0x7710, RZ ;  /* 0x0000771005057816 */ /* 0x000fe200000000ff */
[----:B------:R-:W-:Y:S01]  /*0e80*/  IMAD R4, R4, 0x39, RZ ;  /* 0x0000003904047824 */ /* 0x000fe200078e02ff */
[----:B------:R-:W-:Y:S01]  /*0e90*/  IADD3 R20, PT, PT, R15, R20, RZ ;  /* 0x000000140f147210 */ /* 0x000fe20007ffe0ff */
[----:B------:R-:W-:Y:S01]  /*0ea0*/  HFMA2 R26, -RZ, RZ, 0, 0 ;  /* 0x00000000ff1a7431 */ /* 0x000fe200000001ff */
[----:B------:R-:W-:Y:S01]  /*0eb0*/  PRMT R18, R17, 0x7710, RZ ;  /* 0x0000771011127816 */ /* 0x000fe200000000ff */
[----:B------:R-:W-:Y:S01]  /*0ec0*/  IMAD R27, R27, 0x24, RZ ;  /* 0x000000241b1b7824 */ /* 0x000fe200078e02ff */
[----:B------:R-:W-:-:S02]  /*0ed0*/  LOP3.LUT R16, R16, 0xfc, RZ, 0xc0, !PT ;  /* 0x000000fc10107812 */ /* 0x000fc400078ec0ff */
[----:B------:R-:W-:Y:S02]  /*0ee0*/  CS2R R38, SRZ ;  /* 0x0000000000267805 */ /* 0x000fe4000001ff00 */
[----:B------:R-:W-:Y:S02]  /*0ef0*/  IADD3 R14, PT, PT, R14, R19, RZ ;  /* 0x000000130e0e7210 */ /* 0x000fe40007ffe0ff */
[----:B------:R-:W-:Y:S02]  /*0f00*/  CS2R R40, SRZ ;  /* 0x0000000000287805 */ /* 0x000fe4000001ff00 */
[----:B------:R-:W-:Y:S02]  /*0f10*/  IADD3 R12, PT, PT, R12, R5, RZ ;  /* 0x000000050c0c7210 */ /* 0x000fe40007ffe0ff */
[----:B------:R-:W-:Y:S01]  /*0f20*/  IADD3 R18, PT, PT, R11, R18, RZ ;  /* 0x000000120b127210 */ /* 0x000fe20007ffe0ff */
[----:B------:R-:W-:Y:S01]  /*0f30*/  IMAD.SHL.U32 R11, R20, 0x10, RZ ;  /* 0x00000010140b7824 */ /* 0x000fe200078e00ff */
[----:B------:R-:W-:-:S02]  /*0f40*/  IADD3 R5, PT, PT, R16, 0x22c, RZ ;  /* 0x0000022c10057810 */ /* 0x000fc40007ffe0ff */
[----:B------:R-:W-:Y:S02]  /*0f50*/  @!P4 IADD3 R5, PT, PT, R16, 0x168, RZ ;  /* 0x000001681005c810 */ /* 0x000fe40007ffe0ff */
[----:B------:R-:W-:Y:S02]  /*0f60*/  IADD3 R9, PT, PT, R9, -0x48, RZ ;  /* 0xffffffb809097810 */ /* 0x000fe40007ffe0ff */
[----:B------:R-:W-:Y:S02]  /*0f70*/  SHF.R.U32.HI R4, RZ, 0x9, R4 ;  /* 0x00000009ff047819 */ /* 0x000fe40000011604 */
[----:B------:R-:W-:Y:S02]  /*0f80*/  SHF.R.U32.HI R10, RZ, 0x11, R10 ;  /* 0x00000011ff0a7819 */ /* 0x000fe4000001160a */
[----:B------:R-:W-:Y:S01]  /*0f90*/  PRMT R14, R14, 0x9910, RZ ;  /* 0x000099100e0e7816 */ /* 0x000fe200000000ff */
[----:B------:R-:W-:Y:S01]  /*0fa0*/  IMAD R4, R4, 0x1c, R5 ;  /* 0x0000001c04047824 */ /* 0x000fe200078e0205 */
[----:B------:R-:W-:-:S02]  /*0fb0*/  ISETP.LT.U32.OR P3, PT, R9, -0x3f, !P3 ;  /* 0xffffffc10900780c */ /* 0x000fc40005f61470 */
        /* <DEDUP_REMOVED lines=27> */
[----:B------:R-:W-:Y:S01]  /*1170*/  IMAD.X R5, RZ, RZ, UR7, P4 ;  /* 0x00000007ff057e24 */ /* 0x000fe2000a0e06ff */
[----:B------:R-:W-:Y:S01]  /*1180*/  SHF.L.U32 R32, R32, 0x2, RZ ;  /* 0x0000000220207819 */ /* 0x000fe200000006ff */
[----:B------:R-:W-:Y:S01]  /*1190*/  IMAD.WIDE.U32 R42, R11, 0x30, R42 ;  /* 0x000000300b2a7825 */ /* 0x000fe200078e002a */
[----:B------:R-:W-:-:S02]  /*11a0*/  MOV R6, UR4 ;  /* 0x0000000400067c02 */ /* 0x000fc40008000f00 */
[----:B------:R-:W-:Y:S01]  /*11b0*/  MOV R7, UR6 ;  /* 0x0000000600077c02 */ /* 0x000fe20008000f00 */
[----:B------:R-:W-:Y:S01]  /*11c0*/  IMAD.WIDE.U32 R36, R37, 0x30, R8 ;  /* 0x0000003025247825 */ /* 0x000fe200078e0008 */
[----:B------:R-:W-:Y:S02]  /*11d0*/  LOP3.LUT R30, R30, 0xffff, RZ, 0xc0, !PT ;  /* 0x0000ffff1e1e7812 */ /* 0x000fe400078ec0ff */
[----:B------:R-:W-:-:S07]  /*11e0*/  LOP3.LUT R28, R28, 0xffff, RZ, 0xc0, !PT ;  /* 0x0000ffff1c1c7812 */ /* 0x000fce00078ec0ff */
.L_x_464:
        /* <DEDUP_REMOVED lines=17> */
[----:B------:R-:W-:-:S04]  /*1300*/  VIADD R12, R14, 0x480 ;  /* 0x000004800e0c7836 */ /* 0x000fc80000000000 */
        /* <DEDUP_REMOVED lines=13> */
[----:B------:R-:W-:-:S05]  /*13e0*/  IMAD.U32 R6, RZ, RZ, UR4 ;  /* 0x00000004ff067e24 */ /* 0x000fca000f8e00ff */
[----:B------:R-:W-:-:S05]  /*13f0*/  IADD3 R9, PT, PT, R6, R9, RZ ;  /* 0x0000000906097210 */ /* 0x000fca0007ffe0ff */
[----:B--2---:R0:W-:Y:S02]  /*1400*/  STS [R9], R8 ;  /* 0x0000000809007388 */ /* 0x0041e40000000800 */
.L_x_463:
[----:B------:R-:W-:Y:S05]  /*1410*/  BSYNC.RECONVERGENT B0 ;  /* 0x0000000000007941 */ /* 0x000fea0003800200 */
.L_x_462:
        /* <DEDUP_REMOVED lines=18> */
[C---:B------:R-:W-:Y:S01]  /*1540*/  IDP.4A.S8.S8 R40, R45.reuse, R13, R40 ;  /* 0x0000000d2d287226 */ /* 0x040fe20000000628 */
[----:B------:R-:W-:Y:S01]  /*1550*/  LDS R41, [R33+0x190] ;  /* 0x0001900021297984 */ /* 0x000fe20000000800 */
        /* <DEDUP_REMOVED lines=100> */
[----:B------:R-:W-:-:S07]  /*1ba0*/  IMAD R9, R3, 0x4, R25 ;  /* 0x0000000403097824 */ /* 0x000fce00078e0219 */
[----:B------:R-:W1:Y:S01]  /*1bb0*/  LDC.64 R4, c[0x0][0x3a0] ;  /* 0x0000e800ff047b82 */ /* 0x000e620000000a00 */
[----:B------:R-:W-:Y:S01]  /*1bc0*/  SHF.L.U32 R9, R9, 0x2, RZ ;  /* 0x0000000209097819 */ /* 0x000fe200000006ff */
[----:B------:R-:W-:Y:S01]  /*1bd0*/  IMAD R8, R25, 0x120, RZ ;  /* 0x0000012019087824 */ /* 0x000fe200078e02ff */
[----:B------:R-:W-:Y:S01]  /*1be0*/  LEA R27, R24, R27, 0x2 ;  /* 0x0000001b181b7211 */ /* 0x000fe200078e10ff */
[----:B------:R-:W2:Y:S02]  /*1bf0*/  LDCU.64 UR4, c[0x0][0x390] ;  /* 0x00007200ff0477ac */ /* 0x000ea40008000a00 */
[----:B0-----:R-:W-:-:S05]  /*1c00*/  IMAD.WIDE.U32 R12, R9, 0x4, R12 ;  /* 0x00000004090c7825 */ /* 0x001fca00078e000c */
[----:B------:R-:W3:Y:S04]  /*1c10*/  LDG.E.CONSTANT R34, desc[UR8][R12.64] ;  /* 0x000000080c227981 */ /* 0x000ee8000c1e9900 */
[----:B------:R-:W4:Y:S04]  /*1c20*/  LDG.E.CONSTANT R33, desc[UR8][R12.64+0x4] ;  /* 0x000004080c217981 */ /* 0x000f28000c1e9900 */
[----:B------:R-:W5:Y:S04]  /*1c30*/  LDG.E.CONSTANT R0, desc[UR8][R12.64+0x8] ;  /* 0x000008080c007981 */ /* 0x000f68000c1e9900 */
[----:B------:R-:W2:Y:S04]  /*1c40*/  LDG.E.CONSTANT R2, desc[UR8][R12.64+0xc] ;  /* 0x00000c080c027981 */ /* 0x000ea8000c1e9900 */
[----:B-1----:R0:W2:Y:S01]  /*1c50*/  LDG.E.CONSTANT R35, desc[UR8][R4.64] ;  /* 0x0000000804237981 */ /* 0x0020a2000c1e9900 */
[----:B------:R-:W-:Y:S01]  /*1c60*/  IADD3 R36, PT, PT, R6, R27, RZ ;  /* 0x0000001b06247210 */ /* 0x000fe20007ffe0ff */
[----:B------:R-:W-:Y:S01]  /*1c70*/  BAR.SYNC.DEFER_BLOCKING 0x0 ;  /* 0x0000000000007b1d */ /* 0x000fe20000010000 */
[----:B------:R-:W-:-:S05]  /*1c80*/  IADD3 R37, PT, PT, R7, R8, RZ ;  /* 0x0000000807257210 */ /* 0x000fca0007ffe0ff */
[----:B------:R-:W-:Y:S04]  /*1c90*/  LDS R14, [R36+0x288] ;  /* 0x00028800240e7984 */ /* 0x000fe80000000800 */
[----:B------:R-:W1:Y:S04]  /*1ca0*/  LDS.128 R8, [R37+0x480] ;  /* 0x0004800025087984 */ /* 0x000e680000000c00 */
[----:B------:R-:W-:Y:S04]  /*1cb0*/  LDS R30, [R36+0x28c] ;  /* 0x00028c00241e7984 */ /* 0x000fe80000000800 */
[----:B0-----:R-:W0:Y:S04]  /*1cc0*/  LDS.128 R4, [R37+0x490] ;  /* 0x0004900025047984 */ /* 0x001e280000000c00 */
[----:B------:R-:W-:Y:S04]  /*1cd0*/  LDS R28, [R36+0x290] ;  /* 0x00029000241c7984 */ /* 0x000fe80000000800 */
[----:B------:R-:W0:Y:S04]  /*1ce0*/  LDS.128 R16, [R37+0x4a0] ;  /* 0x0004a00025107984 */ /* 0x000e280000000c00 */
[----:B------:R-:W-:Y:S04]  /*1cf0*/  LDS R29, [R36+0x3cc] ;  /* 0x0003cc00241d7984 */ /* 0x000fe80000000800 */
[----:B------:R-:W0:Y:S04]  /*1d00*/  LDS.128 R20, [R37+0x510] ;  /* 0x0005100025147984 */ /* 0x000e280000000c00 */
[----:B------:R-:W-:Y:S04]  /*1d10*/  LDS.128 R24, [R37+0x520] ;  /* 0x0005200025187984 */ /* 0x000fe80000000c00 */
[----:B------:R-:W-:Y:S01]  /*1d20*/  LDS R31, [R36+0x2ac] ;  /* 0x0002ac00241f7984 */ /* 0x000fe20000000800 */
[----:B-1----:R-:W-:-:S03]  /*1d30*/  IDP.4A.S8.S8 R9, R14, R9, R40 ;  /* 0x000000090e097226 */ /* 0x002fc60000000628 */
[----:B------:R-:W1:Y:S01]  /*1d40*/  LDS R40, [R36+0x3d0] ;  /* 0x0003d00024287984 */ /* 0x000e620000000800 */
[C---:B------:R-:W-:Y:S02]  /*1d50*/  IDP.4A.S8.S8 R41, R14.reuse, R8, R41 ;  /* 0x000000080e297226 */ /* 0x040fe40000000629 */
[C---:B------:R-:W-:Y:S02]  /*1d60*/  IDP.4A.S8.S8 R39, R14.reuse, R10, R39 ;  /* 0x0000000a0e277226 */ /* 0x040fe40000000627 */
[----:B------:R-:W-:Y:S02]  /*1d70*/  IDP.4A.S8.S8 R11, R14, R11, R38 ;  /* 0x0000000b0e0b7226 */ /* 0x000fe40000000626 */
[----:B------:R-:W-:Y:S04]  /*1d80*/  LDS R38, [R36+0x3d4] ;  /* 0x0003d40024267984 */ /* 0x000fe80000000800 */
[----:B------:R-:W1:Y:S01]  /*1d90*/  LDS.128 R12, [R37+0x530] ;  /* 0x00053000250c7984 */ /* 0x000e620000000c00 */
[----:B0-----:R-:W-:-:S02]  /*1da0*/  IDP.4A.S8.S8 R9, R30, R5, R9 ;  /* 0x000000051e097226 */ /* 0x001fc40000000609 */
[C---:B------:R-:W-:Y:S02]  /*1db0*/  IDP.4A.S8.S8 R43, R30.reuse, R6, R39 ;  /* 0x000000061e2b7226 */ /* 0x040fe40000000627 */
[C---:B------:R-:W-:Y:S02]  /*1dc0*/  IDP.4A.S8.S8 R41, R30.reuse, R4, R41 ;  /* 0x000000041e297226 */ /* 0x040fe40000000629 */
[----:B------:R-:W-:Y:S02]  /*1dd0*/  IDP.4A.S8.S8 R39, R30, R7, R11 ;  /* 0x000000071e277226 */ /* 0x000fe4000000060b */
[----:B------:R-:W0:Y:S01]  /*1de0*/  LDS.128 R4, [R37+0x4b0] ;  /* 0x0004b00025047984 */ /* 0x000e220000000c00 */
[C---:B------:R-:W-:Y:S02]  /*1df0*/  IDP.4A.S8.S8 R44, R28.reuse, R17, R9 ;  /* 0x000000111c2c7226 */ /* 0x040fe40000000609 */
[C---:B------:R-:W-:Y:S01]  /*1e00*/  IDP.4A.S8.S8 R16, R28.reuse, R16, R41 ;  /* 0x000000101c107226 */ /* 0x040fe20000000629 */
[----:B------:R-:W-:Y:S04]  /*1e10*/  LDS R30, [R36+0x2b0] ;  /* 0x0002b000241e7984 */ /* 0x000fe80000000800 */
[----:B------:R-:W0:Y:S01]  /*1e20*/  LDS.128 R8, [R37+0x4c0] ;  /* 0x0004c00025087984 */ /* 0x000e220000000c00 */
[----:B------:R-:W-:-:S02]  /*1e30*/  IDP.4A.S8.S8 R42, R28, R19, R39 ;  /* 0x000000131c2a7226 */ /* 0x000fc40000000627 */
[----:B------:R-:W-:Y:S02]  /*1e40*/  IDP.4A.S8.S8 R41, R28, R18, R43 ;  /* 0x000000121c297226 */ /* 0x000fe4000000062b */
[C---:B------:R-:W-:Y:S01]  /*1e50*/  IDP.4A.S8.S8 R39, R29.reuse, R20, R16 ;  /* 0x000000141d277226 */ /* 0x040fe20000000610 */
[----:B------:R-:W-:Y:S04]  /*1e60*/  LDS R28, [R36+0x2b4] ;  /* 0x0002b400241c7984 */ /* 0x000fe80000000800 */
[----:B------:R-:W0:Y:S01]  /*1e70*/  LDS.128 R16, [R37+0x4d0] ;  /* 0x0004d00025107984 */ /* 0x000e220000000c00 */
[C---:B------:R-:W-:Y:S02]  /*1e80*/  IDP.4A.S8.S8 R21, R29.reuse, R21, R44 ;  /* 0x000000151d157226 */ /* 0x040fe4000000062c */
[----:B------:R-:W-:-:S02]  /*1e90*/  IDP.4A.S8.S8 R41, R29, R22, R41 ;  /* 0x000000161d297226 */ /* 0x000fc40000000629 */
[----:B------:R-:W-:Y:S02]  /*1ea0*/  IDP.4A.S8.S8 R23, R29, R23, R42 ;  /* 0x000000171d177226 */ /* 0x000fe4000000062a */
[C---:B-1----:R-:W-:Y:S01]  /*1eb0*/  IDP.4A.S8.S8 R21, R40.reuse, R25, R21 ;  /* 0x0000001928157226 */ /* 0x042fe20000000615 */
[----:B------:R-:W-:Y:S01]  /*1ec0*/  LDS R29, [R36+0x3f0] ;  /* 0x0003f000241d7984 */ /* 0x000fe20000000800 */
[C---:B------:R-:W-:Y:S02]  /*1ed0*/  IDP.4A.S8.S8 R39, R40.reuse, R24, R39 ;  /* 0x0000001828277226 */ /* 0x040fe40000000627 */
[C---:B------:R-:W-:Y:S02]  /*1ee0*/  IDP.4A.S8.S8 R41, R40.reuse, R26, R41 ;  /* 0x0000001a28297226 */ /* 0x040fe40000000629 */
[----:B------:R-:W-:Y:S02]  /*1ef0*/  IDP.4A.S8.S8 R27, R40, R27, R23 ;  /* 0x0000001b281b7226 */ /* 0x000fe40000000617 */
[----:B------:R-:W-:-:S02]  /*1f00*/  IDP.4A.S8.S8 R40, R38, R13, R21 ;  /* 0x0000000d26287226 */ /* 0x000fc40000000615 */
[----:B------:R-:W1:Y:S01]  /*1f10*/  LDS.128 R20, [R37+0x540] ;  /* 0x0005400025147984 */ /* 0x000e620000000c00 */
[C---:B------:R-:W-:Y:S02]  /*1f20*/  IDP.4A.S8.S8 R12, R38.reuse, R12, R39 ;  /* 0x0000000c260c7226 */ /* 0x040fe40000000627 */
[C---:B------:R-:W-:Y:S01]  /*1f30*/  IDP.4A.S8.S8 R14, R38.reuse, R14, R41 ;  /* 0x0000000e260e7226 */ /* 0x040fe20000000629 */
[----:B------:R-:W-:Y:S01]  /*1f40*/  LDS R39, [R36+0x2d0] ;  /* 0x0002d00024277984 */ /* 0x000fe20000000800 */
[----:B------:R-:W-:-:S03]  /*1f50*/  IDP.4A.S8.S8 R38, R38, R15, R27 ;  /* 0x0000000f26267226 */ /* 0x000fc6000000061b */
[----:B------:R-:W-:Y:S01]  /*1f60*/  LDS R41, [R36+0x3f4] ;  /* 0x0003f40024297984 */ /* 0x000fe20000000800 */
[----:B0-----:R-:W-:-:S03]  /*1f70*/  IDP.4A.S8.S8 R13, R31, R4, R12 ;  /* 0x000000041f0d7226 */ /* 0x001fc6000000060c */
[----:B------:R-:W0:Y:S01]  /*1f80*/  LDS.128 R24, [R37+0x550] ;  /* 0x0005500025187984 */ /* 0x000e220000000c00 */
[C---:B------:R-:W-:Y:S02]  /*1f90*/  IDP.4A.S8.S8 R40, R31.reuse, R5, R40 ;  /* 0x000000051f287226 */ /* 0x040fe40000000628 */
        /* <DEDUP_REMOVED lines=9> */
[C---:B------:R-:W-:Y:S02]  /*2030*/  IDP.4A.S8.S8 R16, R28.reuse, R16, R13 ;  /* 0x000000101c107226 */ /* 0x040fe4000000060d */
[C---:B------:R-:W-:Y:S01]  /*2040*/  IDP.4A.S8.S8 R42, R28.reuse, R17, R40 ;  /* 0x000000111c2a7226 */ /* 0x040fe20000000628 */
[----:B------:R-:W-:Y:S04]  /*2050*/  LDS.128 R12, [R37+0x4f0] ;  /* 0x0004f000250c7984 */ /* 0x000fe80000000c00 */
[----:B------:R-:W0:Y:S01]  /*2060*/  LDS R40, [R36+0x2d4] ;  /* 0x0002d40024287984 */ /* 0x000e220000000800 */
[----:B------:R-:W-:-:S02]  /*2070*/  IDP.4A.S8.S8 R18, R28, R18, R31 ;  /* 0x000000121c127226 */ /* 0x000fc4000000061f */
[----:B------:R-:W-:Y:S02]  /*2080*/  IDP.4A.S8.S8 R30, R28, R19, R30 ;  /* 0x000000131c1e7226 */ /* 0x000fe4000000061e */
[C---:B-1----:R-:W-:Y:S02]  /*2090*/  IDP.4A.S8.S8 R16, R29.reuse, R20, R16 ;  /* 0x000000141d107226 */ /* 0x042fe40000000610 */
[C---:B------:R-:W-:Y:S02]  /*20a0*/  IDP.4A.S8.S8 R42, R29.reuse, R21, R42 ;  /* 0x000000151d2a7226 */ /* 0x040fe4000000062a */
[C---:B------:R-:W-:Y:S02]  /*20b0*/  IDP.4A.S8.S8 R18, R29.reuse, R22, R18 ;  /* 0x000000161d127226 */ /* 0x040fe40000000612 */
[----:B------:R-:W-:Y:S02]  /*20c0*/  IDP.4A.S8.S8 R30, R29, R23, R30 ;  /* 0x000000171d1e7226 */ /* 0x000fe4000000061e */
[----:B0-----:R-:W-:-:S02]  /*20d0*/  IDP.4A.S8.S8 R21, R41, R24, R16 ;  /* 0x0000001829157226 */ /* 0x001fc40000000610 */
[C---:B------:R-:W-:Y:S02]  /*20e0*/  IDP.4A.S8.S8 R25, R41.reuse, R25, R42 ;  /* 0x0000001929197226 */ /* 0x040fe4000000062a */
[----:B------:R-:W-:Y:S01]  /*20f0*/  IDP.4A.S8.S8 R29, R41, R26, R18 ;  /* 0x0000001a291d7226 */ /* 0x000fe20000000612 */
[----:B------:R-:W-:Y:S04]  /*2100*/  LDS R42, [R36+0x2d8] ;  /* 0x0002d800242a7984 */ /* 0x000fe80000000800 */
[----:B------:R-:W0:Y:S01]  /*2110*/  LDS.128 R16, [R37+0x500] ;  /* 0x0005000025107984 */ /* 0x000e220000000c00 */
[C---:B------:R-:W-:Y:S02]  /*2120*/  IDP.4A.S8.S8 R24, R38.reuse, R4, R21 ;  /* 0x0000000426187226 */ /* 0x040fe40000000615 */
[C---:B------:R-:W-:Y:S01]  /*2130*/  IDP.4A.S8.S8 R4, R38.reuse, R5, R25 ;  /* 0x0000000526047226 */ /* 0x040fe20000000619 */
[----:B------:R-:W-:Y:S01]  /*2140*/  LDS.128 R20, [R37+0x570] ;  /* 0x0005700025147984 */ /* 0x000fe20000000c00 */
[----:B------:R-:W-:-:S03]  /*2150*/  IDP.4A.S8.S8 R6, R38, R6, R29 ;  /* 0x0000000626067226 */ /* 0x000fc6000000061d */
[----:B------:R-:W1:Y:S01]  /*2160*/  LDS R5, [R36+0x414] ;  /* 0x0004140024057984 */ /* 0x000e620000000800 */
[----:B------:R-:W-:Y:S02]  /*2170*/  IDP.4A.S8.S8 R29, R39, R8, R24 ;  /* 0x00000008271d7226 */ /* 0x000fe40000000618 */
[----:B------:R-:W-:Y:S01]  /*2180*/  IDP.4A.S8.S8 R41, R41, R27, R30 ;  /* 0x0000001b29297226 */ /* 0x000fe2000000061e */
[----:B------:R-:W-:Y:S04]  /*2190*/  LDS R8, [R36+0x418] ;  /* 0x0004180024087984 */ /* 0x000fe80000000800 */
[----:B------:R-:W1:Y:S01]  /*21a0*/  LDS.128 R24, [R37+0x580] ;  /* 0x0005800025187984 */ /* 0x000e620000000c00 */
[----:B------:R-:W-:-:S03]  /*21b0*/  IDP.4A.S8.S8 R43, R40, R12, R29 ;  /* 0x0000000c282b7226 */ /* 0x000fc6000000061d */
[----:B------:R-:W-:Y:S04]  /*21c0*/  LDS R12, [R36+0x41c] ;  /* 0x00041c00240c7984 */ /* 0x000fe80000000800 */
[----:B------:R-:W1:Y:S01]  /*21d0*/  LDS.128 R28, [R37+0x590] ;  /* 0x00059000251c7984 */ /* 0x000e620000000c00 */
[----:B------:R-:W-:Y:S02]  /*21e0*/  IDP.4A.S8.S8 R38, R38, R7, R41 ;  /* 0x0000000726267226 */ /* 0x000fe40000000629 */
[C---:B------:R-:W-:Y:S02]  /*21f0*/  IDP.4A.S8.S8 R4, R39.reuse, R9, R4 ;  /* 0x0000000927047226 */ /* 0x040fe40000000604 */
[C---:B------:R-:W-:Y:S02]  /*2200*/  IDP.4A.S8.S8 R7, R39.reuse, R10, R6 ;  /* 0x0000000a27077226 */ /* 0x040fe40000000606 */
[----:B------:R-:W-:-:S02]  /*2210*/  IDP.4A.S8.S8 R11, R39, R11, R38 ;  /* 0x0000000b270b7226 */ /* 0x000fc40000000626 */
[C---:B------:R-:W-:Y:S02]  /*2220*/  IDP.4A.S8.S8 R4, R40.reuse, R13, R4 ;  /* 0x0000000d28047226 */ /* 0x040fe40000000604 */
[C---:B------:R-:W-:Y:S02]  /*2230*/  IDP.4A.S8.S8 R7, R40.reuse, R14, R7 ;  /* 0x0000000e28077226 */ /* 0x040fe40000000607 */
[----:B------:R-:W-:Y:S02]  /*2240*/  IDP.4A.S8.S8 R11, R40, R15, R11 ;  /* 0x0000000f280b7226 */ /* 0x000fe4000000060b */
[C---:B0-----:R-:W-:Y:S02]  /*2250*/  IDP.4A.S8.S8 R16, R42.reuse, R16, R43 ;  /* 0x000000102a107226 */ /* 0x041fe4000000062b */
[C---:B------:R-:W-:Y:S02]  /*2260*/  IDP.4A.S8.S8 R4, R42.reuse, R17, R4 ;  /* 0x000000112a047226 */ /* 0x040fe40000000604 */
[----:B------:R-:W-:-:S02]  /*2270*/  IDP.4A.S8.S8 R7, R42, R18, R7 ;  /* 0x000000122a077226 */ /* 0x000fc40000000607 */
[----:B------:R-:W-:Y:S02]  /*2280*/  IDP.4A.S8.S8 R42, R42, R19, R11 ;  /* 0x000000132a2a7226 */ /* 0x000fe4000000060b */
[C---:B-1----:R-:W-:Y:S02]  /*2290*/  IDP.4A.S8.S8 R9, R5.reuse, R20, R16 ;  /* 0x0000001405097226 */ /* 0x042fe40000000610 */
        /* <DEDUP_REMOVED lines=11> */
[----:B------:R-:W-:Y:S02]  /*2350*/  I2FP.F32.S32 R9, R9 ;  /* 0x0000000900097245 */ /* 0x000fe40000201400 */
[----:B------:R-:W-:Y:S02]  /*2360*/  I2FP.F32.S32 R6, R4 ;  /* 0x0000000400067245 */ /* 0x000fe40000201400 */
[----:B------:R-:W-:Y:S02]  /*2370*/  I2FP.F32.S32 R7, R7 ;  /* 0x0000000700077245 */ /* 0x000fe40000201400 */
[----:B------:R-:W-:Y:S01]  /*2380*/  I2FP.F32.S32 R23, R23 ;  /* 0x0000001700177245 */ /* 0x000fe20000201400 */
[----:B------:R-:W-:Y:S02]  /*2390*/  HFMA2 R11, -RZ, RZ, 1.75, 0 ;  /* 0x3f000000ff0b7431 */ /* 0x000fe400000001ff */
[----:B---3--:R-:W-:Y:S01]  /*23a0*/  FFMA R9, R9, 0.014545420184731483459, R34 ;  /* 0x3c6e4fea09097823 */ /* 0x008fe20000000022 */
[----:B----4-:R-:W-:Y:S01]  /*23b0*/  FFMA R6, R6, 0.014545420184731483459, R33 ;  /* 0x3c6e4fea06067823 */ /* 0x010fe20000000021 */
[----:B-----5:R-:W-:Y:S01]  /*23c0*/  FFMA R0, R7, 0.014545420184731483459, R0 ;  /* 0x3c6e4fea07007823 */ /* 0x020fe20000000000 */
[----:B--2---:R-:W-:-:S02]  /*23d0*/  FFMA R2, R23, 0.014545420184731483459, R2 ;  /* 0x3c6e4fea17027823 */ /* 0x004fc40000000002 */
[----:B------:R-:W-:Y:S02]  /*23e0*/  FMNMX R4, RZ, R9, !PT ;  /* 0x00000009ff047209 */ /* 0x000fe40007800000 */
[----:B------:R-:W-:Y:S02]  /*23f0*/  FMNMX R6, RZ, R6, !PT ;  /* 0x00000006ff067209 */ /* 0x000fe40007800000 */
[----:B------:R-:W-:Y:S02]  /*2400*/  FMNMX R0, RZ, R0, !PT ;  /* 0x00000000ff007209 */ /* 0x000fe40007800000 */
[----:B------:R-:W-:Y:S01]  /*2410*/  FMNMX R2, RZ, R2, !PT ;  /* 0x00000002ff027209 */ /* 0x000fe20007800000 */
[--C-:B------:R-:W-:Y:S01]  /*2420*/  FFMA R4, R4, 90.07952880859375, R35.reuse ;  /* 0x42b428b804047823 */ /* 0x100fe20000000023 */
[--C-:B------:R-:W-:Y:S01]  /*2430*/  FFMA R6, R6, 90.07952880859375, R35.reuse ;  /* 0x42b428b806067823 */ /* 0x100fe20000000023 */
[--C-:B------:R-:W-:Y:S02]  /*2440*/  FFMA R0, R0, 90.07952880859375, R35.reuse ;  /* 0x42b428b800007823 */ /* 0x100fe40000000023 */
[----:B------:R-:W-:Y:S01]  /*2450*/  FFMA R2, R2, 90.07952880859375, R35 ;  /* 0x42b428b802027823 */ /* 0x000fe20000000023 */
[----:B------:R-:W-:-:S02]  /*2460*/  LOP3.LUT R5, R11, 0x80000000, R4, 0xb8, !PT ;  /* 0x800000000b057812 */ /* 0x000fc400078eb804 */
[C---:B------:R-:W-:Y:S02]  /*2470*/  LOP3.LUT R7, R11.reuse, 0x80000000, R6, 0xb8, !PT ;  /* 0x800000000b077812 */ /* 0x040fe400078eb806 */
[C---:B------:R-:W-:Y:S02]  /*2480*/  LOP3.LUT R9, R11.reuse, 0x80000000, R0, 0xb8, !PT ;  /* 0x800000000b097812 */ /* 0x040fe400078eb800 */
        /* <DEDUP_REMOVED lines=9> */
[----:B------:R-:W-:Y:S01]  /*2520*/  IMAD R3, R3, 0x310, R32 ;  /* 0x0000031003037824 */ /* 0x000fe200078e0220 */
[----:B0-----:R-:W-:-:S02]  /*2530*/  VIMNMX R5, PT, PT, R5, 0x7f, PT ;  /* 0x0000007f05057848 */ /* 0x001fc40003fe0100 */
[----:B-1----:R-:W-:Y:S02]  /*2540*/  VIMNMX R7, PT, PT, R7, 0x7f, PT ;  /* 0x0000007f07077848 */ /* 0x002fe40003fe0100 */
[----:B------:R-:W-:Y:S02]  /*2550*/  IADD3 R2, P0, PT, R3, UR4, RZ ;  /* 0x0000000403027c10 */ /* 0x000fe4000ff1e0ff */
[----:B--2---:R-:W-:Y:S02]  /*2560*/  VIMNMX R0, PT, PT, R9, 0x7f, PT ;  /* 0x0000007f09007848 */ /* 0x004fe40003fe0100 */
[----:B------:R-:W-:Y:S02]  /*2570*/  IADD3.X R3, PT, PT, RZ, UR5, RZ, P0, !PT ;  /* 0x00000005ff037c10 */ /* 0x000fe400087fe4ff */
[----:B---3--:R-:W-:Y:S02]  /*2580*/  VIMNMX R4, PT, PT, R11, 0x7f, PT ;  /* 0x0000007f0b047848 */ /* 0x008fe40003fe0100 */
[----:B------:R-:W-:-:S02]  /*2590*/  VIMNMX R5, PT, PT, R5, -0x80, !PT ;  /* 0xffffff8005057848 */ /* 0x000fc40007fe0100 */
[----:B------:R-:W-:Y:S02]  /*25a0*/  VIMNMX R7, PT, PT, R7, -0x80, !PT ;  /* 0xffffff8007077848 */ /* 0x000fe40007fe0100 */
[----:B------:R-:W-:Y:S02]  /*25b0*/  VIMNMX R9, PT, PT, R0, -0x80, !PT ;  /* 0xffffff8000097848 */ /* 0x000fe40007fe0100 */
[----:B------:R-:W-:Y:S01]  /*25c0*/  VIMNMX R11, PT, PT, R4, -0x80, !PT ;  /* 0xffffff80040b7848 */ /* 0x000fe20007fe0100 */
[----:B------:R-:W-:Y:S04]  /*25d0*/  STG.E.U8 desc[UR8][R2.64], R5 ;  /* 0x0000000502007986 */ /* 0x000fe8000c101108 */
[----:B------:R-:W-:Y:S04]  /*25e0*/  STG.E.U8 desc[UR8][R2.64+0x1], R7 ;  /* 0x0000010702007986 */ /* 0x000fe8000c101108 */
[----:B------:R-:W-:Y:S04]  /*25f0*/  STG.E.U8 desc[UR8][R2.64+0x2], R9 ;  /* 0x0000020902007986 */ /* 0x000fe8000c101108 */
[----:B------:R-:W-:Y:S01]  /*2600*/  STG.E.U8 desc[UR8][R2.64+0x3], R11 ;  /* 0x0000030b02007986 */ /* 0x000fe2000c101108 */
[----:B------:R-:W-:Y:S05]  /*2610*/  EXIT ;  /* 0x000000000000794d */ /* 0x000fea0003800000 */
.L_x_465:
        /* <DEDUP_REMOVED lines=14> */
.L_x_500:


//--------------------- .text.fused_divide_add_round_cast_clip_cast_22_kernel0 --------------------------
	.section	.text.fused_divide_add_round_cast_clip_cast_22_kernel0,"ax",@progbits
	.align	128
        .global         fused_divide_add_round_cast_clip_cast_22_kernel0
        .type           fused_divide_add_round_cast_clip_cast_22_kernel0,@function
        .size           fused_divide_add_round_cast_clip_cast_22_kernel0,(.L_x_501 - fused_divide_add_round_cast_clip_cast_22_kernel0)
        .other          fused_divide_add_round_cast_clip_cast_22_kernel0,@"STO_CUDA_ENTRY STV_DEFAULT"
fused_divide_add_round_cast_clip_cast_22_kernel0:
.text.fused_divide_add_round_cast_clip_cast_22_kernel0:
        /* <DEDUP_REMOVED lines=15> */
[----:B--2---:R-:W-:-:S05]  /*00f0*/  FFMA R0, R2, 43.20320892333984375, R5 ;  /* 0x422cd01602007823 */ /* 0x004fca0000000005 */
[----:B------:R-:W-:-:S05]  /*0100*/  LOP3.LUT R9, R9, 0x80000000, R0, 0xb8, !PT ;  /* 0x8000000009097812 */ /* 0x000fca00078eb800 */
[----:B------:R-:W-:-:S06]  /*0110*/  FADD.RZ R9, R0, R9 ;  /* 0x0000000900097221 */ /* 0x000fcc000000c000 */
[----:B------:R-:W0:Y:S02]  /*0120*/  F2I.TRUNC.NTZ R9, R9 ;  /* 0x0000000900097305 */ /* 0x000e24000020f100 */
[----:B0-----:R-:W-:-:S04]  /*0130*/  VIMNMX R0, PT, PT, R9, 0x7f, PT ;  /* 0x0000007f09007848 */ /* 0x001fc80003fe0100 */
[----:B------:R-:W-:-:S05]  /*0140*/  VIMNMX R5, PT, PT, R0, -0x80, !PT ;  /* 0xffffff8000057848 */ /* 0x000fca0007fe0100 */
[----:B------:R-:W-:Y:S01]  /*0150*/  STG.E.U8 desc[UR6][R6.64], R5 ;  /* 0x0000000506007986 */ /* 0x000fe2000c101106 */
[----:B------:R-:W-:Y:S05]  /*0160*/  EXIT ;  /* 0x000000000000794d */ /* 0x000fea0003800000 */
.L_x_466:
        /* <DEDUP_REMOVED lines=9> */
.L_x_501:


//--------------------- .text.fused_divide_add_round_cast_clip_cast_23_kernel0 --------------------------
	.section	.text.fused_divide_add_round_cast_clip_cast_23_kernel0,"ax",@progbits
	.align	128
        .global         fused_divide_add_round_cast_clip_cast_23_kernel0
        .type           fused_divide_add_round_cast_clip_cast_23_kernel0,@function
        .size           fused_divide_add_round_cast_clip_cast_23_kernel0,(.L_x_502 - fused_divide_add_round_cast_clip_cast_23_kernel0)
        .other          fused_divide_add_round_cast_clip_cast_23_kernel0,@"STO_CUDA_ENTRY STV_DEFAULT"
fused_divide_add_round_cast_clip_cast_23_kernel0:
.text.fused_divide_add_round_cast_clip_cast_23_kernel0:
        /* <DEDUP_REMOVED lines=15> */
[----:B--2---:R-:W-:-:S05]  /*00f0*/  FFMA R0, R2, 30.522890090942382812, R5 ;  /* 0x41f42ee102007823 */ /* 0x004fca0000000005 */
[----:B------:R-:W-:-:S05]  /*0100*/  LOP3.LUT R9, R9, 0x80000000, R0, 0xb8, !PT ;  /* 0x8000000009097812 */ /* 0x000fca00078eb800 */
[----:B------:R-:W-:-:S06]  /*0110*/  FADD.RZ R9, R0, R9 ;  /* 0x0000000900097221 */ /* 0x000fcc000000c000 */
[----:B------:R-:W0:Y:S02]  /*0120*/  F2I.TRUNC.NTZ R9, R9 ;  /* 0x0000000900097305 */ /* 0x000e24000020f100 */
[----:B0-----:R-:W-:-:S04]  /*0130*/  VIMNMX R0, PT, PT, R9, 0x7f, PT ;  /* 0x0000007f09007848 */ /* 0x001fc80003fe0100 */
[----:B------:R-:W-:-:S05]  /*0140*/  VIMNMX R5, PT, PT, R0, -0x80, !PT ;  /* 0xffffff8000057848 */ /* 0x000fca0007fe0100 */
[----:B------:R-:W-:Y:S01]  /*0150*/  STG.E.U8 desc[UR6][R6.64], R5 ;  /* 0x0000000506007986 */ /* 0x000fe2000c101106 */
[----:B------:R-:W-:Y:S05]  /*0160*/  EXIT ;  /* 0x000000000000794d */ /* 0x000fea0003800000 */
.L_x_467:
        /* <DEDUP_REMOVED lines=9> */
.L_x_502:


//--------------------- .nv.shared.reserved.0     --------------------------
	.section	.nv.shared.reserved.0,"aw",@nobits
	.weak		__nv_reservedSMEM_offset_0_alias
	.size		__nv_reservedSMEM_offset_0_alias, 0, 64
	.other		__nv_reservedSMEM_offset_0_alias,@"STO_CUDA_RESERVED_SHARED STV_DEFAULT"
__nv_reservedSMEM_offset_0_alias:
	.zero		0
	.zero		64


//--------------------- .nv.shared.fused_nn_conv2d_cast_subtract_cast_multiply_add_6_kernel0 --------------------------
	.section	.nv.shared.fused_nn_conv2d_cast_subtract_cast_multiply_add_6_kernel0,"aw",@nobits
	.sectionflags	@""
	.align	4
.nv.shared.fused_nn_conv2d_cast_subtract_cast_multiply_add_6_kernel0:
	.zero		2944


//--------------------- .nv.shared.fused_nn_conv2d_cast_subtract_cast_multiply_add_add_nn_relu_16_kernel0 --------------------------
	.section	.nv.shared.fused_nn_conv2d_cast_subtract_cast_multiply_add_add_nn_relu_16_kernel0,"aw",@nobits
	.sectionflags	@""
	.align	4
.nv.shared.fused_nn_conv2d_cast_subtract_cast_multiply_add_add_nn_relu_16_kernel0:
	.zero		4624


//--------------------- .nv.shared.fused_nn_conv2d_cast_subtract_cast_multiply_add_nn_relu_divide_add_round_cast_cl_16286804049590463984__20_kernel0 --------------------------
	.section	.nv.shared.fused_nn_conv2d_cast_subtract_cast_multiply_add_nn_relu_divide_add_round_cast_cl_16286804049590463984__20_kernel0,"aw",@nobits
	.sectionflags	@""
	.align	4
.nv.shared.fused_nn_conv2d_cast_subtract_cast_multiply_add_nn_relu_divide_add_round_cast_cl_16286804049590463984__20_kernel0:
	.zero		6792


//--------------------- .nv.shared.fused_nn_conv2d_cast_subtract_cast_multiply_add_nn_relu_divide_add_round_cast_cl_16286804049590463984__19_kernel0 --------------------------
	.section	.nv.shared.fused_nn_conv2d_cast_subtract_cast_multiply_add_nn_relu_divide_add_round_cast_cl_16286804049590463984__19_kernel0,"aw",@nobits
	.sectionflags	@""
	.align	4
.nv.shared.fused_nn_conv2d_cast_subtract_cast_multiply_add_nn_relu_divide_add_round_cast_cl_16286804049590463984__19_kernel0:
	.zero		2944


//--------------------- .nv.shared.fused_nn_conv2d_cast_subtract_cast_multiply_add_add_nn_relu_18_kernel0 --------------------------
	.section	.nv.shared.fused_nn_conv2d_cast_subtract_cast_multiply_add_add_nn_relu_18_kernel0,"aw",@nobits
	.sectionflags	@""
	.align	4
.nv.shared.fused_nn_conv2d_cast_subtract_cast_multiply_add_add_nn_relu_18_kernel0:
	.zero		12288


//--------------------- .nv.shared.fused_nn_conv2d_cast_subtract_cast_multiply_add_add_nn_relu_20_kernel0 --------------------------
	.section	.nv.shared.fused_nn_conv2d_cast_subtract_cast_multiply_add_add_nn_relu_20_kernel0,"aw",@nobits
	.sectionflags	@""
	.align	4
.nv.shared.fused_nn_conv2d_cast_subtract_cast_multiply_add_add_nn_relu_20_kernel0:
	.zero		2944


//--------------------- .nv.shared.fused_nn_conv2d_cast_subtract_cast_multiply_add_add_nn_relu_divide_add_round_kernel0 --------------------------
	.section	.nv.shared.fused_nn_conv2d_cast_subtract_cast_multiply_add_add_nn_relu_divide_add_round_kernel0,"aw",@nobits
	.sectionflags	@""
	.align	4
.nv.shared.fused_nn_conv2d_cast_subtract_cast_multiply_add_add_nn_relu_divide_add_round_kernel0:
	.zero		4768


//--------------------- .nv.shared.fused_nn_conv2d_cast_subtract_cast_multiply_add_add_nn_relu_19_kernel0 --------------------------
	.section	.nv.shared.fused_nn_conv2d_cast_subtract_cast_multiply_add_add_nn_relu_19_kernel0,"aw",@nobits
	.sectionflags	@""
	.align	4
.nv.shared.fused_nn_conv2d_cast_subtract_cast_multiply_add_add_nn_relu_19_kernel0:
	.zero		6848


//--------------------- .nv.shared.fused_nn_conv2d_cast_subtract_cast_multiply_add_7_kernel0 --------------------------
	.section	.nv.shared.fused_nn_conv2d_cast_subtract_cast_multiply_add_7_kernel0,"aw",@nobits
	.sectionflags	@""
	.align	4
.nv.shared.fused_nn_conv2d_cast_subtract_cast_multiply_add_7_kernel0:
	.zero		12288


//--------------------- .nv.shared.fused_nn_conv2d_cast_subtract_cast_multiply_add_nn_relu_divide_add_round_cast_cl_16286804049590463984__18_kernel0 --------------------------
	.section	.nv.shared.fused_nn_conv2d_cast_subtract_cast_multiply_add_nn_relu_divide_add_round_cast_cl_16286804049590463984__18_kernel0,"aw",@nobits
	.sectionflags	@""
	.align	4
.nv.shared.fused_nn_conv2d_cast_subtract_cast_multiply_add_nn_relu_divide_add_round_cast_cl_16286804049590463984__18_kernel0:
	.zero		12560


//--------------------- .nv.shared.fused_nn_conv2d_cast_subtract_cast_multiply_add_nn_relu_divide_add_round_cast_cl_16286804049590463984__22_kernel0 --------------------------
	.section	.nv.shared.fused_nn_conv2d_cast_subtract_cast_multiply_add_nn_relu_divide_add_round_cast_cl_16286804049590463984__22_kernel0,"aw",@nobits
	.sectionflags	@""
	.align	4
.nv.shared.fused_nn_conv2d_cast_subtract_cast_multiply_add_nn_relu_divide_add_round_cast_cl_16286804049590463984__22_kernel0:
	.zero		3688


//--------------------- .nv.shared.fused_nn_conv2d_cast_subtract_cast_multiply_add_8_kernel0 --------------------------
	.section	.nv.shared.fused_nn_conv2d_cast_subtract_cast_multiply_add_8_kernel0,"aw",@nobits
	.sectionflags	@""
	.align	4
.nv.shared.fused_nn_conv2d_cast_subtract_cast_multiply_add_8_kernel0:
	.zero		4624


//--------------------- .nv.shared.fused_nn_conv2d_cast_subtract_cast_multiply_add_add_nn_relu_17_kernel0 --------------------------
	.section	.nv.shared.fused_nn_conv2d_cast_subtract_cast_multiply_add_add_nn_relu_17_kernel0,"aw",@nobits
	.sectionflags	@""
	.align	4
.nv.shared.fused_nn_conv2d_cast_subtract_cast_multiply_add_add_nn_relu_17_kernel0:
	.zero		2464


//--------------------- .nv.shared.fused_nn_conv2d_cast_subtract_cast_multiply_add_nn_relu_divide_add_round_cast_cl_16286804049590463984__17_kernel0 --------------------------
	.section	.nv.shared.fused_nn_conv2d_cast_subtract_cast_multiply_add_nn_relu_divide_add_round_cast_cl_16286804049590463984__17_kernel0,"aw",@nobits
	.sectionflags	@""
	.align	4
.nv.shared.fused_nn_conv2d_cast_subtract_cast_multiply_add_nn_relu_divide_add_round_cast_cl_16286804049590463984__17_kernel0:
	.zero		4768


//--------------------- .nv.shared.fused_nn_conv2d_cast_subtract_cast_multiply_add_add_nn_relu_22_kernel0 --------------------------
	.section	.nv.shared.fused_nn_conv2d_cast_subtract_cast_multiply_add_add_nn_relu_22_kernel0,"aw",@nobits
	.sectionflags	@""
	.align	4
.nv.shared.fused_nn_conv2d_cast_subtract_cast_multiply_add_add_nn_relu_22_kernel0:
	.zero		4768


//--------------------- .nv.shared.fused_nn_conv2d_cast_subtract_cast_multiply_add_nn_relu_2_kernel0 --------------------------
	.section	.nv.shared.fused_nn_conv2d_cast_subtract_cast_multiply_add_nn_relu_2_kernel0,"aw",@nobits
	.sectionflags	@""
	.align	4
.nv.shared.fused_nn_conv2d_cast_subtract_cast_multiply_add_nn_relu_2_kernel0:
	.zero		5644


//--------------------- .nv.shared.fused_nn_conv2d_cast_subtract_cast_multiply_add_nn_relu_divide_add_round_cast_cl_16286804049590463984__21_kernel0 --------------------------
	.section	.nv.shared.fused_nn_conv2d_cast_subtract_cast_multiply_add_nn_relu_divide_add_round_cast_cl_16286804049590463984__21_kernel0,"aw",@nobits
	.sectionflags	@""
	.align	4
.nv.shared.fused_nn_conv2d_cast_subtract_cast_multiply_add_nn_relu_divide_add_round_cast_cl_16286804049590463984__21_kernel0:
	.zero		12288


//--------------------- .nv.shared.fused_nn_dense_add_2_kernel0 --------------------------
	.section	.nv.shared.fused_nn_dense_add_2_kernel0,"aw",@nobits
	.sectionflags	@""
	.align	4
.nv.shared.fused_nn_dense_add_2_kernel0:
	.zero		1284


//--------------------- .nv.shared.fused_nn_conv2d_cast_subtract_cast_multiply_add_add_nn_relu_21_kernel0 --------------------------
	.section	.nv.shared.fused_nn_conv2d_cast_subtract_cast_multiply_add_add_nn_relu_21_kernel0,"aw",@nobits
	.sectionflags	@""
	.align	4
.nv.shared.fused_nn_conv2d_cast_subtract_cast_multiply_add_add_nn_relu_21_kernel0:
	.zero		7328


//--------------------- .nv.shared.fused_nn_conv2d_cast_subtract_cast_multiply_add_nn_relu_divide_add_round_cast_cl_16286804049590463984__16_kernel0 --------------------------
	.section	.nv.shared.fused_nn_conv2d_cast_subtract_cast_multiply_add_nn_relu_divide_add_round_cast_cl_16286804049590463984__16_kernel0,"aw",@nobits
	.sectionflags	@""
	.align	4
.nv.shared.fused_nn_conv2d_cast_subtract_cast_multiply_add_nn_relu_divide_add_round_cast_cl_16286804049590463984__16_kernel0:
	.zero		4768


//--------------------- .nv.shared.fused_nn_conv2d_cast_subtract_cast_multiply_add_nn_relu_divide_add_round_cast_cl_16286804049590463984__23_kernel0 --------------------------
	.section	.nv.shared.fused_nn_conv2d_cast_subtract_cast_multiply_add_nn_relu_divide_add_round_cast_cl_16286804049590463984__23_kernel0,"aw",@nobits
	.sectionflags	@""
	.align	4
.nv.shared.fused_nn_conv2d_cast_subtract_cast_multiply_add_nn_relu_divide_add_round_cast_cl_16286804049590463984__23_kernel0:
	.zero		4624


//--------------------- .nv.constant0.fused_layout_transform_nn_batch_flatten_kernel0 --------------------------
	.section	.nv.constant0.fused_layout_transform_nn_batch_flatten_kernel0,"a",@progbits
	.sectionflags	@""
	.align	4
.nv.constant0.fused_layout_transform_nn_batch_flatten_kernel0:
	.zero		912


//--------------------- .nv.constant0.fused_nn_conv2d_cast_subtract_cast_multiply_add_6_kernel0 --------------------------
	.section	.nv.constant0.fused_nn_conv2d_cast_subtract_cast_multiply_add_6_kernel0,"a",@progbits
	.sectionflags	@""
	.align	4
.nv.constant0.fused_nn_conv2d_cast_subtract_cast_multiply_add_6_kernel0:
	.zero		928


//--------------------- .nv.constant0.fused_nn_conv2d_cast_subtract_cast_multiply_add_add_nn_relu_16_kernel0 --------------------------
	.section	.nv.constant0.fused_nn_conv2d_cast_subtract_cast_multiply_add_add_nn_relu_16_kernel0,"a",@progbits
	.sectionflags	@""
	.align	4
.nv.constant0.fused_nn_conv2d_cast_subtract_cast_multiply_add_add_nn_relu_16_kernel0:
	.zero		936


//--------------------- .nv.constant0.fused_divide_add_round_cast_clip_cast_21_kernel0 --------------------------
	.section	.nv.constant0.fused_divide_add_round_cast_clip_cast_21_kernel0,"a",@progbits
	.sectionflags	@""
	.align	4
.nv.constant0.fused_divide_add_round_cast_clip_cast_21_kernel0:
	.zero		920


//--------------------- .nv.constant0.fused_nn_conv2d_cast_subtract_cast_multiply_add_nn_relu_divide_add_round_cast_cl_16286804049590463984__20_kernel0 --------------------------
	.section	.nv.constant0.fused_nn_conv2d_cast_subtract_cast_multiply_add_nn_relu_divide_add_round_cast_cl_16286804049590463984__20_kernel0,"a",@progbits
	.sectionflags	@""
	.align	4
.nv.constant0.fused_nn_conv2d_cast_subtract_cast_multiply_add_nn_relu_divide_add_round_cast_cl_16286804049590463984__20_kernel0:
	.zero		936


//--------------------- .nv.constant0.fused_nn_max_pool2d_2_kernel0 --------------------------
	.section	.nv.constant0.fused_nn_max_pool2d_2_kernel0,"a",@progbits
	.sectionflags	@""
	.align	4
.nv.constant0.fused_nn_max_pool2d_2_kernel0:
	.zero		912


//--------------------- .nv.constant0.fused_nn_conv2d_cast_subtract_cast_multiply_add_nn_relu_divide_add_round_cast_cl_16286804049590463984__19_kernel0 --------------------------
	.section	.nv.constant0.fused_nn_conv2d_cast_subtract_cast_multiply_add_nn_relu_divide_add_round_cast_cl_16286804049590463984__19_kernel0,"a",@progbits
	.sectionflags	@""
	.align	4
.nv.constant0.fused_nn_conv2d_cast_subtract_cast_multiply_add_nn_relu_divide_add_round_cast_cl_16286804049590463984__19_kernel0:
	.zero		936


//--------------------- .nv.constant0.fused_nn_conv2d_cast_subtract_cast_multiply_add_add_nn_relu_18_kernel0 --------------------------
	.section	.nv.constant0.fused_nn_conv2d_cast_subtract_cast_multiply_add_add_nn_relu_18_kernel0,"a",@progbits
	.sectionflags	@""
	.align	4
.nv.constant0.fused_nn_conv2d_cast_subtract_cast_multiply_add_add_nn_relu_18_kernel0:
	.zero		936


//--------------------- .nv.constant0.fused_divide_add_round_cast_clip_cast_26_kernel0 --------------------------
	.section	.nv.constant0.fused_divide_add_round_cast_clip_cast_26_kernel0,"a",@progbits
	.sectionflags	@""
	.align	4
.nv.constant0.fused_divide_add_round_cast_clip_cast_26_kernel0:
	.zero		920


//--------------------- .nv.constant0.fused_nn_conv2d_cast_subtract_cast_multiply_add_add_nn_relu_20_kernel0 --------------------------
	.section	.nv.constant0.fused_nn_conv2d_cast_subtract_cast_multiply_add_add_nn_relu_20_kernel0,"a",@progbits
	.sectionflags	@""
	.align	4
.nv.constant0.fused_nn_conv2d_cast_subtract_cast_multiply_add_add_nn_relu_20_kernel0:
	.zero		936


//--------------------- .nv.constant0.fused_nn_conv2d_cast_subtract_cast_multiply_add_add_nn_relu_divide_add_round_kernel0 --------------------------
	.section	.nv.constant0.fused_nn_conv2d_cast_subtract_cast_multiply_add_add_nn_relu_divide_add_round_kernel0,"a",@progbits
	.sectionflags	@""
	.align	4
.nv.constant0.fused_nn_conv2d_cast_subtract_cast_multiply_add_add_nn_relu_divide_add_round_kernel0:
	.zero		944


//--------------------- .nv.constant0.fused_nn_conv2d_cast_subtract_cast_multiply_add_add_nn_relu_19_kernel0 --------------------------
	.section	.nv.constant0.fused_nn_conv2d_cast_subtract_cast_multiply_add_add_nn_relu_19_kernel0,"a",@progbits
	.sectionflags	@""
	.align	4
.nv.constant0.fused_nn_conv2d_cast_subtract_cast_multiply_add_add_nn_relu_19_kernel0:
	.zero		936


//--------------------- .nv.constant0.fused_nn_conv2d_cast_subtract_cast_multiply_add_7_kernel0 --------------------------
	.section	.nv.constant0.fused_nn_conv2d_cast_subtract_cast_multiply_add_7_kernel0,"a",@progbits
	.sectionflags	@""
	.align	4
.nv.constant0.fused_nn_conv2d_cast_subtract_cast_multiply_add_7_kernel0:
	.zero		928


//--------------------- .nv.constant0.fused_nn_conv2d_cast_subtract_cast_multiply_add_nn_relu_divide_add_round_cast_cl_16286804049590463984__18_kernel0 --------------------------
	.section	.nv.constant0.fused_nn_conv2d_cast_subtract_cast_multiply_add_nn_relu_divide_add_round_cast_cl_16286804049590463984__18_kernel0,"a",@progbits
	.sectionflags	@""
	.align	4
.nv.constant0.fused_nn_conv2d_cast_subtract_cast_multiply_add_nn_relu_divide_add_round_cast_cl_16286804049590463984__18_kernel0:
	.zero		936


//--------------------- .nv.constant0.fused_nn_conv2d_cast_subtract_cast_multiply_add_nn_relu_divide_add_round_cast_cl_16286804049590463984__22_kernel0 --------------------------
	.section	.nv.constant0.fused_nn_conv2d_cast_subtract_cast_multiply_add_nn_relu_divide_add_round_cast_cl_16286804049590463984__22_kernel0,"a",@progbits
	.sectionflags	@""
	.align	4
.nv.constant0.fused_nn_conv2d_cast_subtract_cast_multiply_add_nn_relu_divide_add_round_cast_cl_16286804049590463984__22_kernel0:
	.zero		936


//--------------------- .nv.constant0.fused_nn_conv2d_cast_subtract_cast_multiply_add_8_kernel0 --------------------------
	.section	.nv.constant0.fused_nn_conv2d_cast_subtract_cast_multiply_add_8_kernel0,"a",@progbits
	.sectionflags	@""
	.align	4
.nv.constant0.fused_nn_conv2d_cast_subtract_cast_multiply_add_8_kernel0:
	.zero		928


//--------------------- .nv.constant0.fused_nn_conv2d_cast_subtract_cast_multiply_add_add_nn_relu_17_kernel0 --------------------------
	.section	.nv.constant0.fused_nn_conv2d_cast_subtract_cast_multiply_add_add_nn_relu_17_kernel0,"a",@progbits
	.sectionflags	@""
	.align	4
.nv.constant0.fused_nn_conv2d_cast_subtract_cast_multiply_add_add_nn_relu_17_kernel0:
	.zero		936


//--------------------- .nv.constant0.fused_divide_add_round_cast_clip_cast_28_kernel0 --------------------------
	.section	.nv.constant0.fused_divide_add_round_cast_clip_cast_28_kernel0,"a",@progbits
	.sectionflags	@""
	.align	4
.nv.constant0.fused_divide_add_round_cast_clip_cast_28_kernel0:
	.zero		920


//--------------------- .nv.constant0.fused_divide_add_round_cast_clip_cast_25_kernel0 --------------------------
	.section	.nv.constant0.fused_divide_add_round_cast_clip_cast_25_kernel0,"a",@progbits
	.sectionflags	@""
	.align	4
.nv.constant0.fused_divide_add_round_cast_clip_cast_25_kernel0:
	.zero		920


//--------------------- .nv.constant0.fused_divide_add_round_cast_clip_cast_24_kernel0 --------------------------
	.section	.nv.constant0.fused_divide_add_round_cast_clip_cast_24_kernel0,"a",@progbits
	.sectionflags	@""
	.align	4
.nv.constant0.fused_divide_add_round_cast_clip_cast_24_kernel0:
	.zero		920


//--------------------- .nv.constant0.fused_nn_conv2d_cast_subtract_cast_multiply_add_nn_relu_divide_add_round_cast_cl_16286804049590463984__17_kernel0 --------------------------
	.section	.nv.constant0.fused_nn_conv2d_cast_subtract_cast_multiply_add_nn_relu_divide_add_round_cast_cl_16286804049590463984__17_kernel0,"a",@progbits
	.sectionflags	@""
	.align	4
.nv.constant0.fused_nn_conv2d_cast_subtract_cast_multiply_add_nn_relu_divide_add_round_cast_cl_16286804049590463984__17_kernel0:
	.zero		936


//--------------------- .nv.constant0.fused_nn_conv2d_cast_subtract_cast_multiply_add_add_nn_relu_22_kernel0 --------------------------
	.section	.nv.constant0.fused_nn_conv2d_cast_subtract_cast_multiply_add_add_nn_relu_22_kernel0,"a",@progbits
	.sectionflags	@""
	.align	4
.nv.constant0.fused_nn_conv2d_cast_subtract_cast_multiply_add_add_nn_relu_22_kernel0:
	.zero		936


//--------------------- .nv.constant0.fused_divide_add_round_cast_clip_cast_27_kernel0 --------------------------
	.section	.nv.constant0.fused_divide_add_round_cast_clip_cast_27_kernel0,"a",@progbits
	.sectionflags	@""
	.align	4
.nv.constant0.fused_divide_add_round_cast_clip_cast_27_kernel0:
	.zero		920


//--------------------- .nv.constant0.fused_divide_add_round_cast_clip_cast_20_kernel0 --------------------------
	.section	.nv.constant0.fused_divide_add_round_cast_clip_cast_20_kernel0,"a",@progbits
	.sectionflags	@""
	.align	4
.nv.constant0.fused_divide_add_round_cast_clip_cast_20_kernel0:
	.zero		920


//--------------------- .nv.constant0.fused_nn_conv2d_cast_subtract_cast_multiply_add_nn_relu_2_kernel0 --------------------------
	.section	.nv.constant0.fused_nn_conv2d_cast_subtract_cast_multiply_add_nn_relu_2_kernel0,"a",@progbits
	.sectionflags	@""
	.align	4
.nv.constant0.fused_nn_conv2d_cast_subtract_cast_multiply_add_nn_relu_2_kernel0:
	.zero		928


//--------------------- .nv.constant0.fused_nn_conv2d_cast_subtract_cast_multiply_add_nn_relu_divide_add_round_cast_cl_16286804049590463984__21_kernel0 --------------------------
	.section	.nv.constant0.fused_nn_conv2d_cast_subtract_cast_multiply_add_nn_relu_divide_add_round_cast_cl_16286804049590463984__21_kernel0,"a",@progbits
	.sectionflags	@""
	.align	4
.nv.constant0.fused_nn_conv2d_cast_subtract_cast_multiply_add_nn_relu_divide_add_round_cast_cl_16286804049590463984__21_kernel0:
	.zero		936


//--------------------- .nv.constant0.fused_nn_dense_add_2_kernel0 --------------------------
	.section	.nv.constant0.fused_nn_dense_add_2_kernel0,"a",@progbits
	.sectionflags	@""
	.align	4
.nv.constant0.fused_nn_dense_add_2_kernel0:
	.zero		928


//--------------------- .nv.constant0.fused_nn_conv2d_cast_subtract_cast_multiply_add_add_nn_relu_21_kernel0 --------------------------
	.section	.nv.constant0.fused_nn_conv2d_cast_subtract_cast_multiply_add_add_nn_relu_21_kernel0,"a",@progbits
	.sectionflags	@""
	.align	4
.nv.constant0.fused_nn_conv2d_cast_subtract_cast_multiply_add_add_nn_relu_21_kernel0:
	.zero		936


//--------------------- .nv.constant0.fused_divide_add_round_cast_clip_cast_nn_pad_layout_transform_kernel0 --------------------------
	.section	.nv.constant0.fused_divide_add_round_cast_clip_cast_nn_pad_layout_transform_kernel0,"a",@progbits
	.sectionflags	@""
	.align	4
.nv.constant0.fused_divide_add_round_cast_clip_cast_nn_pad_layout_transform_kernel0:
	.zero		920


//--------------------- .nv.constant0.fused_nn_conv2d_cast_subtract_cast_multiply_add_nn_relu_divide_add_round_cast_cl_16286804049590463984__16_kernel0 --------------------------
	.section	.nv.constant0.fused_nn_conv2d_cast_subtract_cast_multiply_add_nn_relu_divide_add_round_cast_cl_16286804049590463984__16_kernel0,"a",@progbits
	.sectionflags	@""
	.align	4
.nv.constant0.fused_nn_conv2d_cast_subtract_cast_multiply_add_nn_relu_divide_add_round_cast_cl_16286804049590463984__16_kernel0:
	.zero		936


//--------------------- .nv.constant0.fused_nn_global_avg_pool2d_2_kernel0 --------------------------
	.section	.nv.constant0.fused_nn_global_avg_pool2d_2_kernel0,"a",@progbits
	.sectionflags	@""
	.align	4
.nv.constant0.fused_nn_global_avg_pool2d_2_kernel0:
	.zero		912


//--------------------- .nv.constant0.fused_cast_clip_cast_kernel0 --------------------------
	.section	.nv.constant0.fused_cast_clip_cast_kernel0,"a",@progbits
	.sectionflags	@""
	.align	4
.nv.constant0.fused_cast_clip_cast_kernel0:
	.zero		912


//--------------------- .nv.constant0.fused_nn_conv2d_cast_subtract_cast_multiply_add_nn_relu_divide_add_round_cast_cl_16286804049590463984__23_kernel0 --------------------------
	.section	.nv.constant0.fused_nn_conv2d_cast_subtract_cast_multiply_add_nn_relu_divide_add_round_cast_cl_16286804049590463984__23_kernel0,"a",@progbits
	.sectionflags	@""
	.align	4
.nv.constant0.fused_nn_conv2d_cast_subtract_cast_multiply_add_nn_relu_divide_add_round_cast_cl_16286804049590463984__23_kernel0:
	.zero		936


//--------------------- .nv.constant0.fused_divide_add_round_cast_clip_cast_22_kernel0 --------------------------
	.section	.nv.constant0.fused_divide_add_round_cast_clip_cast_22_kernel0,"a",@progbits
	.sectionflags	@""
	.align	4
.nv.constant0.fused_divide_add_round_cast_clip_cast_22_kernel0:
	.zero		920


//--------------------- .nv.constant0.fused_divide_add_round_cast_clip_cast_23_kernel0 --------------------------
	.section	.nv.constant0.fused_divide_add_round_cast_clip_cast_23_kernel0,"a",@progbits
	.sectionflags	@""
	.align	4
.nv.constant0.fused_divide_add_round_cast_clip_cast_23_kernel0:
	.zero		920


//--------------------- SYMBOLS --------------------------

	.type		.nv.reservedSmem.offset0,@object
	.size		.nv.reservedSmem.offset0,0x4
	.type		.nv.reservedSmem.cap,@object
	.size		.nv.reservedSmem.cap,0x4
